// auto-generated by cutlass_sweep.gemm — config: {"arch": "sm_90", "cluster_m": 1, "cluster_n": 1, "dtype": "e4m3", "dtype_b": "e4m3", "layout": "nt", "stages": 0, "tile_k": 32, "tile_m": 256, "tile_n": 384}
#include "cutlass/cutlass.h"
#include "cutlass/gemm/collective/collective_builder.hpp"
#include "cutlass/gemm/device/gemm_universal_adapter.h"
#include "cutlass/gemm/kernel/gemm_universal.hpp"
#include "cutlass/epilogue/collective/collective_builder.hpp"

using ElemA = cutlass::float_e4m3_t;
using ElemB = cutlass::float_e4m3_t;
using ElemCD = cutlass::float_e4m3_t;
using Acc  = float;
using TileShape    = cute::Shape<cute::_256, cute::_384, cute::_32>;
using ClusterShape = cute::Shape<cute::_1, cute::_1, cute::_1>;

using CollectiveEpilogue = typename cutlass::epilogue::collective::CollectiveBuilder<
    cutlass::arch::Sm90, cutlass::arch::OpClassTensorOp,
    TileShape, ClusterShape,
    cutlass::epilogue::collective::EpilogueTileAuto,
    Acc, Acc,
    ElemCD, cutlass::layout::RowMajor, 128 / cutlass::sizeof_bits<ElemCD>::value,
    ElemCD, cutlass::layout::RowMajor, 128 / cutlass::sizeof_bits<ElemCD>::value,
    cutlass::epilogue::collective::EpilogueScheduleAuto
  >::CollectiveOp;

using CollectiveMainloop = typename cutlass::gemm::collective::CollectiveBuilder<
    cutlass::arch::Sm90, cutlass::arch::OpClassTensorOp,
    ElemA, cutlass::layout::RowMajor, 128 / cutlass::sizeof_bits<ElemA>::value,
    ElemB, cutlass::layout::ColumnMajor, 128 / cutlass::sizeof_bits<ElemB>::value,
    Acc,
    TileShape, ClusterShape,
    cutlass::gemm::collective::StageCountAutoCarveout<static_cast<int>(sizeof(typename CollectiveEpilogue::SharedStorage))>,
    cutlass::gemm::collective::KernelScheduleAuto
  >::CollectiveOp;

using GemmKernel = cutlass::gemm::kernel::GemmUniversal<
    cute::Shape<int,int,int,int>,
    CollectiveMainloop,
    CollectiveEpilogue
>;
using Gemm = cutlass::gemm::device::GemmUniversalAdapter<GemmKernel>;

// Force the device kernel symbol into the cubin without needing a host main.
auto* _anchor = &cutlass::device_kernel<GemmKernel>;


// ===== COMPILED SASS (sm_90a) =====

	.target	sm_90a

	.elftype	@"ET_EXEC"


//--------------------- .note.nv.tkinfo           --------------------------
	.section	.note.nv.tkinfo,"",@"SHT_NOTE"
	.sectionflags	@"SHF_NOTE_NV_TKINFO"
	.tkinfo
        /*0018*/ 	.word	0x00000002
        /*0030*/ 	.string	""
        /*0030*/ 	.string	"ptxas"
        /*0030*/ 	.string	"Cuda compilation tools, release 13.0, V13.0.88"
        /*0030*/ 	.string	"Build cuda_13.0.r13.0/compiler.36424714_0"
        /*0030*/ 	.string	"-arch sm_90a -m 64 "



//--------------------- .note.nv.cuinfo           --------------------------
	.section	.note.nv.cuinfo,"",@"SHT_NOTE"
	.sectionflags	@"SHF_NOTE_NV_CUINFO"
        /*0018*/ 	.short	0x0002
        /*001a*/ 	.short	0x005a
        /*001c*/ 	.short	0x0082
	.zero		2


//--------------------- .nv.info                  --------------------------
	.section	.nv.info,"",@"SHT_CUDA_INFO"
	.align	4


	//----- nvinfo : EIATTR_REGCOUNT
	.align		4
        /*0000*/ 	.byte	0x04, 0x2f
        /*0002*/ 	.short	(.L_12 - .L_11)
	.align		4
.L_11:
        /*0004*/ 	.word	index@(_ZN7cutlass13device_kernelINS_4gemm6kernel13GemmUniversalIN4cute5tupleIJiiiiEEENS1_10collective13CollectiveMmaINS1_37MainloopSm90TmaGmmaWarpSpecializedFP8ILi11ENS5_IJNS4_1CILi1EEESB_SB_EEENS1_35KernelTmaWarpSpecializedCooperativeEEENS5_IJNSA_ILi256EEENSA_ILi384EEENSA_ILi32EEEEEENS_12float_e4m3_tENS5_IJlSB_lEEESJ_SK_NS4_8TiledMMAINS4_8MMA_AtomIJNS4_4SM904GMMA31MMA_64x192x32_F32E4M3E4M3_SS_TNILNSO_7ScaleInE1ELSQ_1EEEEEENS4_6LayoutINS5_IJNSA_ILi2EEESB_SB_EEENS5_IJSB_NSA_ILi0EEESW_EEEEENS5_IJNS4_10UnderscoreESZ_SZ_EEEEENS4_13SM90_TMA_LOADENS4_14ComposedLayoutINS4_7SwizzleILi1ELi4ELi3EEENS4_18smem_ptr_flag_bitsILi8EEENST_INS5_IJNSA_ILi8EEESH_EEENS5_IJSH_SB_EEEEEEEvNS4_8identityES12_S1C_vS1D_EENS_8epilogue10collective6detail29Sm90TmaWarpSpecializedAdapterINS1G_15DefaultEpilogueISJ_SK_SK_NS1F_6thread17LinearCombinationISJ_Li1EffLNS1K_9ScaleType4KindE0ELNS_15FloatRoundStyleE2ESJ_EENS1_15EpilogueDefaultEEEEEvvEEEEvNT_6ParamsE)
        /*0008*/ 	.word	0x000000a8


	//----- nvinfo : EIATTR_FRAME_SIZE
	.align		4
.L_12:
        /*000c*/ 	.byte	0x04, 0x11
        /*000e*/ 	.short	(.L_14 - .L_13)
	.align		4
.L_13:
        /*0010*/ 	.word	index@(_ZN7cutlass13device_kernelINS_4gemm6kernel13GemmUniversalIN4cute5tupleIJiiiiEEENS1_10collective13CollectiveMmaINS1_37MainloopSm90TmaGmmaWarpSpecializedFP8ILi11ENS5_IJNS4_1CILi1EEESB_SB_EEENS1_35KernelTmaWarpSpecializedCooperativeEEENS5_IJNSA_ILi256EEENSA_ILi384EEENSA_ILi32EEEEEENS_12float_e4m3_tENS5_IJlSB_lEEESJ_SK_NS4_8TiledMMAINS4_8MMA_AtomIJNS4_4SM904GMMA31MMA_64x192x32_F32E4M3E4M3_SS_TNILNSO_7ScaleInE1ELSQ_1EEEEEENS4_6LayoutINS5_IJNSA_ILi2EEESB_SB_EEENS5_IJSB_NSA_ILi0EEESW_EEEEENS5_IJNS4_10UnderscoreESZ_SZ_EEEEENS4_13SM90_TMA_LOADENS4_14ComposedLayoutINS4_7SwizzleILi1ELi4ELi3EEENS4_18smem_ptr_flag_bitsILi8EEENST_INS5_IJNSA_ILi8EEESH_EEENS5_IJSH_SB_EEEEEEEvNS4_8identityES12_S1C_vS1D_EENS_8epilogue10collective6detail29Sm90TmaWarpSpecializedAdapterINS1G_15DefaultEpilogueISJ_SK_SK_NS1F_6thread17LinearCombinationISJ_Li1EffLNS1K_9ScaleType4KindE0ELNS_15FloatRoundStyleE2ESJ_EENS1_15EpilogueDefaultEEEEEvvEEEEvNT_6ParamsE)
        /*0014*/ 	.word	0x00000b70


	//----- nvinfo : EIATTR_MIN_STACK_SIZE
	.align		4
.L_14:
        /*0018*/ 	.byte	0x04, 0x12
        /*001a*/ 	.short	(.L_16 - .L_15)
	.align		4
.L_15:
        /*001c*/ 	.word	index@(_ZN7cutlass13device_kernelINS_4gemm6kernel13GemmUniversalIN4cute5tupleIJiiiiEEENS1_10collective13CollectiveMmaINS1_37MainloopSm90TmaGmmaWarpSpecializedFP8ILi11ENS5_IJNS4_1CILi1EEESB_SB_EEENS1_35KernelTmaWarpSpecializedCooperativeEEENS5_IJNSA_ILi256EEENSA_ILi384EEENSA_ILi32EEEEEENS_12float_e4m3_tENS5_IJlSB_lEEESJ_SK_NS4_8TiledMMAINS4_8MMA_AtomIJNS4_4SM904GMMA31MMA_64x192x32_F32E4M3E4M3_SS_TNILNSO_7ScaleInE1ELSQ_1EEEEEENS4_6LayoutINS5_IJNSA_ILi2EEESB_SB_EEENS5_IJSB_NSA_ILi0EEESW_EEEEENS5_IJNS4_10UnderscoreESZ_SZ_EEEEENS4_13SM90_TMA_LOADENS4_14ComposedLayoutINS4_7SwizzleILi1ELi4ELi3EEENS4_18smem_ptr_flag_bitsILi8EEENST_INS5_IJNSA_ILi8EEESH_EEENS5_IJSH_SB_EEEEEEEvNS4_8identityES12_S1C_vS1D_EENS_8epilogue10collective6detail29Sm90TmaWarpSpecializedAdapterINS1G_15DefaultEpilogueISJ_SK_SK_NS1F_6thread17LinearCombinationISJ_Li1EffLNS1K_9ScaleType4KindE0ELNS_15FloatRoundStyleE2ESJ_EENS1_15EpilogueDefaultEEEEEvvEEEEvNT_6ParamsE)
        /*0020*/ 	.word	0x00000b70
.L_16:


//--------------------- .nv.compat                --------------------------
	.section	.nv.compat,"",@"SHT_CUDA_COMPAT_INFO"
	.align	4
        /*0000*/ 	.byte	0x02, 0x09, 0x01, 0x00, 0x02, 0x02, 0x04, 0x00, 0x02, 0x05, 0x05, 0x00, 0x03, 0x07, 0x01, 0x01
        /*0010*/ 	.byte	0x02, 0x03, 0x01, 0x00, 0x02, 0x06, 0x01, 0x00, 0x04, 0x0b, 0x08, 0x00, 0x00, 0x00, 0x00, 0x00
        /*0020*/ 	.byte	0x00, 0x00, 0x00, 0x00


//--------------------- .nv.info._ZN7cutlass13device_kernelINS_4gemm6kernel13GemmUniversalIN4cute5tupleIJiiiiEEENS1_10collective13CollectiveMmaINS1_37MainloopSm90TmaGmmaWarpSpecializedFP8ILi11ENS5_IJNS4_1CILi1EEESB_SB_EEENS1_35KernelTmaWarpSpecializedCooperativeEEENS5_IJNSA_ILi256EEENSA_ILi384EEENSA_ILi32EEEEEENS_12float_e4m3_tENS5_IJlSB_lEEESJ_SK_NS4_8TiledMMAINS4_8MMA_AtomIJNS4_4SM904GMMA31MMA_64x192x32_F32E4M3E4M3_SS_TNILNSO_7ScaleInE1ELSQ_1EEEEEENS4_6LayoutINS5_IJNSA_ILi2EEESB_SB_EEENS5_IJSB_NSA_ILi0EEESW_EEEEENS5_IJNS4_10UnderscoreESZ_SZ_EEEEENS4_13SM90_TMA_LOADENS4_14ComposedLayoutINS4_7SwizzleILi1ELi4ELi3EEENS4_18smem_ptr_flag_bitsILi8EEENST_INS5_IJNSA_ILi8EEESH_EEENS5_IJSH_SB_EEEEEEEvNS4_8identityES12_S1C_vS1D_EENS_8epilogue10collective6detail29Sm90TmaWarpSpecializedAdapterINS1G_15DefaultEpilogueISJ_SK_SK_NS1F_6thread17LinearCombinationISJ_Li1EffLNS1K_9ScaleType4KindE0ELNS_15FloatRoundStyleE2ESJ_EENS1_15EpilogueDefaultEEEEEvvEEEEvNT_6ParamsE --------------------------
	.section	.nv.info._ZN7cutlass13device_kernelINS_4gemm6kernel13GemmUniversalIN4cute5tupleIJiiiiEEENS1_10collective13CollectiveMmaINS1_37MainloopSm90TmaGmmaWarpSpecializedFP8ILi11ENS5_IJNS4_1CILi1EEESB_SB_EEENS1_35KernelTmaWarpSpecializedCooperativeEEENS5_IJNSA_ILi256EEENSA_ILi384EEENSA_ILi32EEEEEENS_12float_e4m3_tENS5_IJlSB_lEEESJ_SK_NS4_8TiledMMAINS4_8MMA_AtomIJNS4_4SM904GMMA31MMA_64x192x32_F32E4M3E4M3_SS_TNILNSO_7ScaleInE1ELSQ_1EEEEEENS4_6LayoutINS5_IJNSA_ILi2EEESB_SB_EEENS5_IJSB_NSA_ILi0EEESW_EEEEENS5_IJNS4_10UnderscoreESZ_SZ_EEEEENS4_13SM90_TMA_LOADENS4_14ComposedLayoutINS4_7SwizzleILi1ELi4ELi3EEENS4_18smem_ptr_flag_bitsILi8EEENST_INS5_IJNSA_ILi8EEESH_EEENS5_IJSH_SB_EEEEEEEvNS4_8identityES12_S1C_vS1D_EENS_8epilogue10collective6detail29Sm90TmaWarpSpecializedAdapterINS1G_15DefaultEpilogueISJ_SK_SK_NS1F_6thread17LinearCombinationISJ_Li1EffLNS1K_9ScaleType4KindE0ELNS_15FloatRoundStyleE2ESJ_EENS1_15EpilogueDefaultEEEEEvvEEEEvNT_6ParamsE,"",@"SHT_CUDA_INFO"
	.sectionflags	@""
	.align	4


	//----- nvinfo : EIATTR_CUDA_API_VERSION
	.align		4
        /*0000*/ 	.byte	0x04, 0x37
        /*0002*/ 	.short	(.L_18 - .L_17)
.L_17:
        /*0004*/ 	.word	0x00000082


	//----- nvinfo : EIATTR_KPARAM_INFO
	.align		4
.L_18:
        /*0008*/ 	.byte	0x04, 0x17
        /*000a*/ 	.short	(.L_20 - .L_19)
.L_19:
        /*000c*/ 	.word	0x00000000
        /*0010*/ 	.short	0x0000
        /*0012*/ 	.short	0x0070
        /*0014*/ 	.byte	0x00, 0xf0, 0x01, 0x10


	//----- nvinfo : EIATTR_SPARSE_MMA_MASK
	.align		4
.L_20:
        /*0018*/ 	.byte	0x03, 0x50
        /*001a*/ 	.short	0x0000


	//----- nvinfo : EIATTR_MAXREG_COUNT
	.align		4
        /*001c*/ 	.byte	0x03, 0x1b
        /*001e*/ 	.short	0x00a8


	//----- nvinfo : EIATTR_NUM_BARRIERS
	.align		4
        /*0020*/ 	.byte	0x02, 0x4c
        /*0022*/ 	.byte	0x01
	.zero		1


	//----- nvinfo : EIATTR_ANNOTATIONS
	.align		4
        /*0024*/ 	.byte	0x04, 0x55
        /*0026*/ 	.short	(.L_22 - .L_21)


	//   ....[0]....
.L_21:
        /*0028*/ 	.word	0x00000001
        /*002c*/ 	.byte	0xa0, 0x06, 0x00, 0x00, 0x01, 0x00, 0x00, 0x00, 0xc0, 0x06, 0x00, 0x00, 0x01, 0x00, 0x00, 0x00
        /* <DEDUP_REMOVED lines=2361> */
        /*93cc*/ 	.byte	0xc0, 0x55, 0x03, 0x00


	//----- nvinfo : EIATTR_MERCURY_ISA_VERSION
	.align		4
.L_22:
        /*93d0*/ 	.byte	0x03, 0x5f
        /*93d2*/ 	.short	0x0101


	//----- nvinfo : EIATTR_INT_WARP_WIDE_INSTR_OFFSETS
	.align		4
        /*93d4*/ 	.byte	0x04, 0x31
        /*93d6*/ 	.short	(.L_24 - .L_23)


	//   ....[0]....
.L_23:
        /*93d8*/ 	.word	0x00000590


	//   ....[1]....
        /*93dc*/ 	.word	0x000005b0


	//   ....[2]....
        /*93e0*/ 	.word	0x000006b0


	//----- nvinfo : EIATTR_COOP_GROUP_MASK_REGIDS
	.align		4
.L_24:
        /*93e4*/ 	.byte	0x04, 0x29
        /*93e6*/ 	.short	(.L_26 - .L_25)


	//   ....[0]....
.L_25:
        /*93e8*/ 	.word	0xffffffff


	//   ....[1]....
        /*93ec*/ 	.word	0xffffffff


	//   ....[2]....
        /*93f0*/ 	.word	0xffffffff


	//   ....[3]....
        /*93f4*/ 	.word	0xffffffff


	//   ....[4]....
        /*93f8*/ 	.word	0xffffffff


	//----- nvinfo : EIATTR_COOP_GROUP_INSTR_OFFSETS
	.align		4
.L_26:
        /*93fc*/ 	.byte	0x04, 0x28
        /*93fe*/ 	.short	(.L_28 - .L_27)


	//   ....[0]....
.L_27:
        /*9400*/ 	.word	0x00000070


	//   ....[1]....
        /*9404*/ 	.word	0x00000080


	//   ....[2]....
        /*9408*/ 	.word	0x000001a0


	//   ....[3]....
        /*940c*/ 	.word	0x000004d0


	//   ....[4]....
        /*9410*/ 	.word	0x000037e0


	//----- nvinfo : EIATTR_REG_RECONFIG
	.align		4
.L_28:
        /*9414*/ 	.byte	0x01, 0x54
	.zero		2


	//----- nvinfo : EIATTR_MBARRIER_INSTR_OFFSETS
	.align		4
        /*9418*/ 	.byte	0x04, 0x39
        /*941a*/ 	.short	(.L_30 - .L_29)


	//   ....[0]....
.L_29:
        /*941c*/ 	.word	0x00000340
        /*9420*/ 	.word	0x000000ff
        /*9424*/ 	.word	0x00000000
        /*9428*/ 	.short	0x0100
        /*942a*/ 	.byte	0x09
	.zero		1


	//   ....[1]....
        /*942c*/ 	.word	0x00000350
        /*9430*/ 	.word	0x000000ff
        /*9434*/ 	.word	0x00000058
        /*9438*/ 	.short	0x0100
        /*943a*/ 	.byte	0x09
	.zero		1


	//   ....[2]....
        /*943c*/ 	.word	0x00000360
        /*9440*/ 	.word	0x000000ff
        /*9444*/ 	.word	0x00000008
        /*9448*/ 	.short	0x0100
        /*944a*/ 	.byte	0x09
	.zero		1


	//   ....[3]....
        /*944c*/ 	.word	0x00000370
        /*9450*/ 	.word	0x000000ff
        /*9454*/ 	.word	0x00000060
        /*9458*/ 	.short	0x0100
        /*945a*/ 	.byte	0x09
	.zero		1


	//   ....[4]....
        /*945c*/ 	.word	0x00000380
        /*9460*/ 	.word	0x000000ff
        /*9464*/ 	.word	0x00000010
        /*9468*/ 	.short	0x0100
        /*946a*/ 	.byte	0x09
	.zero		1


	//   ....[5]....
        /*946c*/ 	.word	0x00000390
        /*9470*/ 	.word	0x000000ff
        /*9474*/ 	.word	0x00000068
        /*9478*/ 	.short	0x0100
        /*947a*/ 	.byte	0x09
	.zero		1


	//   ....[6]....
        /*947c*/ 	.word	0x000003a0
        /*9480*/ 	.word	0x000000ff
        /*9484*/ 	.word	0x00000018
        /*9488*/ 	.short	0x0100
        /*948a*/ 	.byte	0x09
	.zero		1


	//   ....[7]....
        /*948c*/ 	.word	0x000003b0
        /*9490*/ 	.word	0x000000ff
        /*9494*/ 	.word	0x00000070
        /*9498*/ 	.short	0x0100
        /*949a*/ 	.byte	0x09
	.zero		1


	//   ....[8]....
        /*949c*/ 	.word	0x000003c0
        /*94a0*/ 	.word	0x000000ff
        /*94a4*/ 	.word	0x00000020
        /*94a8*/ 	.short	0x0100
        /*94aa*/ 	.byte	0x09
	.zero		1


	//   ....[9]....
        /*94ac*/ 	.word	0x000003d0
        /*94b0*/ 	.word	0x000000ff
        /*94b4*/ 	.word	0x00000078
        /*94b8*/ 	.short	0x0100
        /*94ba*/ 	.byte	0x09
	.zero		1


	//   ....[10]....
        /*94bc*/ 	.word	0x000003e0
        /*94c0*/ 	.word	0x000000ff
        /*94c4*/ 	.word	0x00000028
        /*94c8*/ 	.short	0x0100
        /*94ca*/ 	.byte	0x09
	.zero		1


	//   ....[11]....
        /*94cc*/ 	.word	0x000003f0
        /*94d0*/ 	.word	0x000000ff
        /*94d4*/ 	.word	0x00000080
        /*94d8*/ 	.short	0x0100
        /*94da*/ 	.byte	0x09
	.zero		1


	//   ....[12]....
        /*94dc*/ 	.word	0x00000400
        /*94e0*/ 	.word	0x000000ff
        /*94e4*/ 	.word	0x00000030
        /*94e8*/ 	.short	0x0100
        /*94ea*/ 	.byte	0x09
	.zero		1


	//   ....[13]....
        /*94ec*/ 	.word	0x00000410
        /*94f0*/ 	.word	0x000000ff
        /*94f4*/ 	.word	0x00000088
        /*94f8*/ 	.short	0x0100
        /*94fa*/ 	.byte	0x09
	.zero		1


	//   ....[14]....
        /*94fc*/ 	.word	0x00000420
        /*9500*/ 	.word	0x000000ff
        /*9504*/ 	.word	0x00000038
        /*9508*/ 	.short	0x0100
        /*950a*/ 	.byte	0x09
	.zero		1


	//   ....[15]....
        /*950c*/ 	.word	0x00000430
        /*9510*/ 	.word	0x000000ff
        /*9514*/ 	.word	0x00000090
        /*9518*/ 	.short	0x0100
        /*951a*/ 	.byte	0x09
	.zero		1


	//   ....[16]....
        /*951c*/ 	.word	0x00000440
        /*9520*/ 	.word	0x000000ff
        /*9524*/ 	.word	0x00000040
        /*9528*/ 	.short	0x0100
        /*952a*/ 	.byte	0x09
	.zero		1


	//   ....[17]....
        /*952c*/ 	.word	0x00000450
        /*9530*/ 	.word	0x000000ff
        /*9534*/ 	.word	0x00000098
        /*9538*/ 	.short	0x0100
        /*953a*/ 	.byte	0x09
	.zero		1


	//   ....[18]....
        /*953c*/ 	.word	0x00000460
        /*9540*/ 	.word	0x000000ff
        /*9544*/ 	.word	0x00000048
        /*9548*/ 	.short	0x0100
        /*954a*/ 	.byte	0x09
	.zero		1


	//   ....[19]....
        /*954c*/ 	.word	0x00000470
        /*9550*/ 	.word	0x000000ff
        /*9554*/ 	.word	0x000000a0
        /*9558*/ 	.short	0x0100
        /*955a*/ 	.byte	0x09
	.zero		1


	//   ....[20]....
        /*955c*/ 	.word	0x00000480
        /*9560*/ 	.word	0x000000ff
        /*9564*/ 	.word	0x00000050
        /*9568*/ 	.short	0x0100
        /*956a*/ 	.byte	0x09
	.zero		1


	//   ....[21]....
        /*956c*/ 	.word	0x00000490
        /*9570*/ 	.word	0x000000ff
        /*9574*/ 	.word	0x000000a8
        /*9578*/ 	.short	0x0100
        /*957a*/ 	.byte	0x09
	.zero		1


	//   ....[22]....
        /*957c*/ 	.word	0x000006e0
        /*9580*/ 	.word	0x000000ff
        /*9584*/ 	.word	0x000000c0
        /*9588*/ 	.short	0x0100
        /*958a*/ 	.byte	0x06
	.zero		1


	//   ....[23]....
        /*958c*/ 	.word	0x000006f0
        /*9590*/ 	.word	0x000000ff
        /*9594*/ 	.word	0x000000c8
        /*9598*/ 	.short	0x0100
        /*959a*/ 	.byte	0x06
	.zero		1


	//   ....[24]....
        /*959c*/ 	.word	0x00003bd0
        /*95a0*/ 	.word	0x000000ff
        /*95a4*/ 	.word	0x00000000
        /*95a8*/ 	.short	0x010a
        /*95aa*/ 	.byte	0x07
	.zero		1


	//   ....[25]....
        /*95ac*/ 	.word	0x00003c30
        /*95b0*/ 	.word	0x000000ff
        /*95b4*/ 	.word	0x00000000
        /*95b8*/ 	.short	0x010a
        /*95ba*/ 	.byte	0x07
	.zero		1


	//   ....[26]....
        /*95bc*/ 	.word	0x00009ec0
        /*95c0*/ 	.word	0x000000ff
        /*95c4*/ 	.word	0x00000000
        /*95c8*/ 	.short	0x010a
        /*95ca*/ 	.byte	0x09
	.zero		1


	//   ....[27]....
        /*95cc*/ 	.word	0x00009f00
        /*95d0*/ 	.word	0x000000ff
        /*95d4*/ 	.word	0x00000000
        /*95d8*/ 	.short	0x010a
        /*95da*/ 	.byte	0x09
	.zero		1


	//   ....[28]....
        /*95dc*/ 	.word	0x00011070
        /*95e0*/ 	.word	0x000000ff
        /*95e4*/ 	.word	0x00000000
        /*95e8*/ 	.short	0x0101
        /*95ea*/ 	.byte	0x08
	.zero		1


	//   ....[29]....
        /*95ec*/ 	.word	0x000168e0
        /*95f0*/ 	.word	0x000000ff
        /*95f4*/ 	.word	0x00000000
        /*95f8*/ 	.short	0x0101
        /*95fa*/ 	.byte	0x08
	.zero		1


	//   ....[30]....
        /*95fc*/ 	.word	0x00034400
        /*9600*/ 	.word	0x00000010
        /*9604*/ 	.word	0x00000058
        /*9608*/ 	.short	0x010a
        /*960a*/ 	.byte	0x3f
	.zero		1


	//   ....[31]....
        /*960c*/ 	.word	0x00034760
        /*9610*/ 	.word	0x00000002
        /*9614*/ 	.word	0x000000c8
        /*9618*/ 	.short	0x0101
        /*961a*/ 	.byte	0x3f
	.zero		1


	//   ....[32]....
        /*961c*/ 	.word	0x00034f10
        /*9620*/ 	.word	0x00000003
        /*9624*/ 	.word	0x00000000
        /*9628*/ 	.short	0x010a
        /*962a*/ 	.byte	0x3f
	.zero		1


	//   ....[33]....
        /*962c*/ 	.word	0x00034fa0
        /*9630*/ 	.word	0x00000003
        /*9634*/ 	.word	0x00000000
        /*9638*/ 	.short	0x010a
        /*963a*/ 	.byte	0x3f
	.zero		1


	//   ....[34]....
        /*963c*/ 	.word	0x00035030
        /*9640*/ 	.word	0x00000003
        /*9644*/ 	.word	0x00000000
        /*9648*/ 	.short	0x010a
        /*964a*/ 	.byte	0x3f
	.zero		1


	//   ....[35]....
        /*964c*/ 	.word	0x000350c0
        /*9650*/ 	.word	0x00000003
        /*9654*/ 	.word	0x00000000
        /*9658*/ 	.short	0x010a
        /*965a*/ 	.byte	0x3f
	.zero		1


	//   ....[36]....
        /*965c*/ 	.word	0x00035150
        /*9660*/ 	.word	0x00000003
        /*9664*/ 	.word	0x00000000
        /*9668*/ 	.short	0x010a
        /*966a*/ 	.byte	0x3f
	.zero		1


	//   ....[37]....
        /*966c*/ 	.word	0x000351e0
        /*9670*/ 	.word	0x00000003
        /*9674*/ 	.word	0x00000000
        /*9678*/ 	.short	0x010a
        /*967a*/ 	.byte	0x3f
	.zero		1


	//   ....[38]....
        /*967c*/ 	.word	0x00035270
        /*9680*/ 	.word	0x00000003
        /*9684*/ 	.word	0x00000000
        /*9688*/ 	.short	0x010a
        /*968a*/ 	.byte	0x3f
	.zero		1


	//   ....[39]....
        /*968c*/ 	.word	0x00035300
        /*9690*/ 	.word	0x00000003
        /*9694*/ 	.word	0x00000000
        /*9698*/ 	.short	0x010a
        /*969a*/ 	.byte	0x3f
	.zero		1


	//   ....[40]....
        /*969c*/ 	.word	0x00035390
        /*96a0*/ 	.word	0x00000003
        /*96a4*/ 	.word	0x00000000
        /*96a8*/ 	.short	0x010a
        /*96aa*/ 	.byte	0x3f
	.zero		1


	//   ....[41]....
        /*96ac*/ 	.word	0x00035420
        /*96b0*/ 	.word	0x00000003
        /*96b4*/ 	.word	0x00000000
        /*96b8*/ 	.short	0x010a
        /*96ba*/ 	.byte	0x3f
	.zero		1


	//   ....[42]....
        /*96bc*/ 	.word	0x000354b0
        /*96c0*/ 	.word	0x00000003
        /*96c4*/ 	.word	0x00000000
        /*96c8*/ 	.short	0x010a
        /*96ca*/ 	.byte	0x3f
	.zero		1


	//   ....[43]....
        /*96cc*/ 	.word	0x00035520
        /*96d0*/ 	.word	0x00000003
        /*96d4*/ 	.word	0x00000000
        /*96d8*/ 	.short	0x010a
        /*96da*/ 	.byte	0x3f
	.zero		1


	//   ....[44]....
        /*96dc*/ 	.word	0x00035590
        /*96e0*/ 	.word	0x00000000
        /*96e4*/ 	.word	0x00000000
        /*96e8*/ 	.short	0x010a
        /*96ea*/ 	.byte	0x3f
	.zero		1


	//   ....[45]....
        /*96ec*/ 	.word	0x00035670
        /*96f0*/ 	.word	0x00000010
        /*96f4*/ 	.word	0x00000058
        /*96f8*/ 	.short	0x010a
        /*96fa*/ 	.byte	0x3f
	.zero		1


	//   ....[46]....
        /*96fc*/ 	.word	0x00035750
        /*9700*/ 	.word	0x00000003
        /*9704*/ 	.word	0x00000000
        /*9708*/ 	.short	0x010a
        /*970a*/ 	.byte	0x3f
	.zero		1


	//   ....[47]....
        /*970c*/ 	.word	0x000357a0
        /*9710*/ 	.word	0x00000003
        /*9714*/ 	.word	0x00000000
        /*9718*/ 	.short	0x010a
        /*971a*/ 	.byte	0x3f
	.zero		1


	//   ....[48]....
        /*971c*/ 	.word	0x000357f0
        /*9720*/ 	.word	0x00000003
        /*9724*/ 	.word	0x00000000
        /*9728*/ 	.short	0x010a
        /*972a*/ 	.byte	0x3f
	.zero		1


	//   ....[49]....
        /*972c*/ 	.word	0x00035840
        /*9730*/ 	.word	0x00000003
        /*9734*/ 	.word	0x00000000
        /*9738*/ 	.short	0x010a
        /*973a*/ 	.byte	0x3f
	.zero		1


	//   ....[50]....
        /*973c*/ 	.word	0x00035890
        /*9740*/ 	.word	0x00000003
        /*9744*/ 	.word	0x00000000
        /*9748*/ 	.short	0x010a
        /*974a*/ 	.byte	0x3f
	.zero		1


	//   ....[51]....
        /*974c*/ 	.word	0x000358e0
        /*9750*/ 	.word	0x00000003
        /*9754*/ 	.word	0x00000000
        /*9758*/ 	.short	0x010a
        /*975a*/ 	.byte	0x3f
	.zero		1


	//   ....[52]....
        /*975c*/ 	.word	0x00035930
        /*9760*/ 	.word	0x00000003
        /*9764*/ 	.word	0x00000000
        /*9768*/ 	.short	0x010a
        /*976a*/ 	.byte	0x3f
	.zero		1


	//   ....[53]....
        /*976c*/ 	.word	0x00035980
        /*9770*/ 	.word	0x00000003
        /*9774*/ 	.word	0x00000000
        /*9778*/ 	.short	0x010a
        /*977a*/ 	.byte	0x3f
	.zero		1


	//   ....[54]....
        /*977c*/ 	.word	0x000359d0
        /*9780*/ 	.word	0x00000003
        /*9784*/ 	.word	0x00000000
        /*9788*/ 	.short	0x010a
        /*978a*/ 	.byte	0x3f
	.zero		1


	//   ....[55]....
        /*978c*/ 	.word	0x00035a20
        /*9790*/ 	.word	0x00000003
        /*9794*/ 	.word	0x00000000
        /*9798*/ 	.short	0x010a
        /*979a*/ 	.byte	0x3f
	.zero		1


	//----- nvinfo : EIATTR_NUM_MBARRIERS
	.align		4
.L_30:
        /*979c*/ 	.byte	0x03, 0x38
        /*979e*/ 	.short	0x0018


	//----- nvinfo : EIATTR_EXIT_INSTR_OFFSETS
	.align		4
        /*97a0*/ 	.byte	0x04, 0x1c
        /*97a2*/ 	.short	(.L_32 - .L_31)


	//   ....[0]....
.L_31:
        /*97a4*/ 	.word	0x00000750


	//   ....[1]....
        /*97a8*/ 	.word	0x000010b0


	//   ....[2]....
        /*97ac*/ 	.word	0x00033a30


	//   ....[3]....
        /*97b0*/ 	.word	0x00034090


	//   ....[4]....
        /*97b4*/ 	.word	0x00035500


	//----- nvinfo : EIATTR_MAX_THREADS
	.align		4
.L_32:
        /*97b8*/ 	.byte	0x04, 0x05
        /*97ba*/ 	.short	(.L_34 - .L_33)
.L_33:
        /*97bc*/ 	.word	0x00000180
        /*97c0*/ 	.word	0x00000001
        /*97c4*/ 	.word	0x00000001


	//----- nvinfo : EIATTR_CRS_STACK_SIZE
	.align		4
.L_34:
        /*97c8*/ 	.byte	0x04, 0x1e
        /*97ca*/ 	.short	(.L_36 - .L_35)
.L_35:
        /*97cc*/ 	.word	0x00000000


	//----- nvinfo : EIATTR_CBANK_PARAM_SIZE
	.align		4
.L_36:
        /*97d0*/ 	.byte	0x03, 0x19
        /*97d2*/ 	.short	0x0470


	//----- nvinfo : EIATTR_PARAM_CBANK
	.align		4
        /*97d4*/ 	.byte	0x04, 0x0a
        /*97d6*/ 	.short	(.L_38 - .L_37)
	.align		4
.L_37:
        /*97d8*/ 	.word	index@(.nv.constant0._ZN7cutlass13device_kernelINS_4gemm6kernel13GemmUniversalIN4cute5tupleIJiiiiEEENS1_10collective13CollectiveMmaINS1_37MainloopSm90TmaGmmaWarpSpecializedFP8ILi11ENS5_IJNS4_1CILi1EEESB_SB_EEENS1_35KernelTmaWarpSpecializedCooperativeEEENS5_IJNSA_ILi256EEENSA_ILi384EEENSA_ILi32EEEEEENS_12float_e4m3_tENS5_IJlSB_lEEESJ_SK_NS4_8TiledMMAINS4_8MMA_AtomIJNS4_4SM904GMMA31MMA_64x192x32_F32E4M3E4M3_SS_TNILNSO_7ScaleInE1ELSQ_1EEEEEENS4_6LayoutINS5_IJNSA_ILi2EEESB_SB_EEENS5_IJSB_NSA_ILi0EEESW_EEEEENS5_IJNS4_10UnderscoreESZ_SZ_EEEEENS4_13SM90_TMA_LOADENS4_14ComposedLayoutINS4_7SwizzleILi1ELi4ELi3EEENS4_18smem_ptr_flag_bitsILi8EEENST_INS5_IJNSA_ILi8EEESH_EEENS5_IJSH_SB_EEEEEEEvNS4_8identityES12_S1C_vS1D_EENS_8epilogue10collective6detail29Sm90TmaWarpSpecializedAdapterINS1G_15DefaultEpilogueISJ_SK_SK_NS1F_6thread17LinearCombinationISJ_Li1EffLNS1K_9ScaleType4KindE0ELNS_15FloatRoundStyleE2ESJ_EENS1_15EpilogueDefaultEEEEEvvEEEEvNT_6ParamsE)
        /*97dc*/ 	.short	0x0210
        /*97de*/ 	.short	0x0470


	//----- nvinfo : EIATTR_SW_WAR
	.align		4
.L_38:
        /*97e0*/ 	.byte	0x04, 0x36
        /*97e2*/ 	.short	(.L_40 - .L_39)
.L_39:
        /*97e4*/ 	.word	0x00000008
.L_40:


//--------------------- .nv.callgraph             --------------------------
	.section	.nv.callgraph,"",@"SHT_CUDA_CALLGRAPH"
	.align	4
	.sectionentsize	8
	.align		4
        /*0000*/ 	.word	0x00000000
	.align		4
        /*0004*/ 	.word	0xffffffff
	.align		4
        /*0008*/ 	.word	0x00000000
	.align		4
        /*000c*/ 	.word	0xfffffffe
	.align		4
        /*0010*/ 	.word	0x00000000
	.align		4
        /*0014*/ 	.word	0xfffffffd
	.align		4
        /*0018*/ 	.word	0x00000000
	.align		4
        /*001c*/ 	.word	0xfffffffc


//--------------------- .nv.constant4             --------------------------
	.section	.nv.constant4,"a",@progbits
	.align	8
	.align		8
.nv.constant4:
        /*0000*/ 	.dword	_ZN40_INTERNAL_3aed6830_4_k_cu_c886e9c2_176124cuda3std3__45__cpo5beginE
	.align		8
        /*0008*/ 	.dword	_ZN40_INTERNAL_3aed6830_4_k_cu_c886e9c2_176124cuda3std3__45__cpo3endE
	.align		8
        /*0010*/ 	.dword	_ZN40_INTERNAL_3aed6830_4_k_cu_c886e9c2_176124cuda3std3__45__cpo6cbeginE
	.align		8
        /*0018*/ 	.dword	_ZN40_INTERNAL_3aed6830_4_k_cu_c886e9c2_176124cuda3std3__45__cpo4cendE
	.align		8
        /*0020*/ 	.dword	_ZN40_INTERNAL_3aed6830_4_k_cu_c886e9c2_176124cuda3std3__442_GLOBAL__N__3aed6830_4_k_cu_c886e9c2_176126ignoreE
	.align		8
        /*0028*/ 	.dword	_ZN40_INTERNAL_3aed6830_4_k_cu_c886e9c2_176124cuda3std3__419piecewise_constructE
	.align		8
        /*0030*/ 	.dword	_ZN40_INTERNAL_3aed6830_4_k_cu_c886e9c2_176124cuda3std3__48in_placeE
	.align		8
        /*0038*/ 	.dword	_ZN40_INTERNAL_3aed6830_4_k_cu_c886e9c2_176124cuda3std6ranges3__45__cpo4swapE
	.align		8
        /*0040*/ 	.dword	_ZN40_INTERNAL_3aed6830_4_k_cu_c886e9c2_176124cuda3std6ranges3__45__cpo9iter_moveE
	.align		8
        /*0048*/ 	.dword	_ZN40_INTERNAL_3aed6830_4_k_cu_c886e9c2_176124cute7productE
	.align		8
        /*0050*/ 	.dword	_ZN40_INTERNAL_3aed6830_4_k_cu_c886e9c2_176124cute1_E


//--------------------- .text._ZN7cutlass13device_kernelINS_4gemm6kernel13GemmUniversalIN4cute5tupleIJiiiiEEENS1_10collective13CollectiveMmaINS1_37MainloopSm90TmaGmmaWarpSpecializedFP8ILi11ENS5_IJNS4_1CILi1EEESB_SB_EEENS1_35KernelTmaWarpSpecializedCooperativeEEENS5_IJNSA_ILi256EEENSA_ILi384EEENSA_ILi32EEEEEENS_12float_e4m3_tENS5_IJlSB_lEEESJ_SK_NS4_8TiledMMAINS4_8MMA_AtomIJNS4_4SM904GMMA31MMA_64x192x32_F32E4M3E4M3_SS_TNILNSO_7ScaleInE1ELSQ_1EEEEEENS4_6LayoutINS5_IJNSA_ILi2EEESB_SB_EEENS5_IJSB_NSA_ILi0EEESW_EEEEENS5_IJNS4_10UnderscoreESZ_SZ_EEEEENS4_13SM90_TMA_LOADENS4_14ComposedLayoutINS4_7SwizzleILi1ELi4ELi3EEENS4_18smem_ptr_flag_bitsILi8EEENST_INS5_IJNSA_ILi8EEESH_EEENS5_IJSH_SB_EEEEEEEvNS4_8identityES12_S1C_vS1D_EENS_8epilogue10collective6detail29Sm90TmaWarpSpecializedAdapterINS1G_15DefaultEpilogueISJ_SK_SK_NS1F_6thread17LinearCombinationISJ_Li1EffLNS1K_9ScaleType4KindE0ELNS_15FloatRoundStyleE2ESJ_EENS1_15EpilogueDefaultEEEEEvvEEEEvNT_6ParamsE --------------------------
	.section	.text._ZN7cutlass13device_kernelINS_4gemm6kernel13GemmUniversalIN4cute5tupleIJiiiiEEENS1_10collective13CollectiveMmaINS1_37MainloopSm90TmaGmmaWarpSpecializedFP8ILi11ENS5_IJNS4_1CILi1EEESB_SB_EEENS1_35KernelTmaWarpSpecializedCooperativeEEENS5_IJNSA_ILi256EEENSA_ILi384EEENSA_ILi32EEEEEENS_12float_e4m3_tENS5_IJlSB_lEEESJ_SK_NS4_8TiledMMAINS4_8MMA_AtomIJNS4_4SM904GMMA31MMA_64x192x32_F32E4M3E4M3_SS_TNILNSO_7ScaleInE1ELSQ_1EEEEEENS4_6LayoutINS5_IJNSA_ILi2EEESB_SB_EEENS5_IJSB_NSA_ILi0EEESW_EEEEENS5_IJNS4_10UnderscoreESZ_SZ_EEEEENS4_13SM90_TMA_LOADENS4_14ComposedLayoutINS4_7SwizzleILi1ELi4ELi3EEENS4_18smem_ptr_flag_bitsILi8EEENST_INS5_IJNSA_ILi8EEESH_EEENS5_IJSH_SB_EEEEEEEvNS4_8identityES12_S1C_vS1D_EENS_8epilogue10collective6detail29Sm90TmaWarpSpecializedAdapterINS1G_15DefaultEpilogueISJ_SK_SK_NS1F_6thread17LinearCombinationISJ_Li1EffLNS1K_9ScaleType4KindE0ELNS_15FloatRoundStyleE2ESJ_EENS1_15EpilogueDefaultEEEEEvvEEEEvNT_6ParamsE,"ax",@progbits
	.align	128
.text._ZN7cutlass13device_kernelINS_4gemm6kernel13GemmUniversalIN4cute5tupleIJiiiiEEENS1_10collective13CollectiveMmaINS1_37MainloopSm90TmaGmmaWarpSpecializedFP8ILi11ENS5_IJNS4_1CILi1EEESB_SB_EEENS1_35KernelTmaWarpSpecializedCooperativeEEENS5_IJNSA_ILi256EEENSA_ILi384EEENSA_ILi32EEEEEENS_12float_e4m3_tENS5_IJlSB_lEEESJ_SK_NS4_8TiledMMAINS4_8MMA_AtomIJNS4_4SM904GMMA31MMA_64x192x32_F32E4M3E4M3_SS_TNILNSO_7ScaleInE1ELSQ_1EEEEEENS4_6LayoutINS5_IJNSA_ILi2EEESB_SB_EEENS5_IJSB_NSA_ILi0EEESW_EEEEENS5_IJNS4_10UnderscoreESZ_SZ_EEEEENS4_13SM90_TMA_LOADENS4_14ComposedLayoutINS4_7SwizzleILi1ELi4ELi3EEENS4_18smem_ptr_flag_bitsILi8EEENST_INS5_IJNSA_ILi8EEESH_EEENS5_IJSH_SB_EEEEEEEvNS4_8identityES12_S1C_vS1D_EENS_8epilogue10collective6detail29Sm90TmaWarpSpecializedAdapterINS1G_15DefaultEpilogueISJ_SK_SK_NS1F_6thread17LinearCombinationISJ_Li1EffLNS1K_9ScaleType4KindE0ELNS_15FloatRoundStyleE2ESJ_EENS1_15EpilogueDefaultEEEEEvvEEEEvNT_6ParamsE:
        .type           _ZN7cutlass13device_kernelINS_4gemm6kernel13GemmUniversalIN4cute5tupleIJiiiiEEENS1_10collective13CollectiveMmaINS1_37MainloopSm90TmaGmmaWarpSpecializedFP8ILi11ENS5_IJNS4_1CILi1EEESB_SB_EEENS1_35KernelTmaWarpSpecializedCooperativeEEENS5_IJNSA_ILi256EEENSA_ILi384EEENSA_ILi32EEEEEENS_12float_e4m3_tENS5_IJlSB_lEEESJ_SK_NS4_8TiledMMAINS4_8MMA_AtomIJNS4_4SM904GMMA31MMA_64x192x32_F32E4M3E4M3_SS_TNILNSO_7ScaleInE1ELSQ_1EEEEEENS4_6LayoutINS5_IJNSA_ILi2EEESB_SB_EEENS5_IJSB_NSA_ILi0EEESW_EEEEENS5_IJNS4_10UnderscoreESZ_SZ_EEEEENS4_13SM90_TMA_LOADENS4_14ComposedLayoutINS4_7SwizzleILi1ELi4ELi3EEENS4_18smem_ptr_flag_bitsILi8EEENST_INS5_IJNSA_ILi8EEESH_EEENS5_IJSH_SB_EEEEEEEvNS4_8identityES12_S1C_vS1D_EENS_8epilogue10collective6detail29Sm90TmaWarpSpecializedAdapterINS1G_15DefaultEpilogueISJ_SK_SK_NS1F_6thread17LinearCombinationISJ_Li1EffLNS1K_9ScaleType4KindE0ELNS_15FloatRoundStyleE2ESJ_EENS1_15EpilogueDefaultEEEEEvvEEEEvNT_6ParamsE,@function
        .size           _ZN7cutlass13device_kernelINS_4gemm6kernel13GemmUniversalIN4cute5tupleIJiiiiEEENS1_10collective13CollectiveMmaINS1_37MainloopSm90TmaGmmaWarpSpecializedFP8ILi11ENS5_IJNS4_1CILi1EEESB_SB_EEENS1_35KernelTmaWarpSpecializedCooperativeEEENS5_IJNSA_ILi256EEENSA_ILi384EEENSA_ILi32EEEEEENS_12float_e4m3_tENS5_IJlSB_lEEESJ_SK_NS4_8TiledMMAINS4_8MMA_AtomIJNS4_4SM904GMMA31MMA_64x192x32_F32E4M3E4M3_SS_TNILNSO_7ScaleInE1ELSQ_1EEEEEENS4_6LayoutINS5_IJNSA_ILi2EEESB_SB_EEENS5_IJSB_NSA_ILi0EEESW_EEEEENS5_IJNS4_10UnderscoreESZ_SZ_EEEEENS4_13SM90_TMA_LOADENS4_14ComposedLayoutINS4_7SwizzleILi1ELi4ELi3EEENS4_18smem_ptr_flag_bitsILi8EEENST_INS5_IJNSA_ILi8EEESH_EEENS5_IJSH_SB_EEEEEEEvNS4_8identityES12_S1C_vS1D_EENS_8epilogue10collective6detail29Sm90TmaWarpSpecializedAdapterINS1G_15DefaultEpilogueISJ_SK_SK_NS1F_6thread17LinearCombinationISJ_Li1EffLNS1K_9ScaleType4KindE0ELNS_15FloatRoundStyleE2ESJ_EENS1_15EpilogueDefaultEEEEEvvEEEEvNT_6ParamsE,(.L_x_856 - _ZN7cutlass13device_kernelINS_4gemm6kernel13GemmUniversalIN4cute5tupleIJiiiiEEENS1_10collective13CollectiveMmaINS1_37MainloopSm90TmaGmmaWarpSpecializedFP8ILi11ENS5_IJNS4_1CILi1EEESB_SB_EEENS1_35KernelTmaWarpSpecializedCooperativeEEENS5_IJNSA_ILi256EEENSA_ILi384EEENSA_ILi32EEEEEENS_12float_e4m3_tENS5_IJlSB_lEEESJ_SK_NS4_8TiledMMAINS4_8MMA_AtomIJNS4_4SM904GMMA31MMA_64x192x32_F32E4M3E4M3_SS_TNILNSO_7ScaleInE1ELSQ_1EEEEEENS4_6LayoutINS5_IJNSA_ILi2EEESB_SB_EEENS5_IJSB_NSA_ILi0EEESW_EEEEENS5_IJNS4_10UnderscoreESZ_SZ_EEEEENS4_13SM90_TMA_LOADENS4_14ComposedLayoutINS4_7SwizzleILi1ELi4ELi3EEENS4_18smem_ptr_flag_bitsILi8EEENST_INS5_IJNSA_ILi8EEESH_EEENS5_IJSH_SB_EEEEEEEvNS4_8identityES12_S1C_vS1D_EENS_8epilogue10collective6detail29Sm90TmaWarpSpecializedAdapterINS1G_15DefaultEpilogueISJ_SK_SK_NS1F_6thread17LinearCombinationISJ_Li1EffLNS1K_9ScaleType4KindE0ELNS_15FloatRoundStyleE2ESJ_EENS1_15EpilogueDefaultEEEEEvvEEEEvNT_6ParamsE)
        .other          _ZN7cutlass13device_kernelINS_4gemm6kernel13GemmUniversalIN4cute5tupleIJiiiiEEENS1_10collective13CollectiveMmaINS1_37MainloopSm90TmaGmmaWarpSpecializedFP8ILi11ENS5_IJNS4_1CILi1EEESB_SB_EEENS1_35KernelTmaWarpSpecializedCooperativeEEENS5_IJNSA_ILi256EEENSA_ILi384EEENSA_ILi32EEEEEENS_12float_e4m3_tENS5_IJlSB_lEEESJ_SK_NS4_8TiledMMAINS4_8MMA_AtomIJNS4_4SM904GMMA31MMA_64x192x32_F32E4M3E4M3_SS_TNILNSO_7ScaleInE1ELSQ_1EEEEEENS4_6LayoutINS5_IJNSA_ILi2EEESB_SB_EEENS5_IJSB_NSA_ILi0EEESW_EEEEENS5_IJNS4_10UnderscoreESZ_SZ_EEEEENS4_13SM90_TMA_LOADENS4_14ComposedLayoutINS4_7SwizzleILi1ELi4ELi3EEENS4_18smem_ptr_flag_bitsILi8EEENST_INS5_IJNSA_ILi8EEESH_EEENS5_IJSH_SB_EEEEEEEvNS4_8identityES12_S1C_vS1D_EENS_8epilogue10collective6detail29Sm90TmaWarpSpecializedAdapterINS1G_15DefaultEpilogueISJ_SK_SK_NS1F_6thread17LinearCombinationISJ_Li1EffLNS1K_9ScaleType4KindE0ELNS_15FloatRoundStyleE2ESJ_EENS1_15EpilogueDefaultEEEEEvvEEEEvNT_6ParamsE,@"STO_CUDA_ENTRY STV_DEFAULT"
_ZN7cutlass13device_kernelINS_4gemm6kernel13GemmUniversalIN4cute5tupleIJiiiiEEENS1_10collective13CollectiveMmaINS1_37MainloopSm90TmaGmmaWarpSpecializedFP8ILi11ENS5_IJNS4_1CILi1EEESB_SB_EEENS1_35KernelTmaWarpSpecializedCooperativeEEENS5_IJNSA_ILi256EEENSA_ILi384EEENSA_ILi32EEEEEENS_12float_e4m3_tENS5_IJlSB_lEEESJ_SK_NS4_8TiledMMAINS4_8MMA_AtomIJNS4_4SM904GMMA31MMA_64x192x32_F32E4M3E4M3_SS_TNILNSO_7ScaleInE1ELSQ_1EEEEEENS4_6LayoutINS5_IJNSA_ILi2EEESB_SB_EEENS5_IJSB_NSA_ILi0EEESW_EEEEENS5_IJNS4_10UnderscoreESZ_SZ_EEEEENS4_13SM90_TMA_LOADENS4_14ComposedLayoutINS4_7SwizzleILi1ELi4ELi3EEENS4_18smem_ptr_flag_bitsILi8EEENST_INS5_IJNSA_ILi8EEESH_EEENS5_IJSH_SB_EEEEEEEvNS4_8identityES12_S1C_vS1D_EENS_8epilogue10collective6detail29Sm90TmaWarpSpecializedAdapterINS1G_15DefaultEpilogueISJ_SK_SK_NS1F_6thread17LinearCombinationISJ_Li1EffLNS1K_9ScaleType4KindE0ELNS_15FloatRoundStyleE2ESJ_EENS1_15EpilogueDefaultEEEEEvvEEEEvNT_6ParamsE:
[----:B------:R-:W0:Y:S02]  /*0000*/  LDC R1, c[0x0][0x28] ;  /* 0x00000a00ff017b82 */ /* 0x000e240000000800 */
[----:B0-----:R-:W-:Y:S01]  /*0010*/  VIADD R1, R1, 0xfffff490 ;  /* 0xfffff49001017836 */ /* 0x001fe20000000000 */
[----:B------:R-:W0:Y:S01]  /*0020*/  S2R R2, SR_TID.X ;  /* 0x0000000000027919 */ /* 0x000e220000002100 */
[----:B------:R-:W-:Y:S01]  /*0030*/  ELECT P0, URZ, PT ;  /* 0x00000000003f782f */ /* 0x000fe20003800000 */
[----:B------:R-:W-:Y:S01]  /*0040*/  BSSY B0, `(.L_x_0) ;  /* 0x0000015000007945 */ /* 0x000fe20003800000 */
[--C-:B0-----:R-:W-:Y:S02]  /*0050*/  SHF.R.U32.HI R0, RZ, 0x5, R2.reuse ;  /* 0x00000005ff007819 */ /* 0x101fe40000011602 */
[----:B------:R-:W-:-:S03]  /*0060*/  SHF.R.U32.HI R2, RZ, 0x7, R2 ;  /* 0x00000007ff027819 */ /* 0x000fc60000011602 */
[----:B------:R-:W0:Y:S04]  /*0070*/  SHFL.IDX PT, R3, R0, RZ, 0x1f ;  /* 0x00001fff00037589 */ /* 0x000e2800000e0000 */
[----:B------:R-:W1:Y:S01]  /*0080*/  SHFL.IDX PT, R2, R2, RZ, 0x1f ;  /* 0x00001fff02027589 */ /* 0x000e6200000e0000 */
[----:B0-----:R-:W-:Y:S02]  /*0090*/  R2UR UR4, R3 ;  /* 0x00000000030472ca */ /* 0x001fe400000e0000 */
[----:B-1----:R-:W-:-:S11]  /*00a0*/  R2UR UR6, R2 ;  /* 0x00000000020672ca */ /* 0x002fd600000e0000 */
[----:B------:R-:W-:Y:S02]  /*00b0*/  USHF.R.S32.HI UR5, URZ, 0x1f, UR4 ;  /* 0x0000001f3f057899 */ /* 0x000fe40008011404 */
[----:B------:R-:W-:Y:S02]  /*00c0*/  ISETP.NE.OR P0, PT, RZ, UR4, !P0 ;  /* 0x00000004ff007c0c */ /* 0x000fe4000c705670 */
[----:B------:R-:W-:-:S04]  /*00d0*/  ULEA.HI UR5, UR5, UR4, URZ, 0x2 ;  /* 0x0000000405057291 */ /* 0x000fc8000f8f103f */
[----:B------:R-:W-:-:S04]  /*00e0*/  ULOP3.LUT UR5, UR5, 0xfffffffc, URZ, 0xc0, !UPT ;  /* 0xfffffffc05057892 */ /* 0x000fc8000f8ec03f */
[----:B------:R-:W-:-:S03]  /*00f0*/  UIADD3 UR8, UR4, -UR5, URZ ;  /* 0x8000000504087290 */ /* 0x000fc6000fffe03f */
[----:B------:R-:W-:Y:S09]  /*0100*/  @P0 BRA `(.L_x_1) ;  /* 0x0000000000200947 */ /* 0x000ff20003800000 */
[----:B------:R-:W-:Y:S02]  /*0110*/  ULDC.64 UR4, c[0x0][0x198] ;  /* 0x0000660000047ab9 */ /* 0x000fe40000000a00 */
[----:B------:R-:W-:Y:S02]  /*0120*/  UIADD3 UR10, UP0, UR4, 0xf0, URZ ;  /* 0x000000f0040a7890 */ /* 0x000fe4000ff1e03f */
[----:B------:R-:W-:Y:S02]  /*0130*/  UIADD3 UR4, UP1, UR4, 0x1f0, URZ ;  /* 0x000001f004047890 */ /* 0x000fe4000ff3e03f */
[----:B------:R-:W-:Y:S02]  /*0140*/  UIADD3.X UR11, URZ, UR5, URZ, UP0, !UPT ;  /* 0x000000053f0b7290 */ /* 0x000fe400087fe43f */
[----:B------:R-:W-:-:S07]  /*0150*/  UIADD3.X UR5, URZ, UR5, URZ, UP1, !UPT ;  /* 0x000000053f057290 */ /* 0x000fce0008ffe43f */
[----:B------:R0:W-:Y:S02]  /*0160*/  UTMACCTL.PF [UR10] ;  /* 0x000000000a0079b9 */ /* 0x0001e40008040000 */
[----:B------:R0:W-:Y:S02]  /*0170*/  UTMACCTL.PF [UR4] ;  /* 0x00000000040079b9 */ /* 0x0001e40008040000 */
[----:B0-----:R-:W-:Y:S01]  /*0180*/  NOP ;  /* 0x0000000000007918 */ /* 0x001fe20000000000 */
.L_x_1:
[----:B------:R-:W-:Y:S05]  /*0190*/  BSYNC B0 ;  /* 0x0000000000007941 */ /* 0x000fea0003800000 */
.L_x_0:
[----:B------:R-:W0:Y:S01]  /*01a0*/  SHFL.IDX PT, R2, R0, RZ, 0x1f ;  /* 0x00001fff00027589 */ /* 0x000e2200000e0000 */
[----:B------:R-:W-:Y:S01]  /*01b0*/  UISETP.NE.AND UP0, UPT, UR8, 0x3, UPT ;  /* 0x000000030800788c */ /* 0x000fe2000bf05270 */
[----:B------:R-:W-:Y:S01]  /*01c0*/  ISETP.NE.AND P1, PT, RZ, UR6, PT ;  /* 0x00000006ff007c0c */ /* 0x000fe2000bf25270 */
[----:B------:R-:W-:Y:S02]  /*01d0*/  UIADD3 UR10, UR6, -0x1, URZ ;  /* 0xffffffff060a7890 */ /* 0x000fe4000fffe03f */
[----:B------:R-:W-:Y:S02]  /*01e0*/  UISETP.EQ.OR UP0, UPT, UR8, URZ, !UP0 ;  /* 0x0000003f0800728c */ /* 0x000fe4000c702670 */
[----:B------:R-:W-:Y:S02]  /*01f0*/  UISETP.GE.U32.AND UP1, UPT, UR10, 0x2, UPT ;  /* 0x000000020a00788c */ /* 0x000fe4000bf26070 */
[----:B------:R-:W-:-:S04]  /*0200*/  UISETP.EQ.AND UP0, UPT, UR6, URZ, UP0 ;  /* 0x0000003f0600728c */ /* 0x000fc80008702270 */
[----:B------:R-:W-:-:S04]  /*0210*/  USEL UR13, URZ, 0x1, !UP0 ;  /* 0x000000013f0d7887 */ /* 0x000fc8000c000000 */
[----:B------:R-:W-:Y:S01]  /*0220*/  USEL UR13, UR13, 0x2, UP1 ;  /* 0x000000020d0d7887 */ /* 0x000fe20008800000 */
[----:B0-----:R-:W-:-:S13]  /*0230*/  ISETP.NE.AND P0, PT, R2, RZ, PT ;  /* 0x000000ff0200720c */ /* 0x001fda0003f05270 */
[----:B------:R-:W-:Y:S05]  /*0240*/  @P0 BRA `(.L_x_2) ;  /* 0x00000000009c0947 */ /* 0x000fea0003800000 */
[----:B------:R-:W-:Y:S01]  /*0250*/  ELECT P0, URZ, PT ;  /* 0x00000000003f782f */ /* 0x000fe20003800000 */
[----:B------:R-:W-:-:S12]  /*0260*/  BSSY B0, `(.L_x_2) ;  /* 0x0000025000007945 */ /* 0x000fd80003800000 */
[----:B------:R-:W-:Y:S05]  /*0270*/  @!P0 BRA `(.L_x_3) ;  /* 0x00000000008c8947 */ /* 0x000fea0003800000 */
[----:B------:R-:W0:Y:S01]  /*0280*/  S2UR UR9, SR_CgaCtaId ;  /* 0x00000000000979c3 */ /* 0x000e220000008800 */
[----:B------:R-:W-:Y:S01]  /*0290*/  UMOV UR4, 0x400 ;  /* 0x0000040000047882 */ /* 0x000fe20000000000 */
[----:B------:R-:W-:Y:S01]  /*02a0*/  UMOV UR5, 0x1 ;  /* 0x0000000100057882 */ /* 0x000fe20000000000 */
[----:B------:R-:W-:Y:S02]  /*02b0*/  UMOV UR6, 0x100 ;  /* 0x0000010000067882 */ /* 0x000fe40000000000 */
[----:B------:R-:W-:-:S04]  /*02c0*/  UIADD3 UR6, -UR6, 0x100000, URZ ;  /* 0x0010000006067890 */ /* 0x000fc8000fffe13f */
[----:B------:R-:W-:Y:S02]  /*02d0*/  USHF.L.U32 UR7, UR6, 0xb, URZ ;  /* 0x0000000b06077899 */ /* 0x000fe4000800063f */
[----:B------:R-:W-:Y:S02]  /*02e0*/  USHF.L.U32 UR6, UR6, 0x1, URZ ;  /* 0x0000000106067899 */ /* 0x000fe4000800063f */
[----:B0-----:R-:W-:Y:S02]  /*02f0*/  ULEA UR9, UR9, UR4, 0x18 ;  /* 0x0000000409097291 */ /* 0x001fe4000f8ec03f */
[----:B------:R-:W-:-:S04]  /*0300*/  UIADD3 UR4, -UR5, 0x100000, URZ ;  /* 0x0010000005047890 */ /* 0x000fc8000fffe13f */
[----:B------:R-:W-:Y:S02]  /*0310*/  USHF.L.U32 UR5, UR4, 0xb, URZ ;  /* 0x0000000b04057899 */ /* 0x000fe4000800063f */
[----:B------:R-:W-:Y:S01]  /*0320*/  USHF.L.U32 UR4, UR4, 0x1, URZ ;  /* 0x0000000104047899 */ /* 0x000fe2000800063f */
[----:B------:R-:W0:Y:S11]  /*0330*/  FENCE.VIEW.ASYNC.S ;  /* 0x00000000000073c6 */ /* 0x000e360000000000 */
[----:B0-----:R0:W1:Y:S01]  /*0340*/  SYNCS.EXCH.64 URZ, [UR9], UR4 ;  /* 0x00000004093f75b2 */ /* 0x0010620008000100 */
[----:B------:R0:W2:Y:S01]  /*0350*/  SYNCS.EXCH.64 URZ, [UR9+0x58], UR6 ;  /* 0x00005806093f75b2 */ /* 0x0000a20008000100 */
[----:B------:R0:W3:Y:S01]  /*0360*/  SYNCS.EXCH.64 URZ, [UR9+0x8], UR4 ;  /* 0x00000804093f75b2 */ /* 0x0000e20008000100 */
[----:B------:R0:W4:Y:S01]  /*0370*/  SYNCS.EXCH.64 URZ, [UR9+0x60], UR6 ;  /* 0x00006006093f75b2 */ /* 0x0001220008000100 */
[----:B------:R0:W0:Y:S01]  /*0380*/  SYNCS.EXCH.64 URZ, [UR9+0x10], UR4 ;  /* 0x00001004093f75b2 */ /* 0x0000220008000100 */
        /* <DEDUP_REMOVED lines=17> */
[----:B------:R-:W-:Y:S01]  /*04a0*/  NOP ;  /* 0x0000000000007918 */ /* 0x000fe20000000000 */
.L_x_3:
[----:B0-----:R-:W-:Y:S05]  /*04b0*/  BSYNC B0 ;  /* 0x0000000000007941 */ /* 0x001fea0003800000 */
.L_x_2:
[----:B------:R-:W0:Y:S01]  /*04c0*/  LDC R2, c[0x0][0x65c] ;  /* 0x00019700ff027b82 */ /* 0x000e220000000800 */
[----:B------:R-:W5:Y:S01]  /*04d0*/  SHFL.IDX PT, R0, R0, RZ, 0x1f ;  /* 0x00001fff00007589 */ /* 0x000f6200000e0000 */
[----:B------:R-:W-:Y:S01]  /*04e0*/  ELECT P0, URZ, PT ;  /* 0x00000000003f782f */ /* 0x000fe20003800000 */
[----:B------:R-:W-:Y:S01]  /*04f0*/  IMAD.MOV.U32 R3, RZ, RZ, RZ ;  /* 0x000000ffff037224 */ /* 0x000fe200078e00ff */
[----:B------:R-:W-:Y:S01]  /*0500*/  UMOV UR4, 0x20 ;  /* 0x0000002000047882 */ /* 0x000fe20000000000 */
[----:B------:R-:W1:Y:S01]  /*0510*/  S2R R11, SR_CTAID.Y ;  /* 0x00000000000b7919 */ /* 0x000e620000002600 */
[----:B------:R-:W-:Y:S01]  /*0520*/  NOP ;  /* 0x0000000000007918 */ /* 0x000fe20000000000 */
[----:B------:R-:W-:Y:S01]  /*0530*/  NOP ;  /* 0x0000000000007918 */ /* 0x000fe20000000000 */
[----:B0-----:R-:W-:Y:S02]  /*0540*/  ISETP.NE.AND P4, PT, R2, 0x1, PT ;  /* 0x000000010200780c */ /* 0x001fe40003f85270 */
[----:B------:R-:W0:Y:S01]  /*0550*/  S2R R2, SR_CTAID.X ;  /* 0x0000000000027919 */ /* 0x000e220000002500 */
[----:B-----5:R-:W-:-:S10]  /*0560*/  ISETP.NE.OR P0, PT, R0, RZ, !P0 ;  /* 0x000000ff0000720c */ /* 0x020fd40004705670 */
[----:B------:R-:W0:Y:S01]  /*0570*/  @P4 LDC R7, c[0x0][0x10] ;  /* 0x00000400ff074b82 */ /* 0x000e220000000800 */
[----:B-1----:R-:W-:Y:S02]  /*0580*/  @P4 IMAD.MOV.U32 R4, RZ, RZ, R11 ;  /* 0x000000ffff044224 */ /* 0x002fe400078e000b */
[----:B------:R-:W-:Y:S01]  /*0590*/  VOTEU.ALL UP0, P0 ;  /* 0x00000000003f7886 */ /* 0x000fe20000000000 */
[----:B------:R-:W-:Y:S01]  /*05a0*/  @P4 IMAD.MOV.U32 R5, RZ, RZ, RZ ;  /* 0x000000ffff054224 */ /* 0x000fe200078e00ff */
[----:B------:R-:W-:Y:S01]  /*05b0*/  VOTEU.ALL UP1, P0 ;  /* 0x00000000003f7886 */ /* 0x000fe20000020000 */
[----:B------:R-:W-:Y:S02]  /*05c0*/  @P4 IMAD.MOV.U32 R13, RZ, RZ, RZ ;  /* 0x000000ffff0d4224 */ /* 0x000fe400078e00ff */
[----:B------:R-:W1:Y:S01]  /*05d0*/  @!P4 LDC R9, c[0x0][0xc] ;  /* 0x00000300ff09cb82 */ /* 0x000e620000000800 */
[----:B------:R-:W-:Y:S01]  /*05e0*/  @!UP0 UMOV UR6, 0x400 ;  /* 0x0000040000068882 */ /* 0x000fe20000000000 */
[----:B------:R-:W-:-:S04]  /*05f0*/  @!UP0 UIADD3 UR4, -UR4, 0x100000, URZ ;  /* 0x0010000004048890 */ /* 0x000fc8000fffe13f */
[----:B------:R-:W-:Y:S02]  /*0600*/  @!UP0 USHF.L.U32 UR5, UR4, 0xb, URZ ;  /* 0x0000000b04058899 */ /* 0x000fe4000800063f */
[----:B------:R-:W-:Y:S01]  /*0610*/  @!UP0 USHF.L.U32 UR4, UR4, 0x1, URZ ;  /* 0x0000000104048899 */ /* 0x000fe2000800063f */
[----:B------:R-:W5:Y:S01]  /*0620*/  @!UP0 S2UR UR7, SR_CgaCtaId ;  /* 0x00000000000789c3 */ /* 0x000f620000008800 */
[----:B0-----:R-:W-:-:S04]  /*0630*/  @P4 IMAD.WIDE.U32 R6, R2, R7, R4 ;  /* 0x0000000702064225 */ /* 0x001fc800078e0004 */
[----:B------:R-:W-:Y:S02]  /*0640*/  @P4 IMAD.MOV.U32 R10, RZ, RZ, R6 ;  /* 0x000000ffff0a4224 */ /* 0x000fe400078e0006 */
[----:B------:R-:W-:Y:S02]  /*0650*/  @P4 IMAD.IADD R14, R7, 0x1, R13 ;  /* 0x00000001070e4824 */ /* 0x000fe400078e020d */
[----:B-1----:R-:W-:-:S04]  /*0660*/  @!P4 IMAD.WIDE.U32 R4, R9, R11, R2 ;  /* 0x0000000b0904c225 */ /* 0x002fc800078e0002 */
[----:B------:R-:W-:Y:S02]  /*0670*/  @!P4 IMAD.MOV.U32 R10, RZ, RZ, R4 ;  /* 0x000000ffff0ac224 */ /* 0x000fe400078e0004 */
[----:B------:R-:W-:Y:S01]  /*0680*/  @!P4 IMAD.MOV.U32 R14, RZ, RZ, R5 ;  /* 0x000000ffff0ec224 */ /* 0x000fe200078e0005 */
[----:B-----5:R-:W-:Y:S02]  /*0690*/  @!UP0 ULEA UR6, UR7, UR6, 0x18 ;  /* 0x0000000607068291 */ /* 0x020fe4000f8ec03f */
[----:B------:R0:W-:Y:S01]  /*06a0*/  STL [R1+0x85c], R10 ;  /* 0x00085c0a01007387 */ /* 0x0001e20000100800 */
[----:B------:R-:W-:-:S03]  /*06b0*/  VOTEU.ALL UP0, P0 ;  /* 0x00000000003f7886 */ /* 0x000fc60000000000 */
[----:B------:R0:W-:Y:S04]  /*06c0*/  STL [R1+0x858], R14 ;  /* 0x0008580e01007387 */ /* 0x0001e80000100800 */
[----:B------:R-:W1:Y:S02]  /*06d0*/  FENCE.VIEW.ASYNC.S ;  /* 0x00000000000073c6 */ /* 0x000e640000000000 */
[----:B-1----:R0:W2:Y:S01]  /*06e0*/  @!UP0 SYNCS.EXCH.64 URZ, [UR6+0xc0], UR4 ;  /* 0x0000c004063f85b2 */ /* 0x0020a20008000100 */
[----:B------:R0:W2:Y:S01]  /*06f0*/  @!UP1 SYNCS.EXCH.64 URZ, [UR6+0xc8], UR4 ;  /* 0x0000c804063f95b2 */ /* 0x0000a20008000100 */
[----:B------:R-:W-:Y:S01]  /*0700*/  NOP ;  /* 0x0000000000007918 */ /* 0x000fe20000000000 */
[----:B--234-:R-:W-:Y:S06]  /*0710*/  BAR.SYNC.DEFER_BLOCKING 0x0 ;  /* 0x0000000000007b1d */ /* 0x01cfec0000010000 */
[----:B0-----:R-:W-:Y:S05]  /*0720*/  @!P1 BRA `(.L_x_4) ;  /* 0x0000033000c49947 */ /* 0x001fea0003800000 */
[----:B------:R-:W-:-:S06]  /*0730*/  UISETP.GT.U32.AND UP0, UPT, UR10, 0x1, UPT ;  /* 0x000000010a00788c */ /* 0x000fcc000bf04070 */
[----:B------:R-:W-:-:S13]  /*0740*/  PLOP3.LUT P0, PT, PT, PT, UP0, 0x80, 0x0 ;  /* 0x000000000000781c */ /* 0x000fda0003f0f008 */
[----:B------:R-:W-:Y:S05]  /*0750*/  @P0 EXIT ;  /* 0x000000000000094d */ /* 0x000fea0003800000 */
[----:B------:R-:W-:Y:S01]  /*0760*/  IMAD.MOV.U32 R5, RZ, RZ, -0x1 ;  /* 0xffffffffff057424 */ /* 0x000fe200078e00ff */
[----:B------:R-:W-:Y:S01]  /*0770*/  ULDC.64 UR4, c[0x0][0x650] ;  /* 0x0001940000047ab9 */ /* 0x000fe20000000a00 */
[----:B------:R-:W-:Y:S01]  /*0780*/  IMAD.MOV.U32 R4, RZ, RZ, -0x1 ;  /* 0xffffffffff047424 */ /* 0x000fe200078e00ff */
[----:B------:R-:W-:Y:S01]  /*0790*/  ISETP.GE.U32.AND P0, PT, R10, UR4, PT ;  /* 0x000000040a007c0c */ /* 0x000fe2000bf06070 */
[----:B------:R-:W-:Y:S01]  /*07a0*/  UMOV UR14, 0xffffffff ;  /* 0xffffffff000e7882 */ /* 0x000fe20000000000 */
[----:B------:R0:W-:Y:S01]  /*07b0*/  STL [R1+0x860], R5 ;  /* 0x0008600501007387 */ /* 0x0001e20000100800 */
[----:B------:R-:W-:Y:S02]  /*07c0*/  PRMT R0, RZ, 0x7610, R0 ;  /* 0x00007610ff007816 */ /* 0x000fe40000000000 */
[----:B------:R-:W-:Y:S01]  /*07d0*/  ISETP.GE.U32.AND.EX P0, PT, R14, UR5, PT, P0 ;  /* 0x000000050e007c0c */ /* 0x000fe2000bf06100 */
[----:B------:R0:W-:-:S12]  /*07e0*/  STL [R1+0x864], R4 ;  /* 0x0008640401007387 */ /* 0x0001d80000100800 */
[----:B0-----:R-:W-:Y:S05]  /*07f0*/  @P0 BRA `(.L_x_5) ;  /* 0x00000004006c0947 */ /* 0x001fea0003800000 */
[----:B------:R-:W-:Y:S01]  /*0800*/  ULDC.64 UR14, c[0x0][0x628] ;  /* 0x00018a00000e7ab9 */ /* 0x000fe20000000a00 */
[----:B------:R-:W0:Y:S01]  /*0810*/  LDC.64 R12, c[0x0][0x620] ;  /* 0x00018800ff0c7b82 */ /* 0x000e220000000a00 */
[----:B------:R-:W-:Y:S01]  /*0820*/  ISETP.NE.U32.AND P0, PT, RZ, UR14, PT ;  /* 0x0000000eff007c0c */ /* 0x000fe2000bf05070 */
[----:B------:R-:W-:Y:S01]  /*0830*/  ULDC UR11, c[0x0][0x630] ;  /* 0x00018c00000b7ab9 */ /* 0x000fe20000000800 */
[----:B------:R-:W-:Y:S02]  /*0840*/  R2UR UR4, R10 ;  /* 0x000000000a0472ca */ /* 0x000fe400000e0000 */
[----:B------:R-:W-:Y:S02]  /*0850*/  ISETP.NE.AND.EX P0, PT, RZ, UR15, PT, P0 ;  /* 0x0000000fff007c0c */ /* 0x000fe4000bf05300 */
[----:B------:R-:W-:-:S11]  /*0860*/  R2UR UR5, R14 ;  /* 0x000000000e0572ca */ /* 0x000fd600000e0000 */
[----:B------:R-:W-:Y:S05]  /*0870*/  @!P0 BRA `(.L_x_6) ;  /* 0x0000000000308947 */ /* 0x000fea0003800000 */
[----:B------:R-:W-:Y:S01]  /*0880*/  R2UR UR4, R10 ;  /* 0x000000000a0472ca */ /* 0x000fe200000e0000 */
[----:B------:R-:W-:Y:S01]  /*0890*/  ULDC UR8, c[0x0][0x634] ;  /* 0x00018d0000087ab9 */ /* 0x000fe20000000800 */
[----:B------:R-:W-:-:S11]  /*08a0*/  R2UR UR10, R14 ;  /* 0x000000000e0a72ca */ /* 0x000fd600000e0000 */
[----:B------:R-:W-:-:S04]  /*08b0*/  UIADD3 UR8, UP0, UR4, UR8, URZ ;  /* 0x0000000804087290 */ /* 0x000fc8000ff1e03f */
[----:B------:R-:W-:-:S04]  /*08c0*/  UIADD3.X UR10, URZ, UR10, URZ, UP0, !UPT ;  /* 0x0000000a3f0a7290 */ /* 0x000fc800087fe43f */
[----:B------:R-:W-:-:S04]  /*08d0*/  UIMAD.WIDE.U32 UR4, UR10, UR14, URZ ;  /* 0x0000000e0a0472a5 */ /* 0x000fc8000f8e003f */
[----:B------:R-:W-:Y:S02]  /*08e0*/  UIMAD.WIDE.U32 UR6, UP0, UR8, UR15, UR4 ;  /* 0x0000000f080672a5 */ /* 0x000fe4000f800004 */
[----:B------:R-:W-:Y:S02]  /*08f0*/  UIMAD.WIDE.U32 UR4, UR8, UR14, URZ ;  /* 0x0000000e080472a5 */ /* 0x000fe4000f8e003f */
[----:B------:R-:W-:Y:S02]  /*0900*/  UIADD3.X UR9, URZ, URZ, URZ, UP0, !UPT ;  /* 0x0000003f3f097290 */ /* 0x000fe400087fe43f */
[----:B------:R-:W-:Y:S01]  /*0910*/  UIADD3 URZ, UP0, UR5, UR6, URZ ;  /* 0x00000006053f7290 */ /* 0x000fe2000ff1e03f */
[----:B------:R-:W-:-:S03]  /*0920*/  UMOV UR8, UR7 ;  /* 0x0000000700087c82 */ /* 0x000fc60008000000 */
[----:B------:R-:W-:-:S12]  /*0930*/  UIMAD.WIDE.U32.X UR4, UR10, UR15, UR8, UP0 ;  /* 0x0000000f0a0472a5 */ /* 0x000fd800080e0408 */
.L_x_6:
[----:B------:R-:W-:Y:S01]  /*0940*/  USHF.R.U64 UR14, UR4, UR11, UR5 ;  /* 0x0000000b040e7299 */ /* 0x000fe20008001205 */
[----:B------:R-:W1:Y:S01]  /*0950*/  LDC R8, c[0x0][0x618] ;  /* 0x00018600ff087b82 */ /* 0x000e620000000800 */
[----:B------:R-:W-:Y:S01]  /*0960*/  USHF.R.U32.HI UR4, URZ, UR11, UR5 ;  /* 0x0000000b3f047299 */ /* 0x000fe20008011605 */
[----:B------:R-:W-:Y:S01]  /*0970*/  I2FP.F32.U32 R0, R2 ;  /* 0x0000000200007245 */ /* 0x000fe20000201000 */
[----:B------:R-:W-:Y:S01]  /*0980*/  IMAD.MOV.U32 R4, RZ, RZ, R10 ;  /* 0x000000ffff047224 */ /* 0x000fe200078e000a */
[----:B------:R-:W-:Y:S01]  /*0990*/  ULDC UR5, c[0x0][0x150] ;  /* 0x0000540000057ab9 */ /* 0x000fe20000000800 */
[----:B------:R-:W-:Y:S01]  /*09a0*/  IADD3 R7, P0, RZ, -UR14, RZ ;  /* 0x8000000eff077c10 */ /* 0x000fe2000ff1e0ff */
[----:B------:R-:W-:Y:S02]  /*09b0*/  IMAD.MOV.U32 R5, RZ, RZ, R14 ;  /* 0x000000ffff057224 */ /* 0x000fe400078e000e */
[----:B------:R-:W-:Y:S01]  /*09c0*/  FMUL R0, R0, UR5 ;  /* 0x0000000500007c20 */ /* 0x000fe20008400000 */
[----:B------:R-:W2:Y:S01]  /*09d0*/  LDC.64 R20, c[0x0][0x640] ;  /* 0x00019000ff147b82 */ /* 0x000ea20000000a00 */
[----:B------:R-:W-:Y:S01]  /*09e0*/  IMAD.X R9, RZ, RZ, ~UR4, P0 ;  /* 0x80000004ff097e24 */ /* 0x000fe200080e06ff */
[----:B------:R-:W-:Y:S01]  /*09f0*/  ULDC UR4, c[0x0][0x154] ;  /* 0x0000550000047ab9 */ /* 0x000fe20000000800 */
[----:B0-----:R-:W-:-:S02]  /*0a00*/  IMAD.WIDE.U32 R4, R7, R12, R4 ;  /* 0x0000000c07047225 */ /* 0x001fc400078e0004 */
[----:B------:R-:W0:Y:S03]  /*0a10*/  F2I.U32.TRUNC.NTZ R0, R0 ;  /* 0x0000000000007305 */ /* 0x000e26000020f000 */
[----:B------:R-:W3:Y:S01]  /*0a20*/  LDC R3, c[0x0][0x144] ;  /* 0x00005100ff037b82 */ /* 0x000ee20000000800 */
[----:B------:R-:W-:-:S04]  /*0a30*/  IMAD R6, R9, R12, RZ ;  /* 0x0000000c09067224 */ /* 0x000fc800078e02ff */
[----:B------:R-:W-:-:S03]  /*0a40*/  IMAD R7, R7, R13, R6 ;  /* 0x0000000d07077224 */ /* 0x000fc600078e0206 */
[----:B------:R-:W4:Y:S01]  /*0a50*/  LDC R10, c[0x0][0x608] ;  /* 0x00018200ff0a7b82 */ /* 0x000f220000000800 */
[----:B------:R-:W-:Y:S02]  /*0a60*/  IMAD.IADD R5, R5, 0x1, R7 ;  /* 0x0000000105057824 */ /* 0x000fe400078e0207 */
[----:B------:R-:W-:Y:S02]  /*0a70*/  IMAD.MOV.U32 R7, RZ, RZ, -0x1 ;  /* 0xffffffffff077424 */ /* 0x000fe400078e00ff */
[----:B0-----:R-:W-:Y:S01]  /*0a80*/  IMAD.MOV R6, RZ, RZ, -R0 ;  /* 0x000000ffff067224 */ /* 0x001fe200078e0a00 */
[----:B-1----:R-:W-:Y:S02]  /*0a90*/  SHF.R.U64 R14, R4, R8, R5 ;  /* 0x00000008040e7219 */ /* 0x002fe40000001205 */
[----:B------:R-:W0:Y:S01]  /*0aa0*/  LDC R18, c[0x0][0x658] ;  /* 0x00019600ff127b82 */ /* 0x000e220000000800 */
[----:B------:R-:W-:Y:S02]  /*0ab0*/  I2FP.F32.U32 R4, R11 ;  /* 0x0000000b00047245 */ /* 0x000fe40000201000 */
[----:B--2---:R-:W-:-:S02]  /*0ac0*/  ISETP.NE.U32.AND P0, PT, R20, RZ, PT ;  /* 0x000000ff1400720c */ /* 0x004fc40003f05070 */
[----:B------:R-:W-:Y:S01]  /*0ad0*/  SHF.R.U32.HI R5, RZ, R8, R5 ;  /* 0x00000008ff057219 */ /* 0x000fe20000011605 */
[----:B------:R-:W-:Y:S01]  /*0ae0*/  FMUL R4, R4, UR4 ;  /* 0x0000000404047c20 */ /* 0x000fe20008400000 */
[----:B------:R-:W-:Y:S01]  /*0af0*/  ISETP.NE.AND.EX P0, PT, R21, RZ, PT, P0 ;  /* 0x000000ff1500720c */ /* 0x000fe20003f05300 */
[----:B------:R-:W1:Y:S01]  /*0b00*/  LDC R12, c[0x0][0x148] ;  /* 0x00005200ff0c7b82 */ /* 0x000e620000000800 */
[----:B---3--:R-:W-:-:S07]  /*0b10*/  IMAD R0, R3, R6, R2 ;  /* 0x0000000603007224 */ /* 0x008fce00078e0202 */
[----:B------:R-:W2:Y:S01]  /*0b20*/  LDC R16, c[0x0][0x600] ;  /* 0x00018000ff107b82 */ /* 0x000ea20000000800 */
[-CC-:B----4-:R-:W-:Y:S02]  /*0b30*/  SHF.R.U64 R22, R14, R10.reuse, R5.reuse ;  /* 0x0000000a0e167219 */ /* 0x190fe40000001205 */
[----:B------:R-:W-:Y:S01]  /*0b40*/  SHF.R.U32.HI R3, RZ, R10, R5 ;  /* 0x0000000aff037219 */ /* 0x000fe20000011605 */
[----:B------:R-:W-:Y:S01]  /*0b50*/  IMAD.MOV.U32 R5, RZ, RZ, 0x1 ;  /* 0x00000001ff057424 */ /* 0x000fe200078e00ff */
[----:B------:R3:W4:Y:S03]  /*0b60*/  F2I.U32.TRUNC.NTZ R10, R4 ;  /* 0x00000004000a7305 */ /* 0x000726000020f000 */
[----:B------:R-:W1:Y:S01]  /*0b70*/  LDC R15, c[0x0][0x648] ;  /* 0x00019200ff0f7b82 */ /* 0x000e620000000800 */
[-C--:B0-----:R-:W-:Y:S02]  /*0b80*/  SHF.L.U32 R2, R7, R18.reuse, RZ ;  /* 0x0000001207027219 */ /* 0x081fe400000006ff */
[----:B------:R-:W-:-:S02]  /*0b90*/  SHF.R.U64 R24, R22, R18, R3 ;  /* 0x0000001216187219 */ /* 0x000fc40000001203 */
[----:B------:R-:W-:Y:S02]  /*0ba0*/  LOP3.LUT R9, RZ, R2, RZ, 0x33, !PT ;  /* 0x00000002ff097212 */ /* 0x000fe400078e33ff */
[-C--:B------:R-:W-:Y:S01]  /*0bb0*/  SHF.R.U32.HI R3, RZ, R18.reuse, R3 ;  /* 0x00000012ff037219 */ /* 0x080fe20000011603 */
[----:B------:R-:W0:Y:S01]  /*0bc0*/  LDC R17, c[0x0][0x638] ;  /* 0x00018e00ff117b82 */ /* 0x000e220000000800 */
[----:B------:R-:W-:Y:S01]  /*0bd0*/  SHF.L.U32 R8, R5, R18, RZ ;  /* 0x0000001205087219 */ /* 0x000fe200000006ff */
[----:B------:R-:W-:-:S06]  /*0be0*/  IMAD.MOV.U32 R2, RZ, RZ, R24 ;  /* 0x000000ffff027224 */ /* 0x000fcc00078e0018 */
[----:B------:R-:W0:Y:S01]  /*0bf0*/  LDC R19, c[0x0][0x610] ;  /* 0x00018400ff137b82 */ /* 0x000e220000000800 */
[----:B---34-:R-:W-:Y:S05]  /*0c00*/  @!P0 BRA `(.L_x_7) ;  /* 0x0000000000288947 */ /* 0x018fea0003800000 */
[----:B------:R-:W3:Y:S02]  /*0c10*/  LDC R7, c[0x0][0x64c] ;  /* 0x00019300ff077b82 */ /* 0x000ee40000000800 */
[----:B---3--:R-:W-:-:S05]  /*0c20*/  IADD3 R7, P0, R24, R7, RZ ;  /* 0x0000000718077210 */ /* 0x008fca0007f1e0ff */
[----:B------:R-:W-:-:S04]  /*0c30*/  IMAD.X R13, RZ, RZ, R3, P0 ;  /* 0x000000ffff0d7224 */ /* 0x000fc800000e0603 */
[----:B------:R-:W-:-:S04]  /*0c40*/  IMAD.WIDE.U32 R2, R13, R20, RZ ;  /* 0x000000140d027225 */ /* 0x000fc800078e00ff */
[----:B------:R-:W-:-:S04]  /*0c50*/  IMAD.WIDE.U32 R4, P0, R7, R21, R2 ;  /* 0x0000001507047225 */ /* 0x000fc80007800002 */
[----:B------:R-:W-:-:S04]  /*0c60*/  IMAD.WIDE.U32 R2, R7, R20, RZ ;  /* 0x0000001407027225 */ /* 0x000fc800078e00ff */
[----:B------:R-:W-:Y:S01]  /*0c70*/  IMAD.X R7, RZ, RZ, RZ, P0 ;  /* 0x000000ffff077224 */ /* 0x000fe200000e06ff */
[----:B------:R-:W-:Y:S01]  /*0c80*/  IADD3 RZ, P0, R3, R4, RZ ;  /* 0x0000000403ff7210 */ /* 0x000fe20007f1e0ff */
[----:B------:R-:W-:-:S04]  /*0c90*/  IMAD.MOV.U32 R6, RZ, RZ, R5 ;  /* 0x000000ffff067224 */ /* 0x000fc800078e0005 */
[----:B------:R-:W-:-:S08]  /*0ca0*/  IMAD.WIDE.U32.X R2, R13, R21, R6, P0 ;  /* 0x000000150d027225 */ /* 0x000fd000000e0406 */
.L_x_7:
[----:B-1----:R-:W-:Y:S01]  /*0cb0*/  SHF.R.U64 R2, R2, R15, R3 ;  /* 0x0000000f02027219 */ /* 0x002fe20000001203 */
[----:B--2---:R-:W-:Y:S01]  /*0cc0*/  VIADD R3, R16, 0xffffffff ;  /* 0xffffffff10037836 */ /* 0x004fe20000000000 */
[----:B------:R-:W-:Y:S01]  /*0cd0*/  LOP3.LUT R9, R22, R9, RZ, 0xc0, !PT ;  /* 0x0000000916097212 */ /* 0x000fe200078ec0ff */
[----:B------:R-:W-:Y:S02]  /*0ce0*/  IMAD.MOV R10, RZ, RZ, -R10 ;  /* 0x000000ffff0a7224 */ /* 0x000fe400078e0a0a */
[----:B------:R-:W-:Y:S01]  /*0cf0*/  IMAD.MOV R4, RZ, RZ, -R2 ;  /* 0x000000ffff047224 */ /* 0x000fe200078e0a02 */
[----:B------:R-:W-:Y:S01]  /*0d00*/  LOP3.LUT R14, R14, R3, RZ, 0xc0, !PT ;  /* 0x000000030e0e7212 */ /* 0x000fe200078ec0ff */
[----:B------:R-:W-:Y:S02]  /*0d10*/  @P4 IMAD R0, R12, R10, R11 ;  /* 0x0000000a0c004224 */ /* 0x000fe400078e020b */
[----:B------:R-:W-:Y:S02]  /*0d20*/  IMAD R9, R8, R2, R9 ;  /* 0x0000000208097224 */ /* 0x000fe400078e0209 */
[----:B0-----:R-:W-:-:S02]  /*0d30*/  IMAD R3, R4, R17, R24 ;  /* 0x0000001104037224 */ /* 0x001fc400078e0218 */
[----:B------:R-:W-:Y:S02]  /*0d40*/  IMAD R2, R9, R19, R0 ;  /* 0x0000001309027224 */ /* 0x000fe400078e0200 */
[----:B------:R-:W-:Y:S02]  /*0d50*/  IMAD R3, R3, R16, R14 ;  /* 0x0000001003037224 */ /* 0x000fe400078e020e */
[----:B------:R-:W-:-:S03]  /*0d60*/  IMAD.MOV.U32 R0, RZ, RZ, 0x1 ;  /* 0x00000001ff007424 */ /* 0x000fc600078e00ff */
[----:B------:R-:W-:Y:S02]  /*0d70*/  SEL R4, R3, R2, !P4 ;  /* 0x0000000203047207 */ /* 0x000fe40006000000 */
[----:B------:R-:W-:-:S03]  /*0d80*/  SEL R2, R2, R3, !P4 ;  /* 0x0000000302027207 */ /* 0x000fc60006000000 */
[----:B------:R0:W-:Y:S04]  /*0d90*/  STL [R1+0x864], R4 ;  /* 0x0008640401007387 */ /* 0x0001e80000100800 */
[----:B------:R0:W-:Y:S02]  /*0da0*/  STL [R1+0x860], R2 ;  /* 0x0008600201007387 */ /* 0x0001e40000100800 */
.L_x_5:
[----:B------:R-:W-:-:S08]  /*0db0*/  NOP ;  /* 0x0000000000007918 */ /* 0x000fd00000000000 */
[----:B------:R-:W1:Y:S02]  /*0dc0*/  USETMAXREG.TRY_ALLOC.CTAPOOL UP0, 0xf0 ;  /* 0x000000f0000079c8 */ /* 0x000e640008000600 */
[----:B-1----:R-:W-:-:S13]  /*0dd0*/  PLOP3.LUT P0, PT, PT, PT, UP0, 0x80, 0x0 ;  /* 0x000000000000781c */ /* 0x002fda0003f0f008 */
[----:B------:R-:W-:Y:S05]  /*0de0*/  @!P0 BRA `(.L_x_5) ;  /* 0xfffffffc00f08947 */ /* 0x000fea000383ffff */
[----:B------:R-:W-:Y:S01]  /*0df0*/  ULDC.64 UR4, c[0x0][0x598] ;  /* 0x0001660000047ab9 */ /* 0x000fe20000000a00 */
[----:B------:R-:W-:Y:S01]  /*0e00*/  ULDC.64 UR22, c[0x0][0x208] ;  /* 0x0000820000167ab9 */ /* 0x000fe20000000a00 */
[----:B------:R-:W-:-:S04]  /*0e10*/  ISETP.NE.U32.AND P0, PT, RZ, UR4, PT ;  /* 0x00000004ff007c0c */ /* 0x000fc8000bf05070 */
[----:B------:R-:W-:-:S13]  /*0e20*/  ISETP.NE.AND.EX P0, PT, RZ, UR5, PT, P0 ;  /* 0x00000005ff007c0c */ /* 0x000fda000bf05300 */
[----:B------:R-:W-:Y:S05]  /*0e30*/  @!P0 BRA `(.L_x_8) ;  /* 0x0000000000208947 */ /* 0x000fea0003800000 */
[----:B0-----:R-:W0:Y:S02]  /*0e40*/  LDC.64 R2, c[0x0][0x598] ;  /* 0x00016600ff027b82 */ /* 0x001e240000000a00 */
[----:B0-----:R-:W2:Y:S02]  /*0e50*/  LDG.E.64 R2, desc[UR22][R2.64] ;  /* 0x0000001602027981 */ /* 0x001ea4000c1e1b00 */
[----:B--2---:R-:W-:-:S04]  /*0e60*/  ISETP.NE.U32.AND P0, PT, R2, RZ, PT ;  /* 0x000000ff0200720c */ /* 0x004fc80003f05070 */
[----:B------:R-:W-:-:S13]  /*0e70*/  ISETP.NE.AND.EX P0, PT, R3, RZ, PT, P0 ;  /* 0x000000ff0300720c */ /* 0x000fda0003f05300 */
[----:B------:R-:W-:Y:S05]  /*0e80*/  @!P0 BRA `(.L_x_8) ;  /* 0x00000000000c8947 */ /* 0x000fea0003800000 */
[----:B------:R-:W2:Y:S02]  /*0e90*/  LD.E R2, desc[UR22][R2.64] ;  /* 0x0000001602027980 */ /* 0x000ea4000c101900 */
[----:B--2---:R-:W-:Y:S01]  /*0ea0*/  R2UR UR21, R2 ;  /* 0x00000000021572ca */ /* 0x004fe200000e0000 */
[----:B------:R-:W-:-:S14]  /*0eb0*/  BRA `(.L_x_9) ;  /* 0x0000000000247947 */ /* 0x000fdc0003800000 */
.L_x_8:
[----:B------:R-:W-:Y:S02]  /*0ec0*/  ULDC.64 UR4, c[0x0][0x588] ;  /* 0x0001620000047ab9 */ /* 0x000fe40000000a00 */
[----:B------:R-:W-:-:S04]  /*0ed0*/  ISETP.NE.U32.AND P0, PT, RZ, UR4, PT ;  /* 0x00000004ff007c0c */ /* 0x000fc8000bf05070 */
[----:B------:R-:W-:-:S13]  /*0ee0*/  ISETP.NE.AND.EX P0, PT, RZ, UR5, PT, P0 ;  /* 0x00000005ff007c0c */ /* 0x000fda000bf05300 */
[----:B------:R-:W-:Y:S05]  /*0ef0*/  @!P0 BRA `(.L_x_10) ;  /* 0x0000000000108947 */ /* 0x000fea0003800000 */
[----:B0-----:R-:W0:Y:S02]  /*0f00*/  LDC.64 R2, c[0x0][0x588] ;  /* 0x00016200ff027b82 */ /* 0x001e240000000a00 */
[----:B0-----:R-:W2:Y:S02]  /*0f10*/  LDG.E R2, desc[UR22][R2.64] ;  /* 0x0000001602027981 */ /* 0x001ea4000c1e1900 */
[----:B--2---:R-:W-:Y:S01]  /*0f20*/  R2UR UR21, R2 ;  /* 0x00000000021572ca */ /* 0x004fe200000e0000 */
[----:B------:R-:W-:-:S14]  /*0f30*/  BRA `(.L_x_9) ;  /* 0x0000000000047947 */ /* 0x000fdc0003800000 */
.L_x_10:
[----:B------:R-:W-:-:S05]  /*0f40*/  ULDC UR21, c[0x0][0x580] ;  /* 0x0001600000157ab9 */ /* 0x000fca0000000800 */
.L_x_9:
[----:B------:R-:W-:Y:S02]  /*0f50*/  ULDC.64 UR4, c[0x0][0x5a0] ;  /* 0x0001680000047ab9 */ /* 0x000fe40000000a00 */
        /* <DEDUP_REMOVED lines=11> */
.L_x_11:
        /* <DEDUP_REMOVED lines=8> */
.L_x_13:
[----:B------:R-:W-:-:S05]  /*1090*/  ULDC UR24, c[0x0][0x584] ;  /* 0x0001610000187ab9 */ /* 0x000fca0000000800 */
.L_x_12:
[----:B------:R-:W-:-:S13]  /*10a0*/  LOP3.LUT P0, RZ, R0, 0xff, RZ, 0xc0, !PT ;  /* 0x000000ff00ff7812 */ /* 0x000fda000780c0ff */
[----:B------:R-:W-:Y:S05]  /*10b0*/  @!P0 EXIT ;  /* 0x000000000000894d */ /* 0x000fea0003800000 */
[----:B------:R-:W-:Y:S01]  /*10c0*/  ULDC UR4, c[0x0][0x28c] ;  /* 0x0000a30000047ab9 */ /* 0x000fe20000000800 */
[----:B------:R-:W-:Y:S02]  /*10d0*/  ULOP3.LUT UR25, UR13, 0x1, URZ, 0xfc, !UPT ;  /* 0x000000010d197892 */ /* 0x000fe4000f8efc3f */
[----:B------:R-:W-:-:S04]  /*10e0*/  UIADD3 UR4, UR4, 0x1f, URZ ;  /* 0x0000001f04047890 */ /* 0x000fc8000fffe03f */
[----:B------:R-:W-:-:S04]  /*10f0*/  USHF.R.S32.HI UR5, URZ, 0x1f, UR4 ;  /* 0x0000001f3f057899 */ /* 0x000fc80008011404 */
[----:B------:R-:W-:-:S03]  /*1100*/  ULEA.HI UR5, UR5, UR4, URZ, 0x5 ;  /* 0x0000000405057291 */ /* 0x000fc6000f8f283f */
[----:B------:R-:W-:Y:S01]  /*1110*/  UMOV UR4, URZ ;  /* 0x0000003f00047c82 */ /* 0x000fe20008000000 */
[----:B------:R-:W-:-:S03]  /*1120*/  USHF.R.S32.HI UR12, URZ, 0x5, UR5 ;  /* 0x000000053f0c7899 */ /* 0x000fc60008011405 */
[----:B------:R-:W-:-:S09]  /*1130*/  UMOV UR5, URZ ;  /* 0x0000003f00057c82 */ /* 0x000fd20008000000 */
.L_x_806:
[----:B------:R-:W-:Y:S01]  /*1140*/  STL [R1+0x854], RZ ;  /* 0x000854ff01007387 */ /* 0x000fe20000100800 */
[----:B-1----:R-:W1:Y:S01]  /*1150*/  S2UR UR11, SR_CgaCtaId ;  /* 0x00000000000b79c3 */ /* 0x002e620000008800 */
[----:B------:R-:W-:Y:S01]  /*1160*/  UMOV UR15, 0x400 ;  /* 0x00000400000f7882 */ /* 0x000fe20000000000 */
[----:B------:R-:W-:Y:S01]  /*1170*/  UMOV UR6, URZ ;  /* 0x0000003f00067c82 */ /* 0x000fe20008000000 */
[----:B------:R-:W-:Y:S01]  /*1180*/  STL [R1+0x850], RZ ;  /* 0x000850ff01007387 */ /* 0x000fe20000100800 */
[----:B------:R-:W-:Y:S01]  /*1190*/  UMOV UR7, URZ ;  /* 0x0000003f00077c82 */ /* 0x000fe20008000000 */
[----:B------:R-:W-:Y:S01]  /*11a0*/  UMOV UR8, URZ ;  /* 0x0000003f00087c82 */ /* 0x000fe20008000000 */
[----:B------:R-:W-:Y:S01]  /*11b0*/  UMOV UR26, UR5 ;  /* 0x00000005001a7c82 */ /* 0x000fe20008000000 */
[----:B------:R-:W-:Y:S01]  /*11c0*/  STL [R1+0x84c], RZ ;  /* 0x00084cff01007387 */ /* 0x000fe20000100800 */
[----:B0-----:R-:W0:Y:S01]  /*11d0*/  LDC R2, c[0x0][0x28c] ;  /* 0x0000a300ff027b82 */ /* 0x001e220000000800 */
[----:B------:R-:W-:-:S02]  /*11e0*/  CS2R R236, SRZ ;  /* 0x0000000000ec7805 */ /* 0x000fc4000001ff00 */
[----:B------:R-:W-:Y:S01]  /*11f0*/  CS2R R234, SRZ ;  /* 0x0000000000ea7805 */ /* 0x000fe2000001ff00 */
[----:B------:R-:W-:Y:S01]  /*1200*/  STL [R1+0x848], RZ ;  /* 0x000848ff01007387 */ /* 0x000fe20000100800 */
[----:B------:R-:W-:Y:S02]  /*1210*/  CS2R R232, SRZ ;  /* 0x0000000000e87805 */ /* 0x000fe4000001ff00 */
[----:B------:R-:W-:Y:S02]  /*1220*/  CS2R R230, SRZ ;  /* 0x0000000000e67805 */ /* 0x000fe4000001ff00 */
[----:B------:R-:W-:Y:S01]  /*1230*/  CS2R R228, SRZ ;  /* 0x0000000000e47805 */ /* 0x000fe2000001ff00 */
[----:B------:R-:W-:Y:S01]  /*1240*/  STL [R1+0x844], RZ ;  /* 0x000844ff01007387 */ /* 0x000fe20000100800 */
[----:B------:R-:W-:Y:S02]  /*1250*/  CS2R R226, SRZ ;  /* 0x0000000000e27805 */ /* 0x000fe4000001ff00 */
[----:B------:R-:W-:-:S02]  /*1260*/  CS2R R224, SRZ ;  /* 0x0000000000e07805 */ /* 0x000fc4000001ff00 */
[----:B------:R-:W-:Y:S01]  /*1270*/  CS2R R222, SRZ ;  /* 0x0000000000de7805 */ /* 0x000fe2000001ff00 */
[----:B------:R-:W-:Y:S01]  /*1280*/  STL [R1+0x840], RZ ;  /* 0x000840ff01007387 */ /* 0x000fe20000100800 */
[----:B------:R-:W-:Y:S02]  /*1290*/  CS2R R220, SRZ ;  /* 0x0000000000dc7805 */ /* 0x000fe4000001ff00 */
[----:B------:R-:W-:Y:S02]  /*12a0*/  CS2R R218, SRZ ;  /* 0x0000000000da7805 */ /* 0x000fe4000001ff00 */
[----:B------:R-:W-:Y:S01]  /*12b0*/  CS2R R216, SRZ ;  /* 0x0000000000d87805 */ /* 0x000fe2000001ff00 */
[----:B------:R-:W-:Y:S01]  /*12c0*/  STL [R1+0x83c], RZ ;  /* 0x00083cff01007387 */ /* 0x000fe20000100800 */
[----:B-1----:R-:W-:Y:S01]  /*12d0*/  ULEA UR15, UR11, UR15, 0x18 ;  /* 0x0000000f0b0f7291 */ /* 0x002fe2000f8ec03f */
[----:B------:R-:W-:Y:S02]  /*12e0*/  CS2R R22, SRZ ;  /* 0x0000000000167805 */ /* 0x000fe4000001ff00 */
[----:B------:R-:W-:Y:S01]  /*12f0*/  CS2R R20, SRZ ;  /* 0x0000000000147805 */ /* 0x000fe2000001ff00 */
[----:B------:R-:W-:Y:S01]  /*1300*/  STL [R1+0x838], RZ ;  /* 0x000838ff01007387 */ /* 0x000fe20000100800 */
[----:B------:R-:W-:-:S02]  /*1310*/  CS2R R18, SRZ ;  /* 0x0000000000127805 */ /* 0x000fc4000001ff00 */
[----:B------:R-:W-:Y:S02]  /*1320*/  CS2R R16, SRZ ;  /* 0x0000000000107805 */ /* 0x000fe4000001ff00 */
[----:B------:R-:W-:Y:S01]  /*1330*/  CS2R R14, SRZ ;  /* 0x00000000000e7805 */ /* 0x000fe2000001ff00 */
[----:B------:R-:W-:Y:S01]  /*1340*/  STL [R1+0x834], RZ ;  /* 0x000834ff01007387 */ /* 0x000fe20000100800 */
[----:B0-----:R-:W-:Y:S02]  /*1350*/  ISETP.GE.AND P0, PT, R2, 0x1, PT ;  /* 0x000000010200780c */ /* 0x001fe40003f06270 */
[----:B------:R-:W-:Y:S02]  /*1360*/  CS2R R12, SRZ ;  /* 0x00000000000c7805 */ /* 0x000fe4000001ff00 */
[----:B------:R-:W-:Y:S01]  /*1370*/  CS2R R10, SRZ ;  /* 0x00000000000a7805 */ /* 0x000fe2000001ff00 */
[----:B------:R-:W-:Y:S01]  /*1380*/  STL [R1+0x830], RZ ;  /* 0x000830ff01007387 */ /* 0x000fe20000100800 */
[----:B------:R-:W-:-:S02]  /*1390*/  CS2R R8, SRZ ;  /* 0x0000000000087805 */ /* 0x000fc4000001ff00 */
[----:B------:R-:W-:Y:S02]  /*13a0*/  CS2R R6, SRZ ;  /* 0x0000000000067805 */ /* 0x000fe4000001ff00 */
[----:B------:R-:W-:Y:S01]  /*13b0*/  CS2R R4, SRZ ;  /* 0x0000000000047805 */ /* 0x000fe2000001ff00 */
[----:B------:R-:W-:Y:S01]  /*13c0*/  STL [R1+0x82c], RZ ;  /* 0x00082cff01007387 */ /* 0x000fe20000100800 */
[----:B------:R-:W-:Y:S02]  /*13d0*/  CS2R R120, SRZ ;  /* 0x0000000000787805 */ /* 0x000fe4000001ff00 */
        /* <DEDUP_REMOVED lines=126> */
[----:B------:R-:W-:Y:S04]  /*1bc0*/  STL [R1+0x7ac], RZ ;  /* 0x0007acff01007387 */ /* 0x000fe80000100800 */
        /* <DEDUP_REMOVED lines=395> */
[----:B------:R-:W-:Y:S04]  /*3480*/  STL [R1], RZ ;  /* 0x000000ff01007387 */ /* 0x000fe80000100800 */
[----:B------:R-:W-:Y:S04]  /*3490*/  STL [R1+0x4], RZ ;  /* 0x000004ff01007387 */ /* 0x000fe80000100800 */
[----:B------:R-:W-:Y:S04]  /*34a0*/  STL [R1+0x8], RZ ;  /* 0x000008ff01007387 */ /* 0x000fe80000100800 */
[----:B------:R-:W-:Y:S04]  /*34b0*/  STL [R1+0xc], RZ ;  /* 0x00000cff01007387 */ /* 0x000fe80000100800 */
[----:B------:R-:W-:Y:S04]  /*34c0*/  STL [R1+0x10], RZ ;  /* 0x000010ff01007387 */ /* 0x000fe80000100800 */
[----:B------:R-:W-:Y:S04]  /*34d0*/  STL [R1+0x14], RZ ;  /* 0x000014ff01007387 */ /* 0x000fe80000100800 */
[----:B------:R-:W-:Y:S04]  /*34e0*/  STL [R1+0x18], RZ ;  /* 0x000018ff01007387 */ /* 0x000fe80000100800 */
[----:B------:R-:W-:Y:S04]  /*34f0*/  STL [R1+0x1c], RZ ;  /* 0x00001cff01007387 */ /* 0x000fe80000100800 */
[----:B------:R-:W-:Y:S01]  /*3500*/  STL [R1+0x20], RZ ;  /* 0x000020ff01007387 */ /* 0x000fe20000100800 */
[----:B------:R-:W0:Y:S03]  /*3510*/  S2R R0, SR_TID.X ;  /* 0x0000000000007919 */ /* 0x000e260000002100 */
        /* <DEDUP_REMOVED lines=8> */
[----:B0-----:R-:W-:-:S03]  /*35a0*/  LOP3.LUT R0, R0, 0x80, RZ, 0xc0, !PT ;  /* 0x0000008000007812 */ /* 0x001fc600078ec0ff */
[----:B------:R-:W-:Y:S01]  /*35b0*/  STL [R1+0x44], RZ ;  /* 0x000044ff01007387 */ /* 0x000fe20000100800 */
[----:B------:R-:W-:-:S03]  /*35c0*/  SHF.R.U32.HI R0, RZ, 0x7, R0 ;  /* 0x00000007ff007819 */ /* 0x000fc60000011600 */
        /* <DEDUP_REMOVED lines=33> */
[----:B------:R-:W0:Y:S04]  /*37e0*/  SHFL.IDX PT, R0, R0, RZ, 0x1f ;  /* 0x00001fff00007589 */ /* 0x000e2800000e0000 */
[----:B------:R1:W-:Y:S04]  /*37f0*/  STL [R1+0xcc], RZ ;  /* 0x0000ccff01007387 */ /* 0x0003e80000100800 */
[----:B------:R1:W-:Y:S04]  /*3800*/  STL [R1+0xd0], RZ ;  /* 0x0000d0ff01007387 */ /* 0x0003e80000100800 */
[----:B------:R1:W-:Y:S04]  /*3810*/  STL [R1+0xd4], RZ ;  /* 0x0000d4ff01007387 */ /* 0x0003e80000100800 */
[----:B------:R1:W-:Y:S04]  /*3820*/  STL [R1+0xd8], RZ ;  /* 0x0000d8ff01007387 */ /* 0x0003e80000100800 */
[----:B------:R1:W-:Y:S04]  /*3830*/  STL [R1+0xdc], RZ ;  /* 0x0000dcff01007387 */ /* 0x0003e80000100800 */
[----:B------:R1:W-:Y:S01]  /*3840*/  STL [R1+0xe0], RZ ;  /* 0x0000e0ff01007387 */ /* 0x0003e20000100800 */
[----:B0-----:R-:W-:Y:S01]  /*3850*/  R2UR UR9, R0 ;  /* 0x00000000000972ca */ /* 0x001fe200000e0000 */
[----:B------:R-:W-:-:S02]  /*3860*/  IMAD.U32 R0, RZ, RZ, UR4 ;  /* 0x00000004ff007e24 */ /* 0x000fc4000f8e00ff */
[----:B------:R1:W-:Y:S04]  /*3870*/  STL [R1+0xe4], RZ ;  /* 0x0000e4ff01007387 */ /* 0x0003e80000100800 */
[----:B------:R1:W-:Y:S04]  /*3880*/  STL [R1+0xe8], RZ ;  /* 0x0000e8ff01007387 */ /* 0x0003e80000100800 */
[----:B------:R1:W-:Y:S02]  /*3890*/  STL [R1+0xec], RZ ;  /* 0x0000ecff01007387 */ /* 0x0003e40000100800 */
[----:B------:R-:W-:-:S02]  /*38a0*/  ULEA.HI UR10, UR9, UR9, URZ, 0x1 ;  /* 0x00000009090a7291 */ /* 0x000fc4000f8f083f */
[----:B------:R1:W-:Y:S02]  /*38b0*/  STL [R1+0xf0], RZ ;  /* 0x0000f0ff01007387 */ /* 0x0003e40000100800 */
[----:B------:R-:W-:Y:S02]  /*38c0*/  ULOP3.LUT UR10, UR10, 0x1ffffe, URZ, 0xc0, !UPT ;  /* 0x001ffffe0a0a7892 */ /* 0x000fe4000f8ec03f */
[----:B------:R1:W-:Y:S02]  /*38d0*/  STL [R1+0xf4], RZ ;  /* 0x0000f4ff01007387 */ /* 0x0003e40000100800 */
[----:B------:R-:W-:Y:S02]  /*38e0*/  UIADD3 UR10, UR9, -UR10, URZ ;  /* 0x8000000a090a7290 */ /* 0x000fe4000fffe03f */
[----:B------:R1:W-:Y:S02]  /*38f0*/  STL [R1+0xf8], RZ ;  /* 0x0000f8ff01007387 */ /* 0x0003e40000100800 */
[----:B------:R-:W-:-:S02]  /*3900*/  ULEA UR10, UR10, UR15, 0xb ;  /* 0x0000000f0a0a7291 */ /* 0x000fc4000f8e583f */
[----:B------:R1:W-:Y:S02]  /*3910*/  STL [R1+0xfc], RZ ;  /* 0x0000fcff01007387 */ /* 0x0003e40000100800 */
[----:B------:R-:W-:Y:S02]  /*3920*/  UIADD3 UR10, UR10, 0x180, URZ ;  /* 0x000001800a0a7890 */ /* 0x000fe4000fffe03f */
[----:B------:R1:W-:Y:S02]  /*3930*/  STL [R1+0x100], RZ ;  /* 0x000100ff01007387 */ /* 0x0003e40000100800 */
[----:B------:R-:W-:Y:S02]  /*3940*/  USHF.R.U32.HI UR10, URZ, 0x4, UR10 ;  /* 0x000000043f0a7899 */ /* 0x000fe4000801160a */
[----:B------:R1:W-:Y:S02]  /*3950*/  STL [R1+0x104], RZ ;  /* 0x000104ff01007387 */ /* 0x0003e40000100800 */
[----:B------:R-:W-:-:S02]  /*3960*/  ULOP3.LUT UR20, UR10, 0x3fff, URZ, 0xc0, !UPT ;  /* 0x00003fff0a147892 */ /* 0x000fc4000f8ec03f */
[----:B------:R1:W-:Y:S04]  /*3970*/  STL [R1+0x108], RZ ;  /* 0x000108ff01007387 */ /* 0x0003e80000100800 */
        /* <DEDUP_REMOVED lines=28> */
[----:B------:R1:W-:Y:S01]  /*3b40*/  STL [R1+0x17c], RZ ;  /* 0x00017cff01007387 */ /* 0x0003e20000100800 */
[----:B--2---:R-:W-:Y:S05]  /*3b50*/  @!P0 BRA `(.L_x_14) ;  /* 0x0000006000908947 */ /* 0x004fea0003800000 */
[----:B------:R-:W-:-:S06]  /*3b60*/  UISETP.NE.AND UP0, UPT, UR25, 0x3, UPT ;  /* 0x000000031900788c */ /* 0x000fcc000bf05270 */
[----:B------:R-:W-:-:S13]  /*3b70*/  PLOP3.LUT P1, PT, PT, PT, UP0, 0x80, 0x0 ;  /* 0x000000000000781c */ /* 0x000fda0003f2f008 */
[----:B------:R-:W-:Y:S05]  /*3b80*/  @!P1 BRA `(.L_x_15) ;  /* 0x0000000000049947 */ /* 0x000fea0003800000 */
[----:B------:R-:W-:Y:S01]  /*3b90*/  BPT.TRAP 0x1 ;  /* 0x000000040000795c */ /* 0x000fe20000300000 */
.L_x_15:
[----:B------:R-:W-:Y:S01]  /*3ba0*/  ULEA UR7, UR5, UR15, 0x3 ;  /* 0x0000000f05077291 */ /* 0x000fe2000f8e183f */
[----:B------:R-:W-:-:S05]  /*3bb0*/  IMAD.U32 R0, RZ, RZ, UR4 ;  /* 0x00000004ff007e24 */ /* 0x000fca000f8e00ff */
[----:B------:R-:W-:-:S04]  /*3bc0*/  SHF.L.U32 R0, R0, 0x1f, RZ ;  /* 0x0000001f00007819 */ /* 0x000fc800000006ff */
[----:B------:R0:W2:Y:S01]  /*3bd0*/  SYNCS.PHASECHK.TRANS64.TRYWAIT P0, [UR7], R0 ;  /* 0x00000000ff0075a7 */ /* 0x0000a20008000147 */
[----:B------:R-:W-:Y:S05]  /*3be0*/  @!P1 BRA `(.L_x_16) ;  /* 0x0000000000049947 */ /* 0x000fea0003800000 */
[----:B------:R-:W-:Y:S01]  /*3bf0*/  BPT.TRAP 0x1 ;  /* 0x000000040000795c */ /* 0x000fe20000300000 */
.L_x_16:
[----:B------:R3:W-:Y:S01]  /*3c00*/  STL [R1+0x854], RZ ;  /* 0x000854ff01007387 */ /* 0x0007e20000100800 */
[----:B------:R-:W-:Y:S01]  /*3c10*/  UMOV UR6, 0x1 ;  /* 0x0000000100067882 */ /* 0x000fe20000000000 */
[----:B--2---:R-:W-:Y:S05]  /*3c20*/  @P0 BRA `(.L_x_17) ;  /* 0x0000000000080947 */ /* 0x004fea0003800000 */
[----:B------:R-:W2:Y:S02]  /*3c30*/  SYNCS.PHASECHK.TRANS64.TRYWAIT P0, [UR7], R0 ;  /* 0x00000000ff0075a7 */ /* 0x000ea40008000147 */
[----:B--2---:R-:W-:Y:S05]  /*3c40*/  @!P0 BRA `(.L_x_18) ;  /* 0x0000031800308947 */ /* 0x004fea0003800000 */
.L_x_17:
[----:B------:R-:W-:Y:S01]  /*3c50*/  UIADD3 UR7, UR15, 0x16180, URZ ;  /* 0x000161800f077890 */ /* 0x000fe2000fffe03f */
[----:B------:R-:W-:Y:S01]  /*3c60*/  WARPGROUP.ARRIVE ;  /* 0x00000000000079c5 */ /* 0x000fe20000000000 */
[----:B------:R-:W-:Y:S01]  /*3c70*/  ULOP3.LUT UR8, UR20, 0x10000, URZ, 0xfc, !UPT ;  /* 0x0001000014087892 */ /* 0x000fe2000f8efc3f */
[----:B------:R-:W-:Y:S01]  /*3c80*/  STL [R1+0x850], RZ ;  /* 0x000850ff01007387 */ /* 0x000fe20000100800 */
[----:B------:R-:W-:Y:S02]  /*3c90*/  USHF.R.U32.HI UR7, URZ, 0x4, UR7 ;  /* 0x000000043f077899 */ /* 0x000fe40008011607 */
[----:B------:R-:W-:Y:S01]  /*3ca0*/  ULEA UR8, UR5, UR8, 0x9 ;  /* 0x0000000805087291 */ /* 0x000fe2000f8e483f */
[----:B------:R-:W-:Y:S01]  /*3cb0*/  STL [R1+0x84c], RZ ;  /* 0x00084cff01007387 */ /* 0x000fe20000100800 */
[----:B------:R-:W-:Y:S01]  /*3cc0*/  ULOP3.LUT UR7, UR7, 0x3fff, URZ, 0xc0, !UPT ;  /* 0x00003fff07077892 */ /* 0x000fe2000f8ec03f */
[----:B------:R-:W-:Y:S01]  /*3cd0*/  UMOV UR9, 0xc0000010 ;  /* 0xc000001000097882 */ /* 0x000fe20000000000 */
[----:B------:R-:W-:-:S02]  /*3ce0*/  UMOV UR11, 0xc0000010 ;  /* 0xc0000010000b7882 */ /* 0x000fc40000000000 */
[----:B------:R-:W-:Y:S01]  /*3cf0*/  ULOP3.LUT UR7, UR7, 0x10000, URZ, 0xfc, !UPT ;  /* 0x0001000007077892 */ /* 0x000fe2000f8efc3f */
[----:B------:R-:W-:Y:S01]  /*3d00*/  STL [R1+0x848], RZ ;  /* 0x000848ff01007387 */ /* 0x000fe20000100800 */
[----:B------:R-:W-:Y:S01]  /*3d10*/  UMOV UR16, UR8 ;  /* 0x0000000800107c82 */ /* 0x000fe20008000000 */
[----:B------:R-:W-:Y:S01]  /*3d20*/  UMOV UR17, UR9 ;  /* 0x0000000900117c82 */ /* 0x000fe20008000000 */
[----:B------:R-:W-:Y:S01]  /*3d30*/  UIMAD UR10, UR5, 0x300, UR7 ;  /* 0x00000300050a78a4 */ /* 0x000fe2000f8e0207 */
[----:B------:R-:W-:Y:S01]  /*3d40*/  STL [R1+0x844], RZ ;  /* 0x000844ff01007387 */ /* 0x000fe20000100800 */
[----:B------:R-:W-:Y:S01]  /*3d50*/  UMOV UR19, 0xc0000010 ;  /* 0xc000001000137882 */ /* 0x000fe20000000000 */
[----:B------:R-:W-:Y:S01]  /*3d60*/  ULDC UR7, c[0x0][0x50c] ;  /* 0x0001430000077ab9 */ /* 0x000fe20000000800 */
[----:B------:R-:W-:Y:S01]  /*3d70*/  UIADD3 UR18, UR10, 0x180, URZ ;  /* 0x000001800a127890 */ /* 0x000fe2000fffe03f */
[----:B------:R-:W-:Y:S04]  /*3d80*/  STL [R1+0x840], RZ ;  /* 0x000840ff01007387 */ /* 0x000fe80000100800 */
[----:B------:R-:W-:Y:S01]  /*3d90*/  QGMMA.64x192x32.F32.E4M3.E4M3 R24, gdesc[UR8], RZ, !UPT, gsb0 ;  /* 0x02e00000081879f3 */ /* 0x000fe2000c0008ff */
        /* <DEDUP_REMOVED lines=50> */
[----:B------:R-:W-:-:S02]  /*40c0*/  WARPGROUP.DEPBAR.LE gsb0, 0x0 ;  /* 0x00008000000079c5 */ /* 0x000fc40000010000 */
[----:B------:R-:W-:Y:S01]  /*40d0*/  WARPGROUP.ARRIVE ;  /* 0x00000000000079c5 */ /* 0x000fe20000000000 */
[----:B------:R-:W-:Y:S04]  /*40e0*/  STL [R1+0x774], RZ ;  /* 0x000774ff01007387 */ /* 0x000fe80000100800 */
[----:B------:R-:W-:Y:S01]  /*40f0*/  STL [R1+0x770], RZ ;  /* 0x000770ff01007387 */ /* 0x000fe20000100800 */
[----:B------:R-:W-:Y:S01]  /*4100*/  QGMMA.64x192x32.F32.E4M3.E4M3 R120, gdesc[UR16], RZ, !UPT, gsb0 ;  /* 0x02e00000107879f3 */ /* 0x000fe2000c0008ff */
[----:B------:R-:W-:Y:S02]  /*4110*/  UIADD3 UR16, UR8, 0x100, URZ ;  /* 0x0000010008107890 */ /* 0x000fe4000fffe03f */
[----:B------:R-:W-:Y:S01]  /*4120*/  STL [R1+0x76c], RZ ;  /* 0x00076cff01007387 */ /* 0x000fe20000100800 */
[----:B------:R-:W-:-:S02]  /*4130*/  UMOV UR17, 0xc0000010 ;  /* 0xc000001000117882 */ /* 0x000fc40000000000 */
[----:B------:R-:W-:Y:S01]  /*4140*/  UMOV UR9, UR17 ;  /* 0x0000001100097c82 */ /* 0x000fe20008000000 */
[----:B------:R-:W-:Y:S01]  /*4150*/  STL [R1+0x768], RZ ;  /* 0x000768ff01007387 */ /* 0x000fe20000100800 */
[----:B------:R-:W-:-:S03]  /*4160*/  UMOV UR8, UR16 ;  /* 0x0000001000087c82 */ /* 0x000fc60008000000 */
        /* <DEDUP_REMOVED lines=47> */
[----:B------:R-:W-:-:S03]  /*4460*/  WARPGROUP.DEPBAR.LE gsb0, 0x0 ;  /* 0x00008000000079c5 */ /* 0x000fc60000010000 */
        /* <DEDUP_REMOVED lines=125> */
[----:B------:R-:W-:Y:S04]  /*4c40*/  STL.64 [R1+0x180], R24 ;  /* 0x0001801801007387 */ /* 0x000fe80000100a00 */
        /* <DEDUP_REMOVED lines=46> */
[----:B------:R4:W-:Y:S04]  /*4f30*/  STL.64 [R1+0x2f8], R118 ;  /* 0x0002f87601007387 */ /* 0x0009e80000100a00 */
[----:B------:R-:W-:Y:S04]  /*4f40*/  STL [R1+0x4b4], RZ ;  /* 0x0004b4ff01007387 */ /* 0x000fe80000100800 */
[----:B------:R-:W-:Y:S01]  /*4f50*/  STL [R1+0x4b0], RZ ;  /* 0x0004b0ff01007387 */ /* 0x000fe20000100800 */
[----:B----4-:R-:W-:-:S03]  /*4f60*/  WARPGROUP.ARRIVE ;  /* 0x00000000000079c5 */ /* 0x010fc60000000000 */
[----:B------:R-:W-:Y:S04]  /*4f70*/  STL [R1+0x4ac], RZ ;  /* 0x0004acff01007387 */ /* 0x000fe80000100800 */
[----:B------:R-:W-:Y:S01]  /*4f80*/  STL [R1+0x4a8], RZ ;  /* 0x0004a8ff01007387 */ /* 0x000fe20000100800 */
[----:B------:R-:W-:Y:S03]  /*4f90*/  QGMMA.64x192x32.F32.E4M3.E4M3 R24, gdesc[UR16], RZ, !UPT, gsb0 ;  /* 0x02e00000101879f3 */ /* 0x000fe6000c0008ff */
        /* <DEDUP_REMOVED lines=48> */
[----:B------:R4:W-:Y:S01]  /*52a0*/  STL.64 [R1+0x870], R140 ;  /* 0x0008708c01007387 */ /* 0x0009e20000100a00 */
[----:B------:R-:W-:-:S03]  /*52b0*/  WARPGROUP.DEPBAR.LE gsb0, 0x0 ;  /* 0x00008000000079c5 */ /* 0x000fc60000010000 */
        /* <DEDUP_REMOVED lines=36> */
[----:B------:R-:W-:Y:S01]  /*5500*/  STL.64 [R1], R140 ;  /* 0x0000008c01007387 */ /* 0x000fe20000100a00 */
[----:B------:R-:W-:Y:S01]  /*5510*/  UISETP.NE.AND UP0, UPT, UR7, 0x1, UPT ;  /* 0x000000010700788c */ /* 0x000fe2000bf05270 */
[----:B--2---:R-:W-:Y:S02]  /*5520*/  IMAD.MOV.U32 R3, RZ, RZ, R233 ;  /* 0x000000ffff037224 */ /* 0x004fe400078e00e9 */
[----:B------:R-:W-:Y:S01]  /*5530*/  STL.64 [R1+0x8], R142 ;  /* 0x0000088e01007387 */ /* 0x000fe20000100a00 */
[----:B------:R-:W-:Y:S01]  /*5540*/  IMAD.MOV.U32 R2, RZ, RZ, R234 ;  /* 0x000000ffff027224 */ /* 0x000fe200078e00ea */
[----:B------:R-:W-:Y:S01]  /*5550*/  CS2R R236, SRZ ;  /* 0x0000000000ec7805 */ /* 0x000fe2000001ff00 */
[----:B0-----:R-:W-:Y:S01]  /*5560*/  IMAD.MOV.U32 R0, RZ, RZ, R235 ;  /* 0x000000ffff007224 */ /* 0x001fe200078e00eb */
        /* <DEDUP_REMOVED lines=46> */
[----:B0-----:R0:W5:Y:S04]  /*5850*/  LDL.LU.64 R214, [R1+0x998] ;  /* 0x0009980001d67983 */ /* 0x0011680000300a00 */
[----:B------:R0:W5:Y:S04]  /*5860*/  LDL.LU.64 R212, [R1+0x990] ;  /* 0x0009900001d47983 */ /* 0x0001680000300a00 */
        /* <DEDUP_REMOVED lines=35> */
[----:B------:R0:W5:Y:S01]  /*5aa0*/  LDL.LU.64 R140, [R1+0x870] ;  /* 0x00087000018c7983 */ /* 0x0001620000300a00 */
[----:B------:R-:W-:Y:S01]  /*5ab0*/  USEL UR7, URZ, 0x1, UP0 ;  /* 0x000000013f077887 */ /* 0x000fe20008000000 */
[----:B--2---:R-:W-:-:S02]  /*5ac0*/  CS2R R234, SRZ ;  /* 0x0000000000ea7805 */ /* 0x004fc4000001ff00 */
[----:B------:R-:W-:Y:S01]  /*5ad0*/  CS2R R232, SRZ ;  /* 0x0000000000e87805 */ /* 0x000fe2000001ff00 */
[----:B------:R0:W-:Y:S01]  /*5ae0*/  STL [R1+0x3f4], RZ ;  /* 0x0003f4ff01007387 */ /* 0x0001e20000100800 */
[----:B------:R-:W-:Y:S02]  /*5af0*/  CS2R R230, SRZ ;  /* 0x0000000000e67805 */ /* 0x000fe4000001ff00 */
[----:B------:R-:W-:Y:S02]  /*5b00*/  CS2R R228, SRZ ;  /* 0x0000000000e47805 */ /* 0x000fe4000001ff00 */
[----:B------:R-:W-:Y:S01]  /*5b10*/  ISETP.NE.AND P0, PT, RZ, UR7, PT ;  /* 0x00000007ff007c0c */ /* 0x000fe2000bf05270 */
[----:B------:R0:W-:Y:S01]  /*5b20*/  STL [R1+0x3f0], RZ ;  /* 0x0003f0ff01007387 */ /* 0x0001e20000100800 */
[----:B------:R-:W-:Y:S02]  /*5b30*/  CS2R R226, SRZ ;  /* 0x0000000000e27805 */ /* 0x000fe4000001ff00 */
[----:B------:R-:W-:-:S02]  /*5b40*/  CS2R R224, SRZ ;  /* 0x0000000000e07805 */ /* 0x000fc4000001ff00 */
[----:B------:R-:W-:Y:S01]  /*5b50*/  CS2R R222, SRZ ;  /* 0x0000000000de7805 */ /* 0x000fe2000001ff00 */
[----:B------:R0:W-:Y:S01]  /*5b60*/  STL [R1+0x3ec], RZ ;  /* 0x0003ecff01007387 */ /* 0x0001e20000100800 */
[----:B------:R-:W-:Y:S02]  /*5b70*/  CS2R R220, SRZ ;  /* 0x0000000000dc7805 */ /* 0x000fe4000001ff00 */
[----:B------:R-:W-:Y:S02]  /*5b80*/  CS2R R218, SRZ ;  /* 0x0000000000da7805 */ /* 0x000fe4000001ff00 */
[----:B------:R-:W-:Y:S01]  /*5b90*/  CS2R R216, SRZ ;  /* 0x0000000000d87805 */ /* 0x000fe2000001ff00 */
        /* <DEDUP_REMOVED lines=13> */
[----:B------:R-:W-:-:S03]  /*5c70*/  CS2R R4, SRZ ;  /* 0x0000000000047805 */ /* 0x000fc6000001ff00 */
        /* <DEDUP_REMOVED lines=55> */
[----:B------:R-:W-:Y:S05]  /*5ff0*/  @!P0 BRA `(.L_x_19) ;  /* 0x0000003c004c8947 */ /* 0x000fea0003800000 */
[----:B------:R-:W2:Y:S04]  /*6000*/  LDL R4, [R1+0x180] ;  /* 0x0001800001047983 */ /* 0x000ea80000100800 */
[----:B------:R-:W4:Y:S04]  /*6010*/  LDL R5, [R1+0x184] ;  /* 0x0001840001057983 */ /* 0x000f280000100800 */
[----:B------:R-:W3:Y:S04]  /*6020*/  LDL R6, [R1+0x188] ;  /* 0x0001880001067983 */ /* 0x000ee80000100800 */
        /* <DEDUP_REMOVED lines=37> */
[----:B------:R1:W-:Y:S04]  /*6280*/  STL [R1+0x8e8], R89 ;  /* 0x0008e85901007387 */ /* 0x0003e80000100800 */
[----:B-1----:R-:W3:Y:S04]  /*6290*/  LDL R89, [R1+0x284] ;  /* 0x0002840001597983 */ /* 0x002ee80000100800 */
[----:B------:R1:W-:Y:S04]  /*62a0*/  STL [R1+0x8e4], R90 ;  /* 0x0008e45a01007387 */ /* 0x0003e80000100800 */
[----:B-1----:R-:W2:Y:S04]  /*62b0*/  LDL R90, [R1+0x280] ;  /* 0x00028000015a7983 */ /* 0x002ea80000100800 */
[----:B------:R1:W-:Y:S04]  /*62c0*/  STL [R1+0x8e0], R91 ;  /* 0x0008e05b01007387 */ /* 0x0003e80000100800 */
[----:B-1----:R-:W4:Y:S04]  /*62d0*/  LDL R91, [R1+0x27c] ;  /* 0x00027c00015b7983 */ /* 0x002f280000100800 */
[----:B------:R1:W-:Y:S04]  /*62e0*/  STL [R1+0x8dc], R92 ;  /* 0x0008dc5c01007387 */ /* 0x0003e80000100800 */
[----:B-1----:R-:W3:Y:S04]  /*62f0*/  LDL R92, [R1+0x278] ;  /* 0x00027800015c7983 */ /* 0x002ee80000100800 */
[----:B------:R1:W-:Y:S04]  /*6300*/  STL [R1+0x8d8], R93 ;  /* 0x0008d85d01007387 */ /* 0x0003e80000100800 */
[----:B-1----:R-:W2:Y:S04]  /*6310*/  LDL R93, [R1+0x274] ;  /* 0x00027400015d7983 */ /* 0x002ea80000100800 */
        /* <DEDUP_REMOVED lines=41> */
[----:B-1----:R-:W2:Y:S01]  /*65b0*/  LDL R114, [R1+0x220] ;  /* 0x0002200001727983 */ /* 0x002ea20000100800 */
[----:B---3--:R-:W-:-:S01]  /*65c0*/  FADD R92, RZ, R92 ;  /* 0x0000005cff5c7221 */ /* 0x008fc20000000000 */
[----:B----4-:R-:W-:Y:S01]  /*65d0*/  FADD R91, RZ, R91 ;  /* 0x0000005bff5b7221 */ /* 0x010fe20000000000 */
[----:B--2---:R-:W-:-:S01]  /*65e0*/  FADD R90, RZ, R90 ;  /* 0x0000005aff5a7221 */ /* 0x004fc20000000000 */
[----:B------:R-:W-:Y:S01]  /*65f0*/  STL [R1+0x880], R115 ;  /* 0x0008807301007387 */ /* 0x000fe20000100800 */
[----:B------:R-:W-:-:S01]  /*6600*/  FADD R3, RZ, R3 ;  /* 0x00000003ff037221 */ /* 0x000fc20000000000 */
[----:B------:R-:W-:Y:S01]  /*6610*/  FADD R93, RZ, R93 ;  /* 0x0000005dff5d7221 */ /* 0x000fe20000000000 */
[----:B------:R-:W-:-:S01]  /*6620*/  FADD R2, RZ, R2 ;  /* 0x00000002ff027221 */ /* 0x000fc20000000000 */
        /* <DEDUP_REMOVED lines=12> */
[----:B------:R1:W-:Y:S01]  /*66f0*/  STL [R1+0x870], R119 ;  /* 0x0008707701007387 */ /* 0x0003e20000100800 */
[----:B------:R-:W-:-:S01]  /*6700*/  FADD R94, RZ, R94 ;  /* 0x0000005eff5e7221 */ /* 0x000fc20000000000 */
[----:B------:R-:W-:Y:S01]  /*6710*/  FADD R12, RZ, R12 ;  /* 0x0000000cff0c7221 */ /* 0x000fe20000000000 */
[----:B------:R-:W-:-:S01]  /*6720*/  FADD R13, RZ, R13 ;  /* 0x0000000dff0d7221 */ /* 0x000fc20000000000 */
[----:B------:R-:W-:Y:S01]  /*6730*/  FADD R14, RZ, R14 ;  /* 0x0000000eff0e7221 */ /* 0x000fe20000000000 */
[----:B------:R-:W-:-:S01]  /*6740*/  FADD R15, RZ, R15 ;  /* 0x0000000fff0f7221 */ /* 0x000fc20000000000 */
[----:B------:R-:W-:Y:S01]  /*6750*/  FADD R16, RZ, R16 ;  /* 0x00000010ff107221 */ /* 0x000fe20000000000 */
[----:B------:R-:W-:-:S01]  /*6760*/  FADD R17, RZ, R17 ;  /* 0x00000011ff117221 */ /* 0x000fc20000000000 */
[----:B------:R-:W-:Y:S01]  /*6770*/  FADD R18, RZ, R18 ;  /* 0x00000012ff127221 */ /* 0x000fe20000000000 */
[----:B------:R-:W-:-:S01]  /*6780*/  FADD R19, RZ, R19 ;  /* 0x00000013ff137221 */ /* 0x000fc20000000000 */
[----:B-1----:R-:W-:-:S02]  /*6790*/  IMAD.MOV.U32 R119, RZ, RZ, R89 ;  /* 0x000000ffff777224 */ /* 0x002fc400078e0059 */
        /* <DEDUP_REMOVED lines=41> */
[----:B------:R-:W-:-:S05]  /*6a30*/  FADD R112, RZ, R112 ;  /* 0x00000070ff707221 */ /* 0x000fca0000000000 */
[----:B------:R1:W-:Y:S04]  /*6a40*/  STL [R1+0x300], R112 ;  /* 0x0003007001007387 */ /* 0x0003e80000100800 */
[----:B------:R2:W-:Y:S04]  /*6a50*/  STL [R1+0x304], R111 ;  /* 0x0003046f01007387 */ /* 0x0005e80000100800 */
[----:B------:R3:W-:Y:S01]  /*6a60*/  STL [R1+0x308], R110 ;  /* 0x0003086e01007387 */ /* 0x0007e20000100800 */
[----:B------:R-:W-:-:S03]  /*6a70*/  FADD R237, RZ, R113 ;  /* 0x00000071ffed7221 */ /* 0x000fc60000000000 */
[----:B------:R4:W-:Y:S04]  /*6a80*/  STL [R1+0x30c], R109 ;  /* 0x00030c6d01007387 */ /* 0x0009e80000100800 */
[----:B------:R0:W-:Y:S04]  /*6a90*/  STL [R1+0x310], R108 ;  /* 0x0003106c01007387 */ /* 0x0001e80000100800 */
[----:B------:R0:W-:Y:S01]  /*6aa0*/  STL [R1+0x314], R107 ;  /* 0x0003146b01007387 */ /* 0x0001e20000100800 */
[----:B------:R-:W-:-:S03]  /*6ab0*/  FADD R236, RZ, R114 ;  /* 0x00000072ffec7221 */ /* 0x000fc60000000000 */
[----:B------:R0:W-:Y:S04]  /*6ac0*/  STL [R1+0x318], R106 ;  /* 0x0003186a01007387 */ /* 0x0001e80000100800 */
        /* <DEDUP_REMOVED lines=15> */
[----:B------:R-:W4:Y:S04]  /*6bc0*/  LDL R118, [R1+0x288] ;  /* 0x0002880001767983 */ /* 0x000f280000100800 */
[----:B------:R0:W-:Y:S04]  /*6bd0*/  STL [R1+0x358], R90 ;  /* 0x0003585a01007387 */ /* 0x0001e80000100800 */
[----:B------:R-:W4:Y:S04]  /*6be0*/  LDL R117, [R1+0x28c] ;  /* 0x00028c0001757983 */ /* 0x000f280000100800 */
[----:B------:R-:W4:Y:S04]  /*6bf0*/  LDL R116, [R1+0x290] ;  /* 0x0002900001747983 */ /* 0x000f280000100800 */
[----:B------:R-:W4:Y:S04]  /*6c00*/  LDL R115, [R1+0x294] ;  /* 0x0002940001737983 */ /* 0x000f280000100800 */
[----:B------:R-:W4:Y:S04]  /*6c10*/  LDL R114, [R1+0x298] ;  /* 0x0002980001727983 */ /* 0x000f280000100800 */
[----:B------:R-:W4:Y:S04]  /*6c20*/  LDL R113, [R1+0x29c] ;  /* 0x00029c0001717983 */ /* 0x000f280000100800 */
[----:B-1----:R-:W4:Y:S04]  /*6c30*/  LDL R112, [R1+0x2a0] ;  /* 0x0002a00001707983 */ /* 0x002f280000100800 */
[----:B--2---:R-:W2:Y:S04]  /*6c40*/  LDL R111, [R1+0x2a4] ;  /* 0x0002a400016f7983 */ /* 0x004ea80000100800 */
[----:B---3--:R-:W3:Y:S04]  /*6c50*/  LDL R110, [R1+0x2a8] ;  /* 0x0002a800016e7983 */ /* 0x008ee80000100800 */
[----:B----4-:R-:W4:Y:S04]  /*6c60*/  LDL R109, [R1+0x2ac] ;  /* 0x0002ac00016d7983 */ /* 0x010f280000100800 */
[----:B0-----:R-:W4:Y:S04]  /*6c70*/  LDL R108, [R1+0x2b0] ;  /* 0x0002b000016c7983 */ /* 0x001f280000100800 */
[----:B------:R-:W4:Y:S04]  /*6c80*/  LDL R107, [R1+0x2b4] ;  /* 0x0002b400016b7983 */ /* 0x000f280000100800 */
        /* <DEDUP_REMOVED lines=17> */
[----:B------:R-:W4:Y:S01]  /*6da0*/  LDL R89, [R1+0x2fc] ;  /* 0x0002fc0001597983 */ /* 0x000f220000100800 */
[----:B------:R-:W-:-:S05]  /*6db0*/  FADD R119, RZ, R119 ;  /* 0x00000077ff777221 */ /* 0x000fca0000000000 */
[----:B------:R0:W-:Y:S01]  /*6dc0*/  STL [R1+0x35c], R119 ;  /* 0x00035c7701007387 */ /* 0x0001e20000100800 */
[----:B------:R-:W-:-:S05]  /*6dd0*/  FADD R118, RZ, R118 ;  /* 0x00000076ff767221 */ /* 0x000fca0000000000 */
[----:B------:R1:W-:Y:S01]  /*6de0*/  STL [R1+0x360], R118 ;  /* 0x0003607601007387 */ /* 0x0003e20000100800 */
[----:B------:R-:W-:-:S01]  /*6df0*/  FADD R117, RZ, R117 ;  /* 0x00000075ff757221 */ /* 0x000fc20000000000 */
[----:B------:R-:W-:-:S04]  /*6e00*/  FADD R116, RZ, R116 ;  /* 0x00000074ff747221 */ /* 0x000fc80000000000 */
[----:B------:R1:W-:Y:S01]  /*6e10*/  STL [R1+0x364], R117 ;  /* 0x0003647501007387 */ /* 0x0003e20000100800 */
[----:B------:R-:W-:-:S03]  /*6e20*/  FADD R115, RZ, R115 ;  /* 0x00000073ff737221 */ /* 0x000fc60000000000 */
[----:B------:R1:W-:Y:S01]  /*6e30*/  STL [R1+0x368], R116 ;  /* 0x0003687401007387 */ /* 0x0003e20000100800 */
[----:B------:R-:W-:-:S03]  /*6e40*/  FADD R114, RZ, R114 ;  /* 0x00000072ff727221 */ /* 0x000fc60000000000 */
[----:B------:R1:W-:Y:S01]  /*6e50*/  STL [R1+0x36c], R115 ;  /* 0x00036c7301007387 */ /* 0x0003e20000100800 */
[----:B------:R-:W-:-:S03]  /*6e60*/  FADD R113, RZ, R113 ;  /* 0x00000071ff717221 */ /* 0x000fc60000000000 */
[----:B------:R1:W-:Y:S01]  /*6e70*/  STL [R1+0x370], R114 ;  /* 0x0003707201007387 */ /* 0x0003e20000100800 */
[----:B------:R-:W-:-:S03]  /*6e80*/  FADD R112, RZ, R112 ;  /* 0x00000070ff707221 */ /* 0x000fc60000000000 */
[----:B------:R1:W-:Y:S01]  /*6e90*/  STL [R1+0x374], R113 ;  /* 0x0003747101007387 */ /* 0x0003e20000100800 */
[----:B--2---:R-:W-:-:S03]  /*6ea0*/  FADD R111, RZ, R111 ;  /* 0x0000006fff6f7221 */ /* 0x004fc60000000000 */
[----:B------:R2:W-:Y:S01]  /*6eb0*/  STL [R1+0x378], R112 ;  /* 0x0003787001007387 */ /* 0x0005e20000100800 */
[----:B---3--:R-:W-:-:S03]  /*6ec0*/  FADD R110, RZ, R110 ;  /* 0x0000006eff6e7221 */ /* 0x008fc60000000000 */
[----:B------:R3:W-:Y:S01]  /*6ed0*/  STL [R1+0x37c], R111 ;  /* 0x00037c6f01007387 */ /* 0x0007e20000100800 */
[----:B----4-:R-:W-:-:S03]  /*6ee0*/  FADD R109, RZ, R109 ;  /* 0x0000006dff6d7221 */ /* 0x010fc60000000000 */
        /* <DEDUP_REMOVED lines=40> */
[----:B0-----:R-:W4:Y:S04]  /*7170*/  LDL R119, [R1] ;  /* 0x0000000001777983 */ /* 0x001f280000100800 */
[----:B------:R0:W-:Y:S04]  /*7180*/  STL [R1+0x3d0], R90 ;  /* 0x0003d05a01007387 */ /* 0x0001e80000100800 */
[----:B-1----:R-:W4:Y:S04]  /*7190*/  LDL R118, [R1+0x4] ;  /* 0x0000040001767983 */ /* 0x002f280000100800 */
[----:B------:R1:W-:Y:S04]  /*71a0*/  STL [R1+0x3d4], R89 ;  /* 0x0003d45901007387 */ /* 0x0003e80000100800 */
[----:B------:R-:W4:Y:S04]  /*71b0*/  LDL R117, [R1+0x8] ;  /* 0x0000080001757983 */ /* 0x000f280000100800 */
[----:B------:R-:W4:Y:S04]  /*71c0*/  LDL R116, [R1+0xc] ;  /* 0x00000c0001747983 */ /* 0x000f280000100800 */
[----:B------:R-:W4:Y:S04]  /*71d0*/  LDL R115, [R1+0x10] ;  /* 0x0000100001737983 */ /* 0x000f280000100800 */
[----:B------:R-:W4:Y:S04]  /*71e0*/  LDL R114, [R1+0x14] ;  /* 0x0000140001727983 */ /* 0x000f280000100800 */
[----:B------:R-:W4:Y:S04]  /*71f0*/  LDL R113, [R1+0x18] ;  /* 0x0000180001717983 */ /* 0x000f280000100800 */
[----:B--2---:R-:W2:Y:S04]  /*7200*/  LDL R112, [R1+0x1c] ;  /* 0x00001c0001707983 */ /* 0x004ea80000100800 */
[----:B---3--:R-:W3:Y:S04]  /*7210*/  LDL R111, [R1+0x20] ;  /* 0x00002000016f7983 */ /* 0x008ee80000100800 */
[----:B----4-:R-:W4:Y:S04]  /*7220*/  LDL R110, [R1+0x24] ;  /* 0x00002400016e7983 */ /* 0x010f280000100800 */
        /* <DEDUP_REMOVED lines=19> */
[----:B0-----:R-:W4:Y:S04]  /*7360*/  LDL R90, [R1+0x74] ;  /* 0x00007400015a7983 */ /* 0x001f280000100800 */
[----:B-1----:R-:W4:Y:S01]  /*7370*/  LDL R89, [R1+0x78] ;  /* 0x0000780001597983 */ /* 0x002f220000100800 */
        /* <DEDUP_REMOVED lines=60> */
[----:B0-----:R-:W4:Y:S04]  /*7740*/  LDL R119, [R1+0x7c] ;  /* 0x00007c0001777983 */ /* 0x001f280000100800 */
[----:B------:R0:W-:Y:S04]  /*7750*/  STL [R1+0x44c], R90 ;  /* 0x00044c5a01007387 */ /* 0x0001e80000100800 */
[----:B-1----:R-:W4:Y:S04]  /*7760*/  LDL R118, [R1+0x80] ;  /* 0x0000800001767983 */ /* 0x002f280000100800 */
[----:B------:R1:W-:Y:S04]  /*7770*/  STL [R1+0x450], R89 ;  /* 0x0004505901007387 */ /* 0x0003e80000100800 */
        /* <DEDUP_REMOVED lines=30> */
[----:B------:R0:W-:Y:S02]  /*7960*/  STL [R1+0x454], R119 ;  /* 0x0004547701007387 */ /* 0x0001e40000100800 */
[----:B0-----:R-:W-:-:S01]  /*7970*/  FADD R119, RZ, R118 ;  /* 0x00000076ff777221 */ /* 0x001fc20000000000 */
[----:B------:R-:W-:Y:S01]  /*7980*/  FADD R118, RZ, R117 ;  /* 0x00000075ff767221 */ /* 0x000fe20000000000 */
[----:B------:R-:W-:-:S03]  /*7990*/  FADD R117, RZ, R116 ;  /* 0x00000074ff757221 */ /* 0x000fc60000000000 */
[----:B------:R-:W-:Y:S01]  /*79a0*/  STL [R1+0x458], R119 ;  /* 0x0004587701007387 */ /* 0x000fe20000100800 */
[----:B------:R-:W-:-:S03]  /*79b0*/  FADD R116, RZ, R115 ;  /* 0x00000073ff747221 */ /* 0x000fc60000000000 */
[----:B------:R-:W-:Y:S01]  /*79c0*/  STL [R1+0x45c], R118 ;  /* 0x00045c7601007387 */ /* 0x000fe20000100800 */
[----:B------:R-:W-:-:S03]  /*79d0*/  FADD R115, RZ, R114 ;  /* 0x00000072ff737221 */ /* 0x000fc60000000000 */
[----:B------:R-:W-:Y:S01]  /*79e0*/  STL [R1+0x460], R117 ;  /* 0x0004607501007387 */ /* 0x000fe20000100800 */
[----:B--2---:R-:W-:-:S03]  /*79f0*/  FADD R114, RZ, R113 ;  /* 0x00000071ff727221 */ /* 0x004fc60000000000 */
[----:B------:R-:W-:Y:S01]  /*7a00*/  STL [R1+0x464], R116 ;  /* 0x0004647401007387 */ /* 0x000fe20000100800 */
[----:B---3--:R-:W-:-:S03]  /*7a10*/  FADD R113, RZ, R112 ;  /* 0x00000070ff717221 */ /* 0x008fc60000000000 */
[----:B------:R-:W-:Y:S01]  /*7a20*/  STL [R1+0x468], R115 ;  /* 0x0004687301007387 */ /* 0x000fe20000100800 */
[----:B----4-:R-:W-:-:S03]  /*7a30*/  FADD R112, RZ, R111 ;  /* 0x0000006fff707221 */ /* 0x010fc60000000000 */
[----:B------:R-:W-:Y:S01]  /*7a40*/  STL [R1+0x46c], R114 ;  /* 0x00046c7201007387 */ /* 0x000fe20000100800 */
[----:B------:R-:W-:-:S03]  /*7a50*/  FADD R111, RZ, R110 ;  /* 0x0000006eff6f7221 */ /* 0x000fc60000000000 */
        /* <DEDUP_REMOVED lines=42> */
[----:B------:R-:W-:Y:S04]  /*7d00*/  STL [R1+0x4c4], R92 ;  /* 0x0004c45c01007387 */ /* 0x000fe80000100800 */
[----:B------:R-:W2:Y:S04]  /*7d10*/  LDL R89, [R1+0xf8] ;  /* 0x0000f80001597983 */ /* 0x000ea80000100800 */
[----:B------:R0:W-:Y:S04]  /*7d20*/  STL [R1+0x4c8], R90 ;  /* 0x0004c85a01007387 */ /* 0x0001e80000100800 */
[----:B0-----:R-:W3:Y:S04]  /*7d30*/  LDL R90, [R1+0xfc] ;  /* 0x0000fc00015a7983 */ /* 0x001ee80000100800 */
[----:B------:R0:W-:Y:S04]  /*7d40*/  STL [R1+0x4cc], R91 ;  /* 0x0004cc5b01007387 */ /* 0x0001e80000100800 */
[----:B------:R-:W4:Y:S04]  /*7d50*/  LDL R92, [R1+0x104] ;  /* 0x00010400015c7983 */ /* 0x000f280000100800 */
[----:B------:R-:W4:Y:S04]  /*7d60*/  LDL R93, [R1+0x108] ;  /* 0x00010800015d7983 */ /* 0x000f280000100800 */
        /* <DEDUP_REMOVED lines=27> */
[----:B--2---:R-:W-:-:S05]  /*7f20*/  FADD R89, RZ, R89 ;  /* 0x00000059ff597221 */ /* 0x004fca0000000000 */
[----:B------:R0:W-:Y:S01]  /*7f30*/  STL [R1+0x4d0], R89 ;  /* 0x0004d05901007387 */ /* 0x0001e20000100800 */
[----:B---3--:R-:W-:-:S03]  /*7f40*/  FADD R90, RZ, R90 ;  /* 0x0000005aff5a7221 */ /* 0x008fc60000000000 */
[----:B0-----:R-:W2:Y:S04]  /*7f50*/  LDL.LU R89, [R1+0x8e8] ;  /* 0x0008e80001597983 */ /* 0x001ea80000300800 */
[----:B------:R0:W-:Y:S01]  /*7f60*/  STL [R1+0x4d4], R90 ;  /* 0x0004d45a01007387 */ /* 0x0001e20000100800 */
[----:B----4-:R-:W-:-:S01]  /*7f70*/  FADD R92, RZ, R92 ;  /* 0x0000005cff5c7221 */ /* 0x010fc20000000000 */
[----:B------:R-:W-:Y:S02]  /*7f80*/  FADD R93, RZ, R93 ;  /* 0x0000005dff5d7221 */ /* 0x000fe40000000000 */
[----:B0-----:R-:W3:Y:S01]  /*7f90*/  LDL.LU R90, [R1+0x8e4] ;  /* 0x0008e400015a7983 */ /* 0x001ee20000300800 */
[----:B------:R-:W-:-:S01]  /*7fa0*/  FADD R91, RZ, R91 ;  /* 0x0000005bff5b7221 */ /* 0x000fc20000000000 */
[----:B------:R-:W-:-:S04]  /*7fb0*/  FADD R94, RZ, R94 ;  /* 0x0000005eff5e7221 */ /* 0x000fc80000000000 */
[----:B------:R0:W-:Y:S01]  /*7fc0*/  STL [R1+0x4d8], R91 ;  /* 0x0004d85b01007387 */ /* 0x0001e20000100800 */
[----:B------:R-:W-:-:S03]  /*7fd0*/  FADD R95, RZ, R95 ;  /* 0x0000005fff5f7221 */ /* 0x000fc60000000000 */
[----:B0-----:R-:W4:Y:S01]  /*7fe0*/  LDL.LU R91, [R1+0x8e0] ;  /* 0x0008e000015b7983 */ /* 0x001f220000300800 */
[----:B------:R-:W-:-:S03]  /*7ff0*/  FADD R96, RZ, R96 ;  /* 0x00000060ff607221 */ /* 0x000fc60000000000 */
[----:B------:R0:W-:Y:S01]  /*8000*/  STL [R1+0x4dc], R92 ;  /* 0x0004dc5c01007387 */ /* 0x0001e20000100800 */
[----:B------:R-:W-:-:S01]  /*8010*/  FADD R97, RZ, R97 ;  /* 0x00000061ff617221 */ /* 0x000fc20000000000 */
[----:B------:R-:W-:Y:S02]  /*8020*/  FADD R98, RZ, R98 ;  /* 0x00000062ff627221 */ /* 0x000fe40000000000 */
[----:B0-----:R-:W4:Y:S04]  /*8030*/  LDL.LU R92, [R1+0x8dc] ;  /* 0x0008dc00015c7983 */ /* 0x001f280000300800 */
[----:B------:R0:W-:Y:S01]  /*8040*/  STL [R1+0x4e0], R93 ;  /* 0x0004e05d01007387 */ /* 0x0001e20000100800 */
[----:B------:R-:W-:-:S01]  /*8050*/  FADD R99, RZ, R99 ;  /* 0x00000063ff637221 */ /* 0x000fc20000000000 */
[----:B------:R-:W-:-:S02]  /*8060*/  FADD R100, RZ, R100 ;  /* 0x00000064ff647221 */ /* 0x000fc40000000000 */
[----:B0-----:R-:W4:Y:S04]  /*8070*/  LDL.LU R93, [R1+0x8d8] ;  /* 0x0008d800015d7983 */ /* 0x001f280000300800 */
[----:B------:R0:W-:Y:S01]  /*8080*/  STL [R1+0x4e4], R94 ;  /* 0x0004e45e01007387 */ /* 0x0001e20000100800 */
[----:B------:R-:W-:-:S03]  /*8090*/  FADD R101, RZ, R101 ;  /* 0x00000065ff657221 */ /* 0x000fc60000000000 */
        /* <DEDUP_REMOVED lines=55> */
[----:B------:R0:W-:Y:S04]  /*8410*/  STL [R1+0x530], R113 ;  /* 0x0005307101007387 */ /* 0x0001e80000100800 */
        /* <DEDUP_REMOVED lines=14> */
[----:B------:R1:W-:Y:S04]  /*8500*/  STL [R1+0x550], R2 ;  /* 0x0005500201007387 */ /* 0x0003e80000100800 */
[----:B------:R2:W-:Y:S01]  /*8510*/  STL [R1+0x554], R0 ;  /* 0x0005540001007387 */ /* 0x0005e20000100800 */
[----:B0-----:R-:W-:-:S01]  /*8520*/  FADD R3, RZ, R120 ;  /* 0x00000078ff037221 */ /* 0x001fc20000000000 */
[----:B-1----:R-:W-:-:S04]  /*8530*/  FADD R2, RZ, R121 ;  /* 0x00000079ff027221 */ /* 0x002fc80000000000 */
[----:B------:R0:W-:Y:S01]  /*8540*/  STL [R1+0x558], R3 ;  /* 0x0005580301007387 */ /* 0x0001e20000100800 */
[----:B--2---:R-:W-:-:S03]  /*8550*/  FADD R0, RZ, R122 ;  /* 0x0000007aff007221 */ /* 0x004fc60000000000 */
        /* <DEDUP_REMOVED lines=35> */
[----:B--2--5:R-:W-:-:S03]  /*8790*/  FADD R0, RZ, R140 ;  /* 0x0000008cff007221 */ /* 0x024fc60000000000 */
        /* <DEDUP_REMOVED lines=284> */
[----:B---3--:R-:W-:-:S01]  /*9960*/  FADD R3, RZ, R90 ;  /* 0x0000005aff037221 */ /* 0x008fc20000000000 */
[----:B----4-:R-:W-:-:S04]  /*9970*/  FADD R2, RZ, R91 ;  /* 0x0000005bff027221 */ /* 0x010fc80000000000 */
[----:B------:R1:W-:Y:S01]  /*9980*/  STL [R1+0x7e0], R3 ;  /* 0x0007e00301007387 */ /* 0x0003e20000100800 */
[----:B0-----:R-:W-:-:S03]  /*9990*/  FADD R0, RZ, R92 ;  /* 0x0000005cff007221 */ /* 0x001fc60000000000 */
[----:B------:R0:W-:Y:S04]  /*99a0*/  STL [R1+0x7e4], R2 ;  /* 0x0007e40201007387 */ /* 0x0001e80000100800 */
[----:B------:R2:W-:Y:S01]  /*99b0*/  STL [R1+0x7e8], R0 ;  /* 0x0007e80001007387 */ /* 0x0005e20000100800 */
[----:B-1----:R-:W-:-:S01]  /*99c0*/  FADD R3, RZ, R93 ;  /* 0x0000005dff037221 */ /* 0x002fc20000000000 */
[----:B0-----:R-:W-:-:S04]  /*99d0*/  FADD R2, RZ, R94 ;  /* 0x0000005eff027221 */ /* 0x001fc80000000000 */
        /* <DEDUP_REMOVED lines=52> */
[----:B------:R-:W-:-:S05]  /*9d20*/  UMOV UR6, URZ ;  /* 0x0000003f00067c82 */ /* 0x000fca0008000000 */
.L_x_19:
[----:B------:R-:W-:-:S04]  /*9d30*/  UIADD3 UR26, UR5, 0x1, URZ ;  /* 0x00000001051a7890 */ /* 0x000fc8000fffe03f */
[----:B------:R-:W-:-:S04]  /*9d40*/  UISETP.NE.AND UP0, UPT, UR26, 0xb, UPT ;  /* 0x0000000b1a00788c */ /* 0x000fc8000bf05270 */
[----:B------:R-:W-:Y:S02]  /*9d50*/  USEL UR8, URZ, 0x1, UP0 ;  /* 0x000000013f087887 */ /* 0x000fe40008000000 */
[----:B------:R-:W-:Y:S02]  /*9d60*/  USEL UR26, UR26, URZ, UP0 ;  /* 0x0000003f1a1a7287 */ /* 0x000fe40008000000 */
[----:B------:R-:W-:-:S06]  /*9d70*/  ULOP3.LUT UR8, UR4, UR8, URZ, 0x3c, !UPT ;  /* 0x0000000804087292 */ /* 0x000fcc000f8e3c3f */
[----:B----4-:R-:W-:Y:S01]  /*9d80*/  IMAD.U32 R0, RZ, RZ, UR8 ;  /* 0x00000008ff007e24 */ /* 0x010fe2000f8e00ff */
[----:B------:R-:W-:-:S06]  /*9d90*/  UMOV UR8, 0x1 ;  /* 0x0000000100087882 */ /* 0x000fcc0000000000 */
.L_x_14:
[----:B------:R-:W-:-:S04]  /*9da0*/  UISETP.LT.AND UP0, UPT, UR12, 0x1, UPT ;  /* 0x000000010c00788c */ /* 0x000fc8000bf01270 */
[----:B------:R-:W-:-:S04]  /*9db0*/  USEL UR9, UR12, 0x1, UP0 ;  /* 0x000000010c097887 */ /* 0x000fc80008000000 */
[----:B------:R-:W-:-:S04]  /*9dc0*/  UIADD3 UR9, UR12, -UR9, URZ ;  /* 0x800000090c097290 */ /* 0x000fc8000fffe03f */
[----:B------:R-:W-:-:S06]  /*9dd0*/  UISETP.GE.AND UP0, UPT, UR9, 0x1, UPT ;  /* 0x000000010900788c */ /* 0x000fcc000bf06270 */
[----:B------:R-:W-:-:S13]  /*9de0*/  PLOP3.LUT P0, PT, PT, PT, UP0, 0x80, 0x0 ;  /* 0x000000000000781c */ /* 0x000fda0003f0f008 */
[----:B------:R-:W-:Y:S05]  /*9df0*/  @!P0 BRA `(.L_x_20) ;  /* 0x0000007000d88947 */ /* 0x000fea0003800000 */
[----:B------:R-:W-:Y:S01]  /*9e00*/  IMAD.U32 R2, RZ, RZ, UR9 ;  /* 0x00000009ff027e24 */ /* 0x000fe2000f8e00ff */
[----:B------:R-:W-:Y:S01]  /*9e10*/  UMOV UR27, UR5 ;  /* 0x00000005001b7c82 */ /* 0x000fe20008000000 */
[----:B------:R-:W-:-:S05]  /*9e20*/  ULDC UR28, c[0x0][0x50c] ;  /* 0x00014300001c7ab9 */ /* 0x000fca0000000800 */
.L_x_28:
[----:B------:R-:W-:-:S06]  /*9e30*/  UISETP.NE.AND UP0, UPT, UR25, 0x3, UPT ;  /* 0x000000031900788c */ /* 0x000fcc000bf05270 */
[----:B------:R-:W-:-:S13]  /*9e40*/  PLOP3.LUT P1, PT, PT, PT, UP0, 0x80, 0x0 ;  /* 0x000000000000781c */ /* 0x000fda0003f2f008 */
[----:B0-----:R-:W-:Y:S05]  /*9e50*/  @!P1 BRA `(.L_x_21) ;  /* 0x0000000000049947 */ /* 0x001fea0003800000 */
[----:B------:R-:W-:Y:S01]  /*9e60*/  BPT.TRAP 0x1 ;  /* 0x000000040000795c */ /* 0x000fe20000300000 */
.L_x_21:
[----:B------:R-:W2:Y:S01]  /*9e70*/  S2UR UR9, SR_CgaCtaId ;  /* 0x00000000000979c3 */ /* 0x000ea20000008800 */
[----:B------:R-:W-:Y:S01]  /*9e80*/  UMOV UR15, 0x400 ;  /* 0x00000400000f7882 */ /* 0x000fe20000000000 */
[----:B------:R-:W-:Y:S01]  /*9e90*/  SHF.L.U32 R3, R0, 0x1f, RZ ;  /* 0x0000001f00037819 */ /* 0x000fe200000006ff */
[----:B--2---:R-:W-:-:S04]  /*9ea0*/  ULEA UR15, UR9, UR15, 0x18 ;  /* 0x0000000f090f7291 */ /* 0x004fc8000f8ec03f */
[----:B------:R-:W-:-:S09]  /*9eb0*/  ULEA UR9, UR26, UR15, 0x3 ;  /* 0x0000000f1a097291 */ /* 0x000fd2000f8e183f */
[----:B------:R2:W4:Y:S01]  /*9ec0*/  SYNCS.PHASECHK.TRANS64.TRYWAIT P0, [UR9], R3 ;  /* 0x00000003ff0075a7 */ /* 0x0005220008000149 */
[----:B------:R-:W-:Y:S05]  /*9ed0*/  @!P1 BRA `(.L_x_22) ;  /* 0x0000000000049947 */ /* 0x000fea0003800000 */
[----:B------:R-:W-:Y:S01]  /*9ee0*/  BPT.TRAP 0x1 ;  /* 0x000000040000795c */ /* 0x000fe20000300000 */
.L_x_22:
[----:B----4-:R-:W-:Y:S05]  /*9ef0*/  @P0 BRA `(.L_x_23) ;  /* 0x0000000000080947 */ /* 0x010fea0003800000 */
[----:B------:R-:W4:Y:S02]  /*9f00*/  SYNCS.PHASECHK.TRANS64.TRYWAIT P0, [UR9], R3 ;  /* 0x00000003ff0075a7 */ /* 0x000f240008000149 */
[----:B----4-:R-:W-:Y:S05]  /*9f10*/  @!P0 BRA `(.L_x_24) ;  /* 0x000002b400948947 */ /* 0x010fea0003800000 */
.L_x_23:
        /* <DEDUP_REMOVED lines=48> */
[----:B----4-:R-:W4:Y:S04]  /*a220*/  LDL.LU.64 R24, [R1+0x180] ;  /* 0x0001800001187983 */ /* 0x010f280000300a00 */
[----:B------:R-:W4:Y:S04]  /*a230*/  LDL.LU.64 R26, [R1+0x188] ;  /* 0x00018800011a7983 */ /* 0x000f280000300a00 */
        /* <DEDUP_REMOVED lines=45> */
[----:B------:R-:W4:Y:S01]  /*a510*/  LDL.LU.64 R118, [R1+0x2f8] ;  /* 0x0002f80001767983 */ /* 0x000f220000300a00 */
[----:B------:R-:W-:-:S02]  /*a520*/  UIADD3 UR9, UR15, 0x16180, URZ ;  /* 0x000161800f097890 */ /* 0x000fc4000fffe03f */
[----:B------:R-:W-:Y:S02]  /*a530*/  UISETP.NE.AND UP0, UPT, UR7, URZ, UPT ;  /* 0x0000003f0700728c */ /* 0x000fe4000bf05270 */
[----:B------:R-:W-:Y:S02]  /*a540*/  USHF.R.U32.HI UR9, URZ, 0x4, UR9 ;  /* 0x000000043f097899 */ /* 0x000fe40008011609 */
[----:B------:R-:W-:Y:S02]  /*a550*/  USEL UR8, UR8, URZ, !UP0 ;  /* 0x0000003f08087287 */ /* 0x000fe4000c000000 */
[----:B------:R-:W-:Y:S02]  /*a560*/  ULOP3.LUT UR9, UR9, 0x3fff, URZ, 0xc0, !UPT ;  /* 0x00003fff09097892 */ /* 0x000fe4000f8ec03f */
[----:B------:R-:W-:Y:S02]  /*a570*/  ULOP3.LUT UR7, UR20, 0x10000, URZ, 0xfc, !UPT ;  /* 0x0001000014077892 */ /* 0x000fe4000f8efc3f */
[----:B------:R-:W-:-:S02]  /*a580*/  ULOP3.LUT UR9, UR9, 0x10000, URZ, 0xfc, !UPT ;  /* 0x0001000009097892 */ /* 0x000fc4000f8efc3f */
[----:B------:R-:W-:Y:S02]  /*a590*/  UISETP.NE.U32.AND UP0, UPT, UR8, URZ, UPT ;  /* 0x0000003f0800728c */ /* 0x000fe4000bf05070 */
[----:B------:R-:W-:Y:S02]  /*a5a0*/  ULEA UR8, UR26, UR7, 0x9 ;  /* 0x000000071a087291 */ /* 0x000fe4000f8e483f */
[----:B------:R-:W-:Y:S01]  /*a5b0*/  UIMAD UR10, UR26, 0x300, UR9 ;  /* 0x000003001a0a78a4 */ /* 0x000fe2000f8e0209 */
[----:B------:R-:W-:Y:S02]  /*a5c0*/  UMOV UR11, 0xc0000010 ;  /* 0xc0000010000b7882 */ /* 0x000fe40000000000 */
[----:B------:R-:W-:Y:S01]  /*a5d0*/  UMOV UR9, 0xc0000010 ;  /* 0xc000001000097882 */ /* 0x000fe20000000000 */
[----:B------:R-:W-:Y:S01]  /*a5e0*/  UIADD3 UR18, UR10, 0x180, URZ ;  /* 0x000001800a127890 */ /* 0x000fe2000fffe03f */
[----:B------:R-:W-:Y:S01]  /*a5f0*/  UMOV UR16, UR8 ;  /* 0x0000000800107c82 */ /* 0x000fe20008000000 */
[----:B------:R-:W-:Y:S01]  /*a600*/  UMOV UR17, UR9 ;  /* 0x0000000900117c82 */ /* 0x000fe20008000000 */
[----:B------:R-:W-:Y:S01]  /*a610*/  UMOV UR19, 0xc0000010 ;  /* 0xc000001000137882 */ /* 0x000fe20000000000 */
[----:B----4-:R-:W-:-:S06]  /*a620*/  WARPGROUP.ARRIVE ;  /* 0x00000000000079c5 */ /* 0x010fcc0000000000 */
[----:B------:R-:W-:Y:S03]  /*a630*/  QGMMA.64x192x32.F32.E4M3.E4M3 R24, gdesc[UR8], R24, UP0, gsb0 ;  /* 0x02e00000081879f3 */ /* 0x000fe6000b800818 */
[----:B------:R-:W-:Y:S02]  /*a640*/  WARPGROUP.DEPBAR.LE gsb0, 0x0 ;  /* 0x00008000000079c5 */ /* 0x000fe40000010000 */
[----:B------:R-:W-:Y:S04]  /*a650*/  STL.64 [R1+0x180], R24 ;  /* 0x0001801801007387 */ /* 0x000fe80000100a00 */
[----:B------:R-:W-:Y:S04]  /*a660*/  STL.64 [R1+0x188], R26 ;  /* 0x0001881a01007387 */ /* 0x000fe80000100a00 */
[----:B------:R-:W-:Y:S04]  /*a670*/  STL.64 [R1+0x190], R28 ;  /* 0x0001901c01007387 */ /* 0x000fe80000100a00 */
[----:B------:R-:W-:Y:S04]  /*a680*/  STL.64 [R1+0x198], R30 ;  /* 0x0001981e01007387 */ /* 0x000fe80000100a00 */
[----:B------:R-:W-:Y:S04]  /*a690*/  STL.64 [R1+0x1a0], R32 ;  /* 0x0001a02001007387 */ /* 0x000fe80000100a00 */
[----:B------:R-:W-:Y:S04]  /*a6a0*/  STL.64 [R1+0x1a8], R34 ;  /* 0x0001a82201007387 */ /* 0x000fe80000100a00 */
[----:B------:R-:W-:Y:S04]  /*a6b0*/  STL.64 [R1+0x1b0], R36 ;  /* 0x0001b02401007387 */ /* 0x000fe80000100a00 */
[----:B------:R-:W-:Y:S01]  /*a6c0*/  STL.64 [R1+0x1b8], R38 ;  /* 0x0001b82601007387 */ /* 0x000fe20000100a00 */
[----:B-----5:R-:W-:-:S03]  /*a6d0*/  WARPGROUP.ARRIVE ;  /* 0x00000000000079c5 */ /* 0x020fc60000000000 */
[----:B------:R-:W-:Y:S03]  /*a6e0*/  STL.64 [R1+0x1c0], R40 ;  /* 0x0001c02801007387 */ /* 0x000fe60000100a00 */
[----:B------:R-:W-:Y:S01]  /*a6f0*/  QGMMA.64x192x32.F32.E4M3.E4M3 R120, gdesc[UR16], R120, UP0, gsb0 ;  /* 0x02e00000107879f3 */ /* 0x000fe2000b800878 */
        /* <DEDUP_REMOVED lines=87> */
[----:B------:R-:W-:-:S03]  /*ac70*/  WARPGROUP.DEPBAR.LE gsb0, 0x0 ;  /* 0x00008000000079c5 */ /* 0x000fc60000010000 */
        /* <DEDUP_REMOVED lines=48> */
[----:B0-----:R-:W2:Y:S04]  /*af80*/  LDL.LU.64 R140, [R1] ;  /* 0x00000000018c7983 */ /* 0x001ea80000300a00 */
[----:B------:R-:W2:Y:S04]  /*af90*/  LDL.LU.64 R142, [R1+0x8] ;  /* 0x00000800018e7983 */ /* 0x000ea80000300a00 */
        /* <DEDUP_REMOVED lines=45> */
[----:B------:R-:W2:Y:S01]  /*b270*/  LDL.LU.64 R234, [R1+0x178] ;  /* 0x0001780001ea7983 */ /* 0x000ea20000300a00 */
[----:B------:R-:W-:Y:S01]  /*b280*/  UIADD3 UR16, UR8, 0x100, URZ ;  /* 0x0000010008107890 */ /* 0x000fe2000fffe03f */
[----:B----4-:R-:W-:Y:S01]  /*b290*/  WARPGROUP.ARRIVE ;  /* 0x00000000000079c5 */ /* 0x010fe20000000000 */
[----:B------:R-:W-:-:S02]  /*b2a0*/  UMOV UR17, 0xc0000010 ;  /* 0xc000001000117882 */ /* 0x000fc40000000000 */
[----:B------:R-:W-:-:S03]  /*b2b0*/  UMOV UR9, UR17 ;  /* 0x0000001100097c82 */ /* 0x000fc60008000000 */
[----:B------:R-:W-:Y:S02]  /*b2c0*/  UMOV UR8, UR16 ;  /* 0x0000001000087c82 */ /* 0x000fe40008000000 */
[----:B------:R-:W-:Y:S03]  /*b2d0*/  QGMMA.64x192x32.F32.E4M3.E4M3 R24, gdesc[UR16], R24, UP0, gsb0 ;  /* 0x02e00000101879f3 */ /* 0x000fe6000b800818 */
[----:B------:R-:W-:Y:S02]  /*b2e0*/  WARPGROUP.DEPBAR.LE gsb0, 0x0 ;  /* 0x00008000000079c5 */ /* 0x000fe40000010000 */
[----:B--2---:R-:W-:-:S15]  /*b2f0*/  WARPGROUP.ARRIVE ;  /* 0x00000000000079c5 */ /* 0x004fde0000000000 */
[----:B------:R-:W-:Y:S03]  /*b300*/  QGMMA.64x192x32.F32.E4M3.E4M3 R140, gdesc[UR8], R140, UP0, gsb0 ;  /* 0x02e00000088c79f3 */ /* 0x000fe6000b80088c */
[----:B------:R-:W-:Y:S02]  /*b310*/  WARPGROUP.DEPBAR.LE gsb0, 0x0 ;  /* 0x00008000000079c5 */ /* 0x000fe40000010000 */
[----:B------:R-:W-:Y:S01]  /*b320*/  STL.64 [R1], R140 ;  /* 0x0000008c01007387 */ /* 0x000fe20000100a00 */
[----:B------:R-:W-:-:S03]  /*b330*/  IMAD.MOV.U32 R3, RZ, RZ, R223 ;  /* 0x000000ffff037224 */ /* 0x000fc600078e00df */
        /* <DEDUP_REMOVED lines=95> */
[----:B------:R-:W-:-:S04]  /*b930*/  UIADD3 UR6, UR6, 0x1, URZ ;  /* 0x0000000106067890 */ /* 0x000fc8000fffe03f */
[----:B------:R-:W-:-:S04]  /*b940*/  UISETP.NE.AND UP0, UPT, UR6, UR28, UPT ;  /* 0x0000001c0600728c */ /* 0x000fc8000bf05270 */
[----:B------:R-:W-:-:S06]  /*b950*/  USEL UR7, URZ, 0x1, UP0 ;  /* 0x000000013f077887 */ /* 0x000fcc0008000000 */
[----:B------:R-:W-:-:S13]  /*b960*/  ISETP.NE.AND P0, PT, RZ, UR7, PT ;  /* 0x00000007ff007c0c */ /* 0x000fda000bf05270 */
[----:B0-----:R-:W-:Y:S05]  /*b970*/  @!P0 BRA `(.L_x_25) ;  /* 0x0000005400a08947 */ /* 0x001fea0003800000 */
[----:B------:R0:W-:Y:S04]  /*b980*/  STL [R1+0x964], R60 ;  /* 0x0009643c01007387 */ /* 0x0001e80000100800 */
[----:B0-----:R-:W2:Y:S04]  /*b990*/  LDL.LU R60, [R1+0x314] ;  /* 0x00031400013c7983 */ /* 0x001ea80000300800 */
[----:B------:R0:W-:Y:S04]  /*b9a0*/  STL [R1+0x960], R61 ;  /* 0x0009603d01007387 */ /* 0x0001e80000100800 */
[----:B0-----:R-:W2:Y:S04]  /*b9b0*/  LDL R61, [R1+0x23c] ;  /* 0x00023c00013d7983 */ /* 0x001ea80000100800 */
[----:B------:R0:W-:Y:S04]  /*b9c0*/  STL [R1+0x95c], R62 ;  /* 0x00095c3e01007387 */ /* 0x0001e80000100800 */
[----:B0-----:R-:W4:Y:S04]  /*b9d0*/  LDL.LU R62, [R1+0x310] ;  /* 0x00031000013e7983 */ /* 0x001f280000300800 */
[----:B------:R0:W-:Y:S04]  /*b9e0*/  STL [R1+0x958], R63 ;  /* 0x0009583f01007387 */ /* 0x0001e80000100800 */
[----:B0-----:R-:W4:Y:S04]  /*b9f0*/  LDL R63, [R1+0x238] ;  /* 0x00023800013f7983 */ /* 0x001f280000100800 */
[----:B------:R0:W-:Y:S04]  /*ba00*/  STL [R1+0x954], R64 ;  /* 0x0009544001007387 */ /* 0x0001e80000100800 */
[----:B0-----:R-:W3:Y:S04]  /*ba10*/  LDL.LU R64, [R1+0x30c] ;  /* 0x00030c0001407983 */ /* 0x001ee80000300800 */
[----:B------:R0:W-:Y:S04]  /*ba20*/  STL [R1+0x950], R65 ;  /* 0x0009504101007387 */ /* 0x0001e80000100800 */
[----:B0-----:R-:W3:Y:S04]  /*ba30*/  LDL R65, [R1+0x234] ;  /* 0x0002340001417983 */ /* 0x001ee80000100800 */
        /* <DEDUP_REMOVED lines=13> */
[----:B0-----:R-:W2:Y:S04]  /*bb10*/  LDL R72, [R1+0x224] ;  /* 0x0002240001487983 */ /* 0x001ea80000100800 */
        /* <DEDUP_REMOVED lines=81> */
[----:B0-----:R-:W2:Y:S01]  /*c030*/  LDL R113, [R1+0x180] ;  /* 0x0001800001717983 */ /* 0x001ea20000100800 */
[----:B---3--:R-:W-:-:S01]  /*c040*/  FADD R70, R71, R70 ;  /* 0x0000004647467221 */ /* 0x008fc20000000000 */
[----:B----4-:R-:W-:Y:S01]  /*c050*/  FADD R68, R69, R68 ;  /* 0x0000004445447221 */ /* 0x010fe20000000000 */
[----:B--2---:R-:W-:-:S01]  /*c060*/  FADD R66, R67, R66 ;  /* 0x0000004243427221 */ /* 0x004fc20000000000 */
[----:B------:R-:W-:Y:S01]  /*c070*/  STL [R1+0x88c], R114 ;  /* 0x00088c7201007387 */ /* 0x000fe20000100800 */
[----:B------:R-:W-:-:S01]  /*c080*/  FADD R64, R65, R64 ;  /* 0x0000004041407221 */ /* 0x000fc20000000000 */
[----:B------:R-:W-:Y:S01]  /*c090*/  FADD R62, R63, R62 ;  /* 0x0000003e3f3e7221 */ /* 0x000fe20000000000 */
[----:B------:R-:W-:-:S01]  /*c0a0*/  FADD R60, R61, R60 ;  /* 0x0000003c3d3c7221 */ /* 0x000fc20000000000 */
[----:B------:R-:W-:Y:S01]  /*c0b0*/  STL [R1+0x888], R115 ;  /* 0x0008887301007387 */ /* 0x000fe20000100800 */
[----:B-----5:R-:W-:-:S01]  /*c0c0*/  FADD R217, R92, R217 ;  /* 0x000000d95cd97221 */ /* 0x020fc20000000000 */
[----:B------:R-:W-:Y:S01]  /*c0d0*/  FADD R218, R91, R218 ;  /* 0x000000da5bda7221 */ /* 0x000fe20000000000 */
[----:B------:R-:W-:-:S01]  /*c0e0*/  FADD R219, R90, R219 ;  /* 0x000000db5adb7221 */ /* 0x000fc20000000000 */
[----:B------:R-:W-:Y:S01]  /*c0f0*/  STL [R1+0x884], R116 ;  /* 0x0008847401007387 */ /* 0x000fe20000100800 */
[----:B------:R-:W-:-:S01]  /*c100*/  FADD R220, R89, R220 ;  /* 0x000000dc59dc7221 */ /* 0x000fc20000000000 */
        /* <DEDUP_REMOVED lines=10> */
[----:B------:R0:W-:Y:S01]  /*c1b0*/  STL [R1+0x878], R119 ;  /* 0x0008787701007387 */ /* 0x0001e20000100800 */
        /* <DEDUP_REMOVED lines=13> */
[----:B------:R-:W-:-:S02]  /*c290*/  FADD R237, R72, R237 ;  /* 0x000000ed48ed7221 */ /* 0x000fc40000000000 */
[----:B------:R3:W-:Y:S04]  /*c2a0*/  STL [R1+0x304], R68 ;  /* 0x0003044401007387 */ /* 0x0007e80000100800 */
[----:B------:R4:W-:Y:S04]  /*c2b0*/  STL [R1+0x308], R66 ;  /* 0x0003084201007387 */ /* 0x0009e80000100800 */
[----:B0-----:R-:W4:Y:S01]  /*c2c0*/  LDL R119, [R1+0x240] ;  /* 0x0002400001777983 */ /* 0x001f220000100800 */
[----:B------:R-:W-:-:S03]  /*c2d0*/  FADD R22, R95, R22 ;  /* 0x000000165f167221 */ /* 0x000fc60000000000 */
[----:B------:R0:W-:Y:S04]  /*c2e0*/  STL [R1+0x30c], R64 ;  /* 0x00030c4001007387 */ /* 0x0001e80000100800 */
[----:B------:R-:W4:Y:S04]  /*c2f0*/  LDL.LU R118, [R1+0x318] ;  /* 0x0003180001767983 */ /* 0x000f280000300800 */
[----:B------:R1:W-:Y:S01]  /*c300*/  STL [R1+0x310], R62 ;  /* 0x0003103e01007387 */ /* 0x0003e20000100800 */
[----:B------:R-:W-:-:S03]  /*c310*/  FADD R21, R96, R21 ;  /* 0x0000001560157221 */ /* 0x000fc60000000000 */
[----:B------:R-:W4:Y:S04]  /*c320*/  LDL R117, [R1+0x244] ;  /* 0x0002440001757983 */ /* 0x000f280000100800 */
[----:B------:R1:W-:Y:S04]  /*c330*/  STL [R1+0x314], R60 ;  /* 0x0003143c01007387 */ /* 0x0003e80000100800 */
[----:B------:R-:W4:Y:S04]  /*c340*/  LDL.LU R116, [R1+0x31c] ;  /* 0x00031c0001747983 */ /* 0x000f280000300800 */
[----:B------:R-:W4:Y:S01]  /*c350*/  LDL R115, [R1+0x248] ;  /* 0x0002480001737983 */ /* 0x000f220000100800 */
[----:B------:R-:W-:-:S03]  /*c360*/  FADD R20, R97, R20 ;  /* 0x0000001461147221 */ /* 0x000fc60000000000 */
[----:B------:R-:W4:Y:S01]  /*c370*/  LDL.LU R114, [R1+0x320] ;  /* 0x0003200001727983 */ /* 0x000f220000300800 */
[----:B------:R-:W-:-:S01]  /*c380*/  FADD R19, R98, R19 ;  /* 0x0000001362137221 */ /* 0x000fc20000000000 */
[----:B------:R-:W-:Y:S01]  /*c390*/  FADD R18, R99, R18 ;  /* 0x0000001263127221 */ /* 0x000fe20000000000 */
        /* <DEDUP_REMOVED lines=13> */
[----:B------:R-:W-:-:S02]  /*c470*/  FADD R4, R113, R4 ;  /* 0x0000000471047221 */ /* 0x000fc40000000000 */
[----:B------:R-:W4:Y:S04]  /*c480*/  LDL R113, [R1+0x24c] ;  /* 0x00024c0001717983 */ /* 0x000f280000100800 */
[----:B------:R-:W4:Y:S04]  /*c490*/  LDL.LU R112, [R1+0x324] ;  /* 0x0003240001707983 */ /* 0x000f280000300800 */
        /* <DEDUP_REMOVED lines=41> */
[----:B--2---:R-:W2:Y:S04]  /*c730*/  LDL.LU R70, [R1+0x378] ;  /* 0x0003780001467983 */ /* 0x004ea80000300800 */
[----:B------:R-:W2:Y:S04]  /*c740*/  LDL R69, [R1+0x2a4] ;  /* 0x0002a40001457983 */ /* 0x000ea80000100800 */
[----:B---3--:R-:W3:Y:S04]  /*c750*/  LDL.LU R68, [R1+0x37c] ;  /* 0x00037c0001447983 */ /* 0x008ee80000300800 */
[----:B------:R-:W3:Y:S04]  /*c760*/  LDL R67, [R1+0x2a8] ;  /* 0x0002a80001437983 */ /* 0x000ee80000100800 */
[----:B----4-:R-:W4:Y:S04]  /*c770*/  LDL.LU R66, [R1+0x380] ;  /* 0x0003800001427983 */ /* 0x010f280000300800 */
[----:B------:R-:W4:Y:S04]  /*c780*/  LDL R65, [R1+0x2ac] ;  /* 0x0002ac0001417983 */ /* 0x000f280000100800 */
[----:B0-----:R-:W4:Y:S04]  /*c790*/  LDL.LU R64, [R1+0x384] ;  /* 0x0003840001407983 */ /* 0x001f280000300800 */
[----:B------:R-:W4:Y:S04]  /*c7a0*/  LDL R63, [R1+0x2b0] ;  /* 0x0002b000013f7983 */ /* 0x000f280000100800 */
[----:B-1----:R-:W4:Y:S04]  /*c7b0*/  LDL.LU R62, [R1+0x388] ;  /* 0x00038800013e7983 */ /* 0x002f280000300800 */
[----:B------:R-:W4:Y:S04]  /*c7c0*/  LDL R61, [R1+0x2b4] ;  /* 0x0002b400013d7983 */ /* 0x000f280000100800 */
[----:B------:R-:W4:Y:S04]  /*c7d0*/  LDL.LU R2, [R1+0x38c] ;  /* 0x00038c0001027983 */ /* 0x000f280000300800 */
[----:B------:R-:W4:Y:S04]  /*c7e0*/  LDL R60, [R1+0x2b8] ;  /* 0x0002b800013c7983 */ /* 0x000f280000100800 */
[----:B------:R-:W4:Y:S01]  /*c7f0*/  LDL.LU R0, [R1+0x390] ;  /* 0x0003900001007983 */ /* 0x000f220000300800 */
[----:B------:R-:W-:-:S01]  /*c800*/  FADD R118, R119, R118 ;  /* 0x0000007677767221 */ /* 0x000fc20000000000 */
[----:B------:R-:W-:Y:S01]  /*c810*/  FADD R116, R117, R116 ;  /* 0x0000007475747221 */ /* 0x000fe20000000000 */
[----:B------:R-:W-:-:S03]  /*c820*/  FADD R114, R115, R114 ;  /* 0x0000007273727221 */ /* 0x000fc60000000000 */
[----:B------:R-:W-:Y:S04]  /*c830*/  STL [R1+0x318], R118 ;  /* 0x0003187601007387 */ /* 0x000fe80000100800 */
[----:B------:R-:W-:Y:S04]  /*c840*/  STL [R1+0x31c], R116 ;  /* 0x00031c7401007387 */ /* 0x000fe80000100800 */
[----:B------:R-:W-:Y:S01]  /*c850*/  STL [R1+0x320], R114 ;  /* 0x0003207201007387 */ /* 0x000fe20000100800 */
[----:B------:R-:W-:-:S01]  /*c860*/  FADD R112, R113, R112 ;  /* 0x0000007071707221 */ /* 0x000fc20000000000 */
[----:B------:R-:W-:-:S04]  /*c870*/  FADD R110, R111, R110 ;  /* 0x0000006e6f6e7221 */ /* 0x000fc80000000000 */
[----:B------:R-:W-:Y:S01]  /*c880*/  STL [R1+0x324], R112 ;  /* 0x0003247001007387 */ /* 0x000fe20000100800 */
[----:B------:R-:W-:-:S03]  /*c890*/  FADD R108, R109, R108 ;  /* 0x0000006c6d6c7221 */ /* 0x000fc60000000000 */
        /* <DEDUP_REMOVED lines=37> */
[----:B--2---:R-:W-:-:S03]  /*caf0*/  FADD R70, R71, R70 ;  /* 0x0000004647467221 */ /* 0x004fc60000000000 */
[----:B------:R-:W-:Y:S01]  /*cb00*/  STL [R1+0x374], R72 ;  /* 0x0003744801007387 */ /* 0x000fe20000100800 */
[----:B---3--:R-:W-:-:S03]  /*cb10*/  FADD R68, R69, R68 ;  /* 0x0000004445447221 */ /* 0x008fc60000000000 */
[----:B------:R-:W-:Y:S01]  /*cb20*/  STL [R1+0x378], R70 ;  /* 0x0003784601007387 */ /* 0x000fe20000100800 */
[----:B----4-:R-:W-:-:S03]  /*cb30*/  FADD R66, R67, R66 ;  /* 0x0000004243427221 */ /* 0x010fc60000000000 */
[----:B------:R-:W-:Y:S01]  /*cb40*/  STL [R1+0x37c], R68 ;  /* 0x00037c4401007387 */ /* 0x000fe20000100800 */
[----:B------:R-:W-:-:S03]  /*cb50*/  FADD R64, R65, R64 ;  /* 0x0000004041407221 */ /* 0x000fc60000000000 */
[----:B------:R-:W-:Y:S04]  /*cb60*/  STL [R1+0x380], R66 ;  /* 0x0003804201007387 */ /* 0x000fe80000100800 */
[----:B------:R-:W-:Y:S01]  /*cb70*/  STL [R1+0x384], R64 ;  /* 0x0003844001007387 */ /* 0x000fe20000100800 */
[----:B------:R-:W-:-:S01]  /*cb80*/  FADD R62, R63, R62 ;  /* 0x0000003e3f3e7221 */ /* 0x000fc20000000000 */
[----:B------:R-:W-:Y:S01]  /*cb90*/  FADD R2, R61, R2 ;  /* 0x000000023d027221 */ /* 0x000fe20000000000 */
[----:B------:R-:W-:-:S02]  /*cba0*/  FADD R0, R60, R0 ;  /* 0x000000003c007221 */ /* 0x000fc40000000000 */
[----:B------:R-:W2:Y:S04]  /*cbb0*/  LDL R60, [R1+0x2bc] ;  /* 0x0002bc00013c7983 */ /* 0x000ea80000100800 */
[----:B------:R0:W-:Y:S04]  /*cbc0*/  STL [R1+0x388], R62 ;  /* 0x0003883e01007387 */ /* 0x0001e80000100800 */
[----:B------:R-:W2:Y:S04]  /*cbd0*/  LDL.LU R61, [R1+0x394] ;  /* 0x00039400013d7983 */ /* 0x000ea80000300800 */
[----:B------:R1:W-:Y:S04]  /*cbe0*/  STL [R1+0x38c], R2 ;  /* 0x00038c0201007387 */ /* 0x0003e80000100800 */
[----:B0-----:R-:W3:Y:S04]  /*cbf0*/  LDL R62, [R1+0x2c0] ;  /* 0x0002c000013e7983 */ /* 0x001ee80000100800 */
[----:B------:R0:W-:Y:S04]  /*cc00*/  STL [R1+0x390], R0 ;  /* 0x0003900001007387 */ /* 0x0001e80000100800 */
[----:B------:R-:W3:Y:S04]  /*cc10*/  LDL.LU R63, [R1+0x398] ;  /* 0x00039800013f7983 */ /* 0x000ee80000300800 */
        /* <DEDUP_REMOVED lines=30> */
[----:B------:R-:W4:Y:S04]  /*ce00*/  LDL R93, [R1] ;  /* 0x00000000015d7983 */ /* 0x000f280000100800 */
        /* <DEDUP_REMOVED lines=24> */
[----:B-1----:R-:W4:Y:S04]  /*cf90*/  LDL.LU R2, [R1+0x408] ;  /* 0x0004080001027983 */ /* 0x002f280000300800 */
[----:B------:R-:W4:Y:S04]  /*cfa0*/  LDL R68, [R1+0x34] ;  /* 0x0000340001447983 */ /* 0x000f280000100800 */
[----:B0-----:R-:W4:Y:S01]  /*cfb0*/  LDL.LU R0, [R1+0x40c] ;  /* 0x00040c0001007983 */ /* 0x001f220000300800 */
[----:B--2---:R-:W-:-:S03]  /*cfc0*/  FADD R61, R60, R61 ;  /* 0x0000003d3c3d7221 */ /* 0x004fc60000000000 */
[----:B------:R-:W2:Y:S04]  /*cfd0*/  LDL.LU R60, [R1+0x964] ;  /* 0x00096400013c7983 */ /* 0x000ea80000300800 */
[----:B------:R0:W-:Y:S01]  /*cfe0*/  STL [R1+0x394], R61 ;  /* 0x0003943d01007387 */ /* 0x0001e20000100800 */
[----:B---3--:R-:W-:-:S03]  /*cff0*/  FADD R63, R62, R63 ;  /* 0x0000003f3e3f7221 */ /* 0x008fc60000000000 */
[----:B0-----:R-:W3:Y:S04]  /*d000*/  LDL.LU R61, [R1+0x960] ;  /* 0x00096000013d7983 */ /* 0x001ee80000300800 */
[----:B------:R-:W3:Y:S01]  /*d010*/  LDL.LU R62, [R1+0x95c] ;  /* 0x00095c00013e7983 */ /* 0x000ee20000300800 */
[----:B----4-:R-:W-:-:S03]  /*d020*/  FADD R65, R64, R65 ;  /* 0x0000004140417221 */ /* 0x010fc60000000000 */
[----:B------:R0:W-:Y:S01]  /*d030*/  STL [R1+0x398], R63 ;  /* 0x0003983f01007387 */ /* 0x0001e20000100800 */
[----:B------:R-:W-:-:S03]  /*d040*/  FADD R67, R66, R67 ;  /* 0x0000004342437221 */ /* 0x000fc60000000000 */
[----:B0-----:R-:W4:Y:S04]  /*d050*/  LDL.LU R63, [R1+0x958] ;  /* 0x00095800013f7983 */ /* 0x001f280000300800 */
[----:B------:R-:W4:Y:S01]  /*d060*/  LDL.LU R64, [R1+0x954] ;  /* 0x0009540001407983 */ /* 0x000f220000300800 */
[----:B------:R-:W-:-:S03]  /*d070*/  FADD R118, R119, R118 ;  /* 0x0000007677767221 */ /* 0x000fc60000000000 */
[----:B------:R0:W-:Y:S01]  /*d080*/  STL [R1+0x39c], R65 ;  /* 0x00039c4101007387 */ /* 0x0001e20000100800 */
[----:B------:R-:W-:-:S03]  /*d090*/  FADD R116, R117, R116 ;  /* 0x0000007475747221 */ /* 0x000fc60000000000 */
[----:B0-----:R-:W4:Y:S01]  /*d0a0*/  LDL.LU R65, [R1+0x950] ;  /* 0x0009500001417983 */ /* 0x001f220000300800 */
[----:B------:R-:W-:-:S03]  /*d0b0*/  FADD R114, R115, R114 ;  /* 0x0000007273727221 */ /* 0x000fc60000000000 */
[----:B------:R-:W4:Y:S04]  /*d0c0*/  LDL.LU R66, [R1+0x94c] ;  /* 0x00094c0001427983 */ /* 0x000f280000300800 */
[----:B------:R0:W-:Y:S01]  /*d0d0*/  STL [R1+0x3a0], R67 ;  /* 0x0003a04301007387 */ /* 0x0001e20000100800 */
[----:B------:R-:W-:-:S03]  /*d0e0*/  FADD R112, R113, R112 ;  /* 0x0000007071707221 */ /* 0x000fc60000000000 */
[----:B0-----:R-:W4:Y:S01]  /*d0f0*/  LDL.LU R67, [R1+0x948] ;  /* 0x0009480001437983 */ /* 0x001f220000300800 */
[----:B------:R-:W-:-:S03]  /*d100*/  FADD R110, R111, R110 ;  /* 0x0000006e6f6e7221 */ /* 0x000fc60000000000 */
[----:B------:R-:W-:Y:S04]  /*d110*/  STL [R1+0x3a4], R118 ;  /* 0x0003a47601007387 */ /* 0x000fe80000100800 */
[----:B------:R-:W-:Y:S01]  /*d120*/  STL [R1+0x3a8], R116 ;  /* 0x0003a87401007387 */ /* 0x000fe20000100800 */
[----:B------:R-:W-:-:S03]  /*d130*/  FADD R108, R109, R108 ;  /* 0x0000006c6d6c7221 */ /* 0x000fc60000000000 */
[----:B------:R-:W-:Y:S01]  /*d140*/  STL [R1+0x3ac], R114 ;  /* 0x0003ac7201007387 */ /* 0x000fe20000100800 */
[----:B------:R-:W-:-:S03]  /*d150*/  FADD R106, R107, R106 ;  /* 0x0000006a6b6a7221 */ /* 0x000fc60000000000 */
[----:B------:R-:W-:Y:S04]  /*d160*/  STL [R1+0x3b0], R112 ;  /* 0x0003b07001007387 */ /* 0x000fe80000100800 */
[----:B------:R-:W-:Y:S01]  /*d170*/  STL [R1+0x3b4], R110 ;  /* 0x0003b46e01007387 */ /* 0x000fe20000100800 */
[----:B------:R-:W-:-:S03]  /*d180*/  FADD R104, R105, R104 ;  /* 0x0000006869687221 */ /* 0x000fc60000000000 */
[----:B------:R-:W-:Y:S04]  /*d190*/  STL [R1+0x3b8], R108 ;  /* 0x0003b86c01007387 */ /* 0x000fe80000100800 */
        /* <DEDUP_REMOVED lines=32> */
[----:B------:R-:W-:Y:S04]  /*d3a0*/  STL [R1+0x3fc], R74 ;  /* 0x0003fc4a01007387 */ /* 0x000fe80000100800 */
[----:B------:R-:W-:Y:S01]  /*d3b0*/  STL [R1+0x400], R72 ;  /* 0x0004004801007387 */ /* 0x000fe20000100800 */
[----:B------:R-:W-:-:S03]  /*d3c0*/  FADD R70, R71, R70 ;  /* 0x0000004647467221 */ /* 0x000fc60000000000 */
[----:B------:R-:W2:Y:S04]  /*d3d0*/  LDL R83, [R1+0x38] ;  /* 0x0000380001537983 */ /* 0x000ea80000100800 */
[----:B------:R0:W-:Y:S01]  /*d3e0*/  STL [R1+0x404], R70 ;  /* 0x0004044601007387 */ /* 0x0001e20000100800 */
[----:B------:R-:W-:-:S03]  /*d3f0*/  FADD R2, R69, R2 ;  /* 0x0000000245027221 */ /* 0x000fc60000000000 */
[----:B------:R-:W2:Y:S04]  /*d400*/  LDL.LU R81, [R1+0x410] ;  /* 0x0004100001517983 */ /* 0x000ea80000300800 */
[----:B------:R1:W-:Y:S01]  /*d410*/  STL [R1+0x408], R2 ;  /* 0x0004080201007387 */ /* 0x0003e20000100800 */
[----:B------:R-:W-:-:S03]  /*d420*/  FADD R0, R68, R0 ;  /* 0x0000000044007221 */ /* 0x000fc60000000000 */
[----:B------:R-:W3:Y:S04]  /*d430*/  LDL R79, [R1+0x3c] ;  /* 0x00003c00014f7983 */ /* 0x000ee80000100800 */
[----:B------:R1:W-:Y:S04]  /*d440*/  STL [R1+0x40c], R0 ;  /* 0x00040c0001007387 */ /* 0x0003e80000100800 */
[----:B------:R-:W3:Y:S04]  /*d450*/  LDL.LU R77, [R1+0x414] ;  /* 0x00041400014d7983 */ /* 0x000ee80000300800 */
[----:B------:R-:W4:Y:S04]  /*d460*/  LDL R75, [R1+0x40] ;  /* 0x00004000014b7983 */ /* 0x000f280000100800 */
[----:B------:R-:W4:Y:S04]  /*d470*/  LDL.LU R73, [R1+0x418] ;  /* 0x0004180001497983 */ /* 0x000f280000300800 */
[----:B------:R-:W4:Y:S04]  /*d480*/  LDL R71, [R1+0x44] ;  /* 0x0000440001477983 */ /* 0x000f280000100800 */
[----:B------:R-:W4:Y:S04]  /*d490*/  LDL.LU R69, [R1+0x41c] ;  /* 0x00041c0001457983 */ /* 0x000f280000300800 */
        /* <DEDUP_REMOVED lines=32> */
[----:B------:R-:W4:Y:S04]  /*d6a0*/  LDL.LU R0, [R1+0x488] ;  /* 0x0004880001007983 */ /* 0x000f280000300800 */
[----:B------:R-:W4:Y:S04]  /*d6b0*/  LDL.LU R95, [R1+0x470] ;  /* 0x00047000015f7983 */ /* 0x000f280000300800 */
[----:B------:R-:W4:Y:S01]  /*d6c0*/  LDL.LU R97, [R1+0x46c] ;  /* 0x00046c0001617983 */ /* 0x000f220000300800 */
[----:B--2---:R-:W-:-:S05]  /*d6d0*/  FADD R81, R83, R81 ;  /* 0x0000005153517221 */ /* 0x004fca0000000000 */
[----:B------:R-:W-:Y:S04]  /*d6e0*/  STL [R1+0x410], R81 ;  /* 0x0004105101007387 */ /* 0x000fe80000100800 */
[----:B------:R-:W2:Y:S01]  /*d6f0*/  LDL.LU R99, [R1+0x468] ;  /* 0x0004680001637983 */ /* 0x000ea20000300800 */
[----:B---3--:R-:W-:-:S05]  /*d700*/  FADD R77, R79, R77 ;  /* 0x0000004d4f4d7221 */ /* 0x008fca0000000000 */
[----:B------:R-:W-:Y:S01]  /*d710*/  STL [R1+0x414], R77 ;  /* 0x0004144d01007387 */ /* 0x000fe20000100800 */
[----:B----4-:R-:W-:-:S01]  /*d720*/  FADD R73, R75, R73 ;  /* 0x000000494b497221 */ /* 0x010fc20000000000 */
[----:B------:R-:W-:-:S05]  /*d730*/  FADD R69, R71, R69 ;  /* 0x0000004547457221 */ /* 0x000fca0000000000 */
[----:B------:R0:W-:Y:S04]  /*d740*/  STL [R1+0x41c], R69 ;  /* 0x00041c4501007387 */ /* 0x0001e80000100800 */
[----:B------:R1:W-:Y:S04]  /*d750*/  STL [R1+0x418], R73 ;  /* 0x0004184901007387 */ /* 0x0003e80000100800 */
[----:B0-----:R-:W3:Y:S04]  /*d760*/  LDL.LU R69, [R1+0x420] ;  /* 0x0004200001457983 */ /* 0x001ee80000300800 */
[----:B------:R-:W4:Y:S04]  /*d770*/  LDL.LU R71, [R1+0x424] ;  /* 0x0004240001477983 */ /* 0x000f280000300800 */
[----:B-1----:R-:W4:Y:S04]  /*d780*/  LDL.LU R73, [R1+0x428] ;  /* 0x0004280001497983 */ /* 0x002f280000300800 */
[----:B------:R-:W4:Y:S04]  /*d790*/  LDL.LU R75, [R1+0x42c] ;  /* 0x00042c00014b7983 */ /* 0x000f280000300800 */
        /* <DEDUP_REMOVED lines=22> */
[----:B--2---:R-:W-:-:S01]  /*d900*/  FADD R99, R100, R99 ;  /* 0x0000006364637221 */ /* 0x004fc20000000000 */
[----:B---3--:R-:W-:-:S02]  /*d910*/  FADD R69, R68, R69 ;  /* 0x0000004544457221 */ /* 0x008fc40000000000 */
[----:B------:R-:W2:Y:S01]  /*d920*/  LDL.LU R68, [R1+0x944] ;  /* 0x0009440001447983 */ /* 0x000ea20000300800 */
[----:B----4-:R-:W-:-:S03]  /*d930*/  FADD R71, R70, R71 ;  /* 0x0000004746477221 */ /* 0x010fc60000000000 */
[----:B------:R0:W-:Y:S01]  /*d940*/  STL [R1+0x420], R69 ;  /* 0x0004204501007387 */ /* 0x0001e20000100800 */
[----:B------:R-:W-:-:S01]  /*d950*/  FADD R73, R72, R73 ;  /* 0x0000004948497221 */ /* 0x000fc20000000000 */
[----:B------:R-:W-:Y:S02]  /*d960*/  FADD R75, R74, R75 ;  /* 0x0000004b4a4b7221 */ /* 0x000fe40000000000 */
[----:B0-----:R-:W3:Y:S04]  /*d970*/  LDL.LU R69, [R1+0x940] ;  /* 0x0009400001457983 */ /* 0x001ee80000300800 */
[----:B------:R-:W4:Y:S04]  /*d980*/  LDL.LU R70, [R1+0x93c] ;  /* 0x00093c0001467983 */ /* 0x000f280000300800 */
[----:B------:R0:W-:Y:S01]  /*d990*/  STL [R1+0x424], R71 ;  /* 0x0004244701007387 */ /* 0x0001e20000100800 */
[----:B------:R-:W-:-:S01]  /*d9a0*/  FADD R77, R76, R77 ;  /* 0x0000004d4c4d7221 */ /* 0x000fc20000000000 */
[----:B------:R-:W-:-:S02]  /*d9b0*/  FADD R79, R78, R79 ;  /* 0x0000004f4e4f7221 */ /* 0x000fc40000000000 */
[----:B0-----:R-:W4:Y:S04]  /*d9c0*/  LDL.LU R71, [R1+0x938] ;  /* 0x0009380001477983 */ /* 0x001f280000300800 */
[----:B------:R-:W4:Y:S04]  /*d9d0*/  LDL.LU R72, [R1+0x934] ;  /* 0x0009340001487983 */ /* 0x000f280000300800 */
[----:B------:R0:W-:Y:S01]  /*d9e0*/  STL [R1+0x428], R73 ;  /* 0x0004284901007387 */ /* 0x0001e20000100800 */
[----:B------:R-:W-:-:S03]  /*d9f0*/  FADD R81, R80, R81 ;  /* 0x0000005150517221 */ /* 0x000fc60000000000 */
[----:B0-----:R-:W4:Y:S04]  /*da00*/  LDL.LU R73, [R1+0x930] ;  /* 0x0009300001497983 */ /* 0x001f280000300800 */
[----:B------:R-:W4:Y:S04]  /*da10*/  LDL.LU R74, [R1+0x92c] ;  /* 0x00092c00014a7983 */ /* 0x000f280000300800 */
[----:B------:R0:W-:Y:S01]  /*da20*/  STL [R1+0x42c], R75 ;  /* 0x00042c4b01007387 */ /* 0x0001e20000100800 */
[----:B------:R-:W-:-:S03]  /*da30*/  FADD R83, R82, R83 ;  /* 0x0000005352537221 */ /* 0x000fc60000000000 */
[----:B0-----:R-:W4:Y:S04]  /*da40*/  LDL.LU R75, [R1+0x928] ;  /* 0x00092800014b7983 */ /* 0x001f280000300800 */
[----:B------:R-:W4:Y:S04]  /*da50*/  LDL.LU R76, [R1+0x924] ;  /* 0x00092400014c7983 */ /* 0x000f280000300800 */
[----:B------:R0:W-:Y:S01]  /*da60*/  STL [R1+0x430], R77 ;  /* 0x0004304d01007387 */ /* 0x0001e20000100800 */
[----:B------:R-:W-:-:S01]  /*da70*/  FADD R119, R84, R119 ;  /* 0x0000007754777221 */ /* 0x000fc20000000000 */
[----:B------:R-:W-:-:S02]  /*da80*/  FADD R117, R118, R117 ;  /* 0x0000007576757221 */ /* 0x000fc40000000000 */
[----:B0-----:R-:W4:Y:S04]  /*da90*/  LDL.LU R77, [R1+0x920] ;  /* 0x00092000014d7983 */ /* 0x001f280000300800 */
[----:B------:R-:W4:Y:S04]  /*daa0*/  LDL.LU R78, [R1+0x91c] ;  /* 0x00091c00014e7983 */ /* 0x000f280000300800 */
[----:B------:R0:W-:Y:S01]  /*dab0*/  STL [R1+0x434], R79 ;  /* 0x0004344f01007387 */ /* 0x0001e20000100800 */
[----:B------:R-:W-:-:S01]  /*dac0*/  FADD R115, R116, R115 ;  /* 0x0000007374737221 */ /* 0x000fc20000000000 */
[----:B------:R-:W-:Y:S01]  /*dad0*/  FADD R113, R114, R113 ;  /* 0x0000007172717221 */ /* 0x000fe20000000000 */
[----:B------:R-:W-:-:S01]  /*dae0*/  FADD R111, R112, R111 ;  /* 0x0000006f706f7221 */ /* 0x000fc20000000000 */
        /* <DEDUP_REMOVED lines=10> */
[----:B------:R-:W-:-:S02]  /*db90*/  FADD R101, R102, R101 ;  /* 0x0000006566657221 */ /* 0x000fc40000000000 */
[----:B0-----:R-:W4:Y:S04]  /*dba0*/  LDL.LU R83, [R1+0x908] ;  /* 0x0009080001537983 */ /* 0x001f280000300800 */
[----:B------:R-:W4:Y:S04]  /*dbb0*/  LDL.LU R84, [R1+0x904] ;  /* 0x0009040001547983 */ /* 0x000f280000300800 */
[----:B------:R0:W-:Y:S04]  /*dbc0*/  STL [R1+0x440], R119 ;  /* 0x0004407701007387 */ /* 0x0001e80000100800 */
[----:B------:R-:W-:Y:S04]  /*dbd0*/  STL [R1+0x444], R117 ;  /* 0x0004447501007387 */ /* 0x000fe80000100800 */
[----:B------:R-:W-:Y:S04]  /*dbe0*/  STL [R1+0x448], R115 ;  /* 0x0004487301007387 */ /* 0x000fe80000100800 */
[----:B------:R-:W-:Y:S04]  /*dbf0*/  STL [R1+0x44c], R113 ;  /* 0x00044c7101007387 */ /* 0x000fe80000100800 */
[----:B------:R-:W-:Y:S04]  /*dc00*/  STL [R1+0x450], R111 ;  /* 0x0004506f01007387 */ /* 0x000fe80000100800 */
[----:B------:R-:W-:Y:S04]  /*dc10*/  STL [R1+0x454], R109 ;  /* 0x0004546d01007387 */ /* 0x000fe80000100800 */
[----:B------:R-:W-:Y:S04]  /*dc20*/  STL [R1+0x458], R107 ;  /* 0x0004586b01007387 */ /* 0x000fe80000100800 */
[----:B------:R1:W-:Y:S04]  /*dc30*/  STL [R1+0x45c], R105 ;  /* 0x00045c6901007387 */ /* 0x0003e80000100800 */
[----:B------:R-:W-:Y:S04]  /*dc40*/  STL [R1+0x460], R103 ;  /* 0x0004606701007387 */ /* 0x000fe80000100800 */
[----:B------:R-:W-:Y:S04]  /*dc50*/  STL [R1+0x464], R101 ;  /* 0x0004646501007387 */ /* 0x000fe80000100800 */
[----:B------:R-:W-:Y:S04]  /*dc60*/  STL [R1+0x468], R99 ;  /* 0x0004686301007387 */ /* 0x000fe80000100800 */
[----:B------:R1:W-:Y:S04]  /*dc70*/  STL [R1+0x46c], R97 ;  /* 0x00046c6101007387 */ /* 0x0003e80000100800 */
[----:B------:R-:W-:Y:S04]  /*dc80*/  STL [R1+0x470], R95 ;  /* 0x0004705f01007387 */ /* 0x000fe80000100800 */
[----:B------:R-:W-:Y:S04]  /*dc90*/  STL [R1+0x474], R93 ;  /* 0x0004745d01007387 */ /* 0x000fe80000100800 */
[----:B------:R-:W-:Y:S04]  /*dca0*/  STL [R1+0x478], R91 ;  /* 0x0004785b01007387 */ /* 0x000fe80000100800 */
[----:B------:R-:W-:Y:S04]  /*dcb0*/  STL [R1+0x47c], R89 ;  /* 0x00047c5901007387 */ /* 0x000fe80000100800 */
[----:B0-----:R-:W2:Y:S04]  /*dcc0*/  LDL R119, [R1+0xb4] ;  /* 0x0000b40001777983 */ /* 0x001ea80000100800 */
[----:B------:R-:W-:Y:S04]  /*dcd0*/  STL [R1+0x480], R87 ;  /* 0x0004805701007387 */ /* 0x000fe80000100800 */
[----:B-1----:R-:W2:Y:S04]  /*dce0*/  LDL.LU R105, [R1+0x48c] ;  /* 0x00048c0001697983 */ /* 0x002ea80000300800 */
[----:B------:R0:W-:Y:S04]  /*dcf0*/  STL [R1+0x484], R2 ;  /* 0x0004840201007387 */ /* 0x0001e80000100800 */
        /* <DEDUP_REMOVED lines=16> */
[----:B0-----:R-:W4:Y:S04]  /*de00*/  LDL.LU R2, [R1+0x4ac] ;  /* 0x0004ac0001027983 */ /* 0x001f280000300800 */
[----:B------:R-:W4:Y:S04]  /*de10*/  LDL R86, [R1+0xd8] ;  /* 0x0000d80001567983 */ /* 0x000f280000100800 */
[----:B-1----:R-:W4:Y:S04]  /*de20*/  LDL.LU R0, [R1+0x4b0] ;  /* 0x0004b00001007983 */ /* 0x002f280000300800 */
        /* <DEDUP_REMOVED lines=16> */
[----:B------:R-:W4:Y:S01]  /*df30*/  LDL.LU R85, [R1+0x4dc] ;  /* 0x0004dc0001557983 */ /* 0x000f220000300800 */
[----:B--2---:R-:W-:-:S05]  /*df40*/  FADD R105, R119, R105 ;  /* 0x0000006977697221 */ /* 0x004fca0000000000 */
[----:B------:R0:W-:Y:S04]  /*df50*/  STL [R1+0x48c], R105 ;  /* 0x00048c6901007387 */ /* 0x0001e80000100800 */
[----:B0-----:R-:W2:Y:S01]  /*df60*/  LDL.LU R105, [R1+0x4c4] ;  /* 0x0004c40001697983 */ /* 0x001ea20000300800 */
[----:B---3--:R-:W-:-:S05]  /*df70*/  FADD R107, R118, R107 ;  /* 0x0000006b766b7221 */ /* 0x008fca0000000000 */
[----:B------:R0:W-:Y:S01]  /*df80*/  STL [R1+0x490], R107 ;  /* 0x0004906b01007387 */ /* 0x0001e20000100800 */
[----:B----4-:R-:W-:-:S03]  /*df90*/  FADD R109, R117, R109 ;  /* 0x0000006d756d7221 */ /* 0x010fc60000000000 */
[----:B0-----:R-:W3:Y:S01]  /*dfa0*/  LDL.LU R107, [R1+0x4c0] ;  /* 0x0004c000016b7983 */ /* 0x001ee20000300800 */
        /* <DEDUP_REMOVED lines=11> */
[----:B------:R0:W-:Y:S01]  /*e060*/  STL [R1+0x4a0], R97 ;  /* 0x0004a06101007387 */ /* 0x0001e20000100800 */
[----:B------:R-:W-:-:S03]  /*e070*/  FADD R2, R88, R2 ;  /* 0x0000000258027221 */ /* 0x000fc60000000000 */
[----:B------:R-:W-:Y:S04]  /*e080*/  STL [R1+0x4a4], R94 ;  /* 0x0004a45e01007387 */ /* 0x000fe80000100800 */
[----:B------:R-:W4:Y:S01]  /*e090*/  LDL R98, [R1+0x108] ;  /* 0x0001080001627983 */ /* 0x000f220000100800 */
[----:B------:R-:W-:-:S03]  /*e0a0*/  FADD R0, R86, R0 ;  /* 0x0000000056007221 */ /* 0x000fc60000000000 */
[----:B------:R-:W-:Y:S04]  /*e0b0*/  STL [R1+0x4a8], R90 ;  /* 0x0004a85a01007387 */ /* 0x000fe80000100800 */
[----:B0-----:R-:W4:Y:S04]  /*e0c0*/  LDL.LU R97, [R1+0x4e0] ;  /* 0x0004e00001617983 */ /* 0x001f280000300800 */
[----:B------:R-:W-:Y:S04]  /*e0d0*/  STL [R1+0x4ac], R2 ;  /* 0x0004ac0201007387 */ /* 0x000fe80000100800 */
[----:B------:R-:W4:Y:S04]  /*e0e0*/  LDL R96, [R1+0x10c] ;  /* 0x00010c0001607983 */ /* 0x000f280000100800 */
[----:B------:R0:W-:Y:S04]  /*e0f0*/  STL [R1+0x4b0], R0 ;  /* 0x0004b00001007387 */ /* 0x0001e80000100800 */
[----:B0-----:R-:W4:Y:S04]  /*e100*/  LDL.LU R0, [R1+0x4e4] ;  /* 0x0004e40001007983 */ /* 0x001f280000300800 */
[----:B------:R-:W4:Y:S04]  /*e110*/  LDL R94, [R1+0x110] ;  /* 0x00011000015e7983 */ /* 0x000f280000100800 */
[----:B------:R-:W4:Y:S04]  /*e120*/  LDL.LU R2, [R1+0x4e8] ;  /* 0x0004e80001027983 */ /* 0x000f280000300800 */
[----:B------:R-:W4:Y:S04]  /*e130*/  LDL R92, [R1+0x114] ;  /* 0x00011400015c7983 */ /* 0x000f280000100800 */
[----:B------:R-:W4:Y:S04]  /*e140*/  LDL.LU R90, [R1+0x4ec] ;  /* 0x0004ec00015a7983 */ /* 0x000f280000300800 */
[----:B------:R-:W4:Y:S04]  /*e150*/  LDL R88, [R1+0x118] ;  /* 0x0001180001587983 */ /* 0x000f280000100800 */
[----:B------:R-:W4:Y:S01]  /*e160*/  LDL.LU R86, [R1+0x4f0] ;  /* 0x0004f00001567983 */ /* 0x000f220000300800 */
[----:B------:R-:W-:-:S01]  /*e170*/  FADD R103, R104, R103 ;  /* 0x0000006768677221 */ /* 0x000fc20000000000 */
[----:B------:R-:W-:Y:S01]  /*e180*/  FADD R101, R102, R101 ;  /* 0x0000006566657221 */ /* 0x000fe20000000000 */
[----:B------:R-:W-:-:S01]  /*e190*/  FADD R99, R100, R99 ;  /* 0x0000006364637221 */ /* 0x000fc20000000000 */
[----:B------:R-:W-:Y:S01]  /*e1a0*/  FADD R93, R95, R93 ;  /* 0x0000005d5f5d7221 */ /* 0x000fe20000000000 */
[----:B------:R-:W-:-:S01]  /*e1b0*/  FADD R89, R91, R89 ;  /* 0x000000595b597221 */ /* 0x000fc20000000000 */
[----:B------:R-:W-:Y:S01]  /*e1c0*/  FADD R85, R87, R85 ;  /* 0x0000005557557221 */ /* 0x000fe20000000000 */
[----:B--2---:R-:W-:-:S01]  /*e1d0*/  FADD R105, R106, R105 ;  /* 0x000000696a697221 */ /* 0x004fc20000000000 */
[----:B---3--:R-:W-:Y:S01]  /*e1e0*/  FADD R107, R108, R107 ;  /* 0x0000006b6c6b7221 */ /* 0x008fe20000000000 */
[----:B----4-:R-:W-:-:S01]  /*e1f0*/  FADD R109, R110, R109 ;  /* 0x0000006d6e6d7221 */ /* 0x010fc20000000000 */
[----:B------:R-:W-:-:S05]  /*e200*/  FADD R113, R114, R113 ;  /* 0x0000007172717221 */ /* 0x000fca0000000000 */
[----:B------:R-:W-:Y:S01]  /*e210*/  STL [R1+0x4b4], R113 ;  /* 0x0004b47101007387 */ /* 0x000fe20000100800 */
[----:B------:R-:W-:-:S05]  /*e220*/  FADD R111, R112, R111 ;  /* 0x0000006f706f7221 */ /* 0x000fca0000000000 */
[----:B------:R-:W-:Y:S04]  /*e230*/  STL [R1+0x4b8], R111 ;  /* 0x0004b86f01007387 */ /* 0x000fe80000100800 */
[----:B------:R-:W-:Y:S04]  /*e240*/  STL [R1+0x4bc], R109 ;  /* 0x0004bc6d01007387 */ /* 0x000fe80000100800 */
[----:B------:R-:W-:Y:S04]  /*e250*/  STL [R1+0x4c0], R107 ;  /* 0x0004c06b01007387 */ /* 0x000fe80000100800 */
[----:B------:R-:W-:Y:S04]  /*e260*/  STL [R1+0x4c4], R105 ;  /* 0x0004c46901007387 */ /* 0x000fe80000100800 */
[----:B------:R-:W-:Y:S04]  /*e270*/  STL [R1+0x4c8], R103 ;  /* 0x0004c86701007387 */ /* 0x000fe80000100800 */
[----:B------:R-:W-:Y:S01]  /*e280*/  STL [R1+0x4cc], R101 ;  /* 0x0004cc6501007387 */ /* 0x000fe20000100800 */
[----:B------:R-:W-:-:S03]  /*e290*/  FADD R97, R98, R97 ;  /* 0x0000006162617221 */ /* 0x000fc60000000000 */
[----:B------:R-:W-:Y:S04]  /*e2a0*/  STL [R1+0x4d0], R99 ;  /* 0x0004d06301007387 */ /* 0x000fe80000100800 */
[----:B------:R0:W-:Y:S04]  /*e2b0*/  STL [R1+0x4dc], R85 ;  /* 0x0004dc5501007387 */ /* 0x0001e80000100800 */
[----:B------:R-:W-:Y:S04]  /*e2c0*/  STL [R1+0x4d4], R93 ;  /* 0x0004d45d01007387 */ /* 0x000fe80000100800 */
[----:B0-----:R-:W2:Y:S01]  /*e2d0*/  LDL R85, [R1+0x11c] ;  /* 0x00011c0001557983 */ /* 0x001ea20000100800 */
[----:B------:R-:W-:-:S03]  /*e2e0*/  FADD R0, R96, R0 ;  /* 0x0000000060007221 */ /* 0x000fc60000000000 */
[----:B------:R0:W-:Y:S04]  /*e2f0*/  STL [R1+0x4d8], R89 ;  /* 0x0004d85901007387 */ /* 0x0001e80000100800 */
[----:B------:R-:W3:Y:S01]  /*e300*/  LDL R87, [R1+0x120] ;  /* 0x0001200001577983 */ /* 0x000ee20000100800 */
[----:B------:R-:W-:-:S03]  /*e310*/  FADD R2, R94, R2 ;  /* 0x000000025e027221 */ /* 0x000fc60000000000 */
[----:B------:R-:W4:Y:S04]  /*e320*/  LDL R91, [R1+0x128] ;  /* 0x00012800015b7983 */ /* 0x000f280000100800 */
[----:B0-----:R-:W4:Y:S04]  /*e330*/  LDL R89, [R1+0x124] ;  /* 0x0001240001597983 */ /* 0x001f280000100800 */
[----:B------:R-:W4:Y:S01]  /*e340*/  LDL R93, [R1+0x12c] ;  /* 0x00012c00015d7983 */ /* 0x000f220000100800 */
[----:B------:R-:W-:-:S03]  /*e350*/  FADD R90, R92, R90 ;  /* 0x0000005a5c5a7221 */ /* 0x000fc60000000000 */
[----:B------:R-:W4:Y:S04]  /*e360*/  LDL R116, [R1+0x130] ;  /* 0x0001300001747983 */ /* 0x000f280000100800 */
[----:B------:R-:W4:Y:S01]  /*e370*/  LDL R112, [R1+0x134] ;  /* 0x0001340001707983 */ /* 0x000f220000100800 */
[----:B------:R-:W-:-:S03]  /*e380*/  FADD R86, R88, R86 ;  /* 0x0000005658567221 */ /* 0x000fc60000000000 */
[----:B------:R-:W4:Y:S04]  /*e390*/  LDL R108, [R1+0x138] ;  /* 0x00013800016c7983 */ /* 0x000f280000100800 */
[----:B------:R-:W4:Y:S04]  /*e3a0*/  LDL R106, [R1+0x13c] ;  /* 0x00013c00016a7983 */ /* 0x000f280000100800 */
[----:B------:R-:W4:Y:S04]  /*e3b0*/  LDL R103, [R1+0x140] ;  /* 0x0001400001677983 */ /* 0x000f280000100800 */
[----:B------:R-:W4:Y:S04]  /*e3c0*/  LDL R99, [R1+0x144] ;  /* 0x0001440001637983 */ /* 0x000f280000100800 */
[----:B------:R-:W4:Y:S04]  /*e3d0*/  LDL R95, [R1+0x148] ;  /* 0x00014800015f7983 */ /* 0x000f280000100800 */
[----:B------:R0:W-:Y:S04]  /*e3e0*/  STL [R1+0x4e4], R0 ;  /* 0x0004e40001007387 */ /* 0x0001e80000100800 */
[----:B0-----:R-:W2:Y:S04]  /*e3f0*/  LDL.LU R0, [R1+0x524] ;  /* 0x0005240001007983 */ /* 0x001ea80000300800 */
[----:B------:R-:W-:Y:S04]  /*e400*/  STL [R1+0x4e0], R97 ;  /* 0x0004e06101007387 */ /* 0x000fe80000100800 */
[----:B------:R0:W-:Y:S04]  /*e410*/  STL [R1+0x4e8], R2 ;  /* 0x0004e80201007387 */ /* 0x0001e80000100800 */
[----:B0-----:R-:W4:Y:S04]  /*e420*/  LDL.LU R2, [R1+0x520] ;  /* 0x0005200001027983 */ /* 0x001f280000300800 */
[----:B------:R-:W4:Y:S04]  /*e430*/  LDL.LU R97, [R1+0x51c] ;  /* 0x00051c0001617983 */ /* 0x000f280000300800 */
        /* <DEDUP_REMOVED lines=35> */
[----:B------:R-:W-:Y:S01]  /*e670*/  FADD R114, R116, R114 ;  /* 0x0000007274727221 */ /* 0x000fe20000000000 */
[----:B------:R-:W-:-:S01]  /*e680*/  FADD R110, R112, R110 ;  /* 0x0000006e706e7221 */ /* 0x000fc20000000000 */
[----:B------:R-:W-:Y:S01]  /*e690*/  FADD R107, R108, R107 ;  /* 0x0000006b6c6b7221 */ /* 0x000fe20000000000 */
        /* <DEDUP_REMOVED lines=9> */
[----:B------:R-:W-:-:S02]  /*e730*/  FADD R2, R95, R2 ;  /* 0x000000025f027221 */ /* 0x000fc40000000000 */
[----:B0-----:R-:W4:Y:S04]  /*e740*/  LDL.LU R92, [R1+0x8e4] ;  /* 0x0008e400015c7983 */ /* 0x001f280000300800 */
[----:B------:R-:W4:Y:S04]  /*e750*/  LDL.LU R93, [R1+0x8e0] ;  /* 0x0008e000015d7983 */ /* 0x000f280000300800 */
[----:B------:R-:W-:Y:S04]  /*e760*/  STL [R1+0x504], R118 ;  /* 0x0005047601007387 */ /* 0x000fe80000100800 */
[----:B------:R-:W-:Y:S04]  /*e770*/  STL [R1+0x508], R114 ;  /* 0x0005087201007387 */ /* 0x000fe80000100800 */
[----:B------:R-:W-:Y:S04]  /*e780*/  STL [R1+0x50c], R110 ;  /* 0x00050c6e01007387 */ /* 0x000fe80000100800 */
[----:B------:R-:W-:Y:S04]  /*e790*/  STL [R1+0x510], R107 ;  /* 0x0005106b01007387 */ /* 0x000fe80000100800 */
[----:B------:R-:W-:Y:S04]  /*e7a0*/  STL [R1+0x514], R105 ;  /* 0x0005146901007387 */ /* 0x000fe80000100800 */
[----:B------:R-:W-:Y:S04]  /*e7b0*/  STL [R1+0x518], R101 ;  /* 0x0005186501007387 */ /* 0x000fe80000100800 */
[----:B------:R-:W2:Y:S04]  /*e7c0*/  LDL.LU R95, [R1+0x528] ;  /* 0x00052800015f7983 */ /* 0x000ea80000300800 */
[----:B------:R0:W-:Y:S04]  /*e7d0*/  STL [R1+0x51c], R97 ;  /* 0x00051c6101007387 */ /* 0x0001e80000100800 */
[----:B0-----:R-:W3:Y:S04]  /*e7e0*/  LDL.LU R97, [R1+0x52c] ;  /* 0x00052c0001617983 */ /* 0x001ee80000300800 */
[----:B------:R0:W-:Y:S04]  /*e7f0*/  STL [R1+0x520], R2 ;  /* 0x0005200201007387 */ /* 0x0001e80000100800 */
[----:B------:R-:W4:Y:S04]  /*e800*/  LDL.LU R99, [R1+0x530] ;  /* 0x0005300001637983 */ /* 0x000f280000300800 */
[----:B------:R1:W-:Y:S04]  /*e810*/  STL [R1+0x524], R0 ;  /* 0x0005240001007387 */ /* 0x0003e80000100800 */
        /* <DEDUP_REMOVED lines=12> */
[----:B0-----:R-:W4:Y:S04]  /*e8e0*/  LDL.LU R2, [R1+0x564] ;  /* 0x0005640001027983 */ /* 0x001f280000300800 */
[----:B-1----:R-:W4:Y:S01]  /*e8f0*/  LDL.LU R0, [R1+0x568] ;  /* 0x0005680001007983 */ /* 0x002f220000300800 */
        /* <DEDUP_REMOVED lines=9> */
[----:B0-----:R-:W4:Y:S01]  /*e990*/  LDL.LU R97, [R1+0x8d0] ;  /* 0x0008d00001617983 */ /* 0x001f220000300800 */
[----:B------:R-:W-:-:S03]  /*e9a0*/  FADD R103, R102, R103 ;  /* 0x0000006766677221 */ /* 0x000fc60000000000 */
        /* <DEDUP_REMOVED lines=23> */
[----:B------:R0:W-:Y:S04]  /*eb20*/  STL [R1+0x540], R118 ;  /* 0x0005407601007387 */ /* 0x0001e80000100800 */
[----:B------:R1:W-:Y:S04]  /*eb30*/  STL [R1+0x544], R116 ;  /* 0x0005447401007387 */ /* 0x0003e80000100800 */
[----:B------:R1:W-:Y:S04]  /*eb40*/  STL [R1+0x548], R114 ;  /* 0x0005487201007387 */ /* 0x0003e80000100800 */
[----:B------:R1:W-:Y:S04]  /*eb50*/  STL [R1+0x54c], R112 ;  /* 0x00054c7001007387 */ /* 0x0003e80000100800 */
[----:B------:R1:W-:Y:S01]  /*eb60*/  STL [R1+0x550], R110 ;  /* 0x0005506e01007387 */ /* 0x0003e20000100800 */
[----:B------:R-:W-:-:S03]  /*eb70*/  FADD R0, R124, R0 ;  /* 0x000000007c007221 */ /* 0x000fc60000000000 */
[----:B------:R1:W-:Y:S04]  /*eb80*/  STL [R1+0x554], R108 ;  /* 0x0005546c01007387 */ /* 0x0003e80000100800 */
[----:B------:R1:W-:Y:S04]  /*eb90*/  STL [R1+0x558], R107 ;  /* 0x0005586b01007387 */ /* 0x0003e80000100800 */
[----:B------:R1:W-:Y:S04]  /*eba0*/  STL [R1+0x55c], R106 ;  /* 0x00055c6a01007387 */ /* 0x0003e80000100800 */
[----:B------:R-:W2:Y:S04]  /*ebb0*/  LDL.LU R119, [R1+0x56c] ;  /* 0x00056c0001777983 */ /* 0x000ea80000300800 */
[----:B------:R1:W-:Y:S04]  /*ebc0*/  STL [R1+0x560], R3 ;  /* 0x0005600301007387 */ /* 0x0003e80000100800 */
[----:B0-----:R-:W3:Y:S04]  /*ebd0*/  LDL.LU R118, [R1+0x570] ;  /* 0x0005700001767983 */ /* 0x001ee80000300800 */
[----:B------:R0:W-:Y:S04]  /*ebe0*/  STL [R1+0x564], R2 ;  /* 0x0005640201007387 */ /* 0x0001e80000100800 */
[----:B------:R-:W4:Y:S04]  /*ebf0*/  LDL.LU R117, [R1+0x574] ;  /* 0x0005740001757983 */ /* 0x000f280000300800 */
[----:B------:R0:W-:Y:S04]  /*ec00*/  STL [R1+0x568], R0 ;  /* 0x0005680001007387 */ /* 0x0001e80000100800 */
        /* <DEDUP_REMOVED lines=13> */
[----:B------:R-:W4:Y:S01]  /*ece0*/  LDL.LU R0, [R1+0x5ac] ;  /* 0x0005ac0001007983 */ /* 0x000f220000300800 */
[----:B--2---:R-:W-:-:S01]  /*ecf0*/  FADD R119, R125, R119 ;  /* 0x000000777d777221 */ /* 0x004fc20000000000 */
[----:B---3--:R-:W-:-:S04]  /*ed00*/  FADD R118, R126, R118 ;  /* 0x000000767e767221 */ /* 0x008fc80000000000 */
[----:B------:R0:W-:Y:S01]  /*ed10*/  STL [R1+0x56c], R119 ;  /* 0x00056c7701007387 */ /* 0x0001e20000100800 */
[----:B----4-:R-:W-:-:S03]  /*ed20*/  FADD R117, R127, R117 ;  /* 0x000000757f757221 */ /* 0x010fc60000000000 */
[----:B------:R1:W-:Y:S01]  /*ed30*/  STL [R1+0x570], R118 ;  /* 0x0005707601007387 */ /* 0x0003e20000100800 */
[----:B------:R-:W-:-:S03]  /*ed40*/  FADD R116, R128, R116 ;  /* 0x0000007480747221 */ /* 0x000fc60000000000 */
        /* <DEDUP_REMOVED lines=24> */
[----:B0-----:R-:W4:Y:S01]  /*eed0*/  LDL.LU R119, [R1+0x5b0] ;  /* 0x0005b00001777983 */ /* 0x001f220000300800 */
[----:B------:R-:W-:-:S03]  /*eee0*/  FADD R0, R141, R0 ;  /* 0x000000008d007221 */ /* 0x000fc60000000000 */
[----:B------:R0:W-:Y:S04]  /*eef0*/  STL [R1+0x5a4], R3 ;  /* 0x0005a40301007387 */ /* 0x0001e80000100800 */
[----:B-1----:R-:W4:Y:S04]  /*ef00*/  LDL.LU R118, [R1+0x5b4] ;  /* 0x0005b40001767983 */ /* 0x002f280000300800 */
[----:B------:R1:W-:Y:S04]  /*ef10*/  STL [R1+0x5a8], R2 ;  /* 0x0005a80201007387 */ /* 0x0003e80000100800 */
[----:B--2---:R-:W2:Y:S04]  /*ef20*/  LDL.LU R117, [R1+0x5b8] ;  /* 0x0005b80001757983 */ /* 0x004ea80000300800 */
[----:B------:R1:W-:Y:S04]  /*ef30*/  STL [R1+0x5ac], R0 ;  /* 0x0005ac0001007387 */ /* 0x0003e80000100800 */
[----:B---3--:R-:W3:Y:S04]  /*ef40*/  LDL.LU R116, [R1+0x5bc] ;  /* 0x0005bc0001747983 */ /* 0x008ee80000300800 */
[----:B----4-:R-:W4:Y:S04]  /*ef50*/  LDL.LU R115, [R1+0x5c0] ;  /* 0x0005c00001737983 */ /* 0x010f280000300800 */
        /* <DEDUP_REMOVED lines=10> */
[----:B-1----:R-:W4:Y:S04]  /*f000*/  LDL.LU R2, [R1+0x5ec] ;  /* 0x0005ec0001027983 */ /* 0x002f280000300800 */
[----:B------:R-:W4:Y:S01]  /*f010*/  LDL.LU R0, [R1+0x5f0] ;  /* 0x0005f00001007983 */ /* 0x000f220000300800 */
[----:B------:R-:W-:-:S01]  /*f020*/  FADD R119, R142, R119 ;  /* 0x000000778e777221 */ /* 0x000fc20000000000 */
[----:B------:R-:W-:-:S04]  /*f030*/  FADD R118, R143, R118 ;  /* 0x000000768f767221 */ /* 0x000fc80000000000 */
[----:B------:R0:W-:Y:S01]  /*f040*/  STL [R1+0x5b0], R119 ;  /* 0x0005b07701007387 */ /* 0x0001e20000100800 */
[----:B--2---:R-:W-:-:S03]  /*f050*/  FADD R117, R144, R117 ;  /* 0x0000007590757221 */ /* 0x004fc60000000000 */
[----:B------:R1:W-:Y:S01]  /*f060*/  STL [R1+0x5b4], R118 ;  /* 0x0005b47601007387 */ /* 0x0003e20000100800 */
[----:B---3--:R-:W-:-:S03]  /*f070*/  FADD R116, R145, R116 ;  /* 0x0000007491747221 */ /* 0x008fc60000000000 */
        /* <DEDUP_REMOVED lines=430> */
[----:B------:R0:W-:Y:S04]  /*10b60*/  STL [R1+0x804], R106 ;  /* 0x0008046a01007387 */ /* 0x0001e80000100800 */
[----:B0-----:R-:W2:Y:S04]  /*10b70*/  LDL.LU R106, [R1+0x814] ;  /* 0x00081400016a7983 */ /* 0x001ea80000300800 */
[----:B------:R-:W-:Y:S04]  /*10b80*/  STL [R1+0x808], R3 ;  /* 0x0008080301007387 */ /* 0x000fe80000100800 */
[----:B------:R-:W3:Y:S01]  /*10b90*/  LDL.LU R107, [R1+0x818] ;  /* 0x00081800016b7983 */ /* 0x000ee20000300800 */
[----:B------:R-:W-:-:S01]  /*10ba0*/  FADD R2, R101, R2 ;  /* 0x0000000265027221 */ /* 0x000fc20000000000 */
[----:B------:R-:W-:-:S04]  /*10bb0*/  FADD R0, R102, R0 ;  /* 0x0000000066007221 */ /* 0x000fc80000000000 */
        /* <DEDUP_REMOVED lines=17> */
[----:B--2---:R-:W-:-:S05]  /*10cd0*/  FADD R106, R103, R106 ;  /* 0x0000006a676a7221 */ /* 0x004fca0000000000 */
[----:B------:R0:W-:Y:S01]  /*10ce0*/  STL [R1+0x814], R106 ;  /* 0x0008146a01007387 */ /* 0x0001e20000100800 */
[----:B---3--:R-:W-:-:S03]  /*10cf0*/  FADD R107, R104, R107 ;  /* 0x0000006b686b7221 */ /* 0x008fc60000000000 */
[----:B0-----:R-:W2:Y:S04]  /*10d00*/  LDL.LU R106, [R1+0x8ac] ;  /* 0x0008ac00016a7983 */ /* 0x001ea80000300800 */
[----:B------:R0:W-:Y:S04]  /*10d10*/  STL [R1+0x818], R107 ;  /* 0x0008186b01007387 */ /* 0x0001e80000100800 */
[----:B0-----:R-:W3:Y:S01]  /*10d20*/  LDL.LU R107, [R1+0x8a8] ;  /* 0x0008a800016b7983 */ /* 0x001ee20000300800 */
[----:B----4-:R-:W-:-:S05]  /*10d30*/  FADD R108, R105, R108 ;  /* 0x0000006c696c7221 */ /* 0x010fca0000000000 */
[----:B------:R0:W-:Y:S04]  /*10d40*/  STL [R1+0x81c], R108 ;  /* 0x00081c6c01007387 */ /* 0x0001e80000100800 */
[----:B0-----:R-:W4:Y:S01]  /*10d50*/  LDL.LU R108, [R1+0x8a4] ;  /* 0x0008a400016c7983 */ /* 0x001f220000300800 */
        /* <DEDUP_REMOVED lines=35> */
[----:B0-----:R0:W5:Y:S01]  /*10f90*/  LDL.LU R2, [R1+0x874] ;  /* 0x0008740001027983 */ /* 0x0011620000300800 */
[----:B------:R-:W-:Y:S01]  /*10fa0*/  UMOV UR6, URZ ;  /* 0x0000003f00067c82 */ /* 0x000fe20008000000 */
[----:B--2---:R-:W-:-:S05]  /*10fb0*/  FADD R0, R118, R0 ;  /* 0x0000000076007221 */ /* 0x004fca0000000000 */
[----:B------:R1:W-:Y:S01]  /*10fc0*/  STL [R1+0x850], R0 ;  /* 0x0008500001007387 */ /* 0x0003e20000100800 */
[----:B---3--:R-:W-:-:S03]  /*10fd0*/  FADD R3, R3, R119 ;  /* 0x0000007703037221 */ /* 0x008fc60000000000 */
[----:B-1----:R0:W5:Y:S04]  /*10fe0*/  LDL.LU R0, [R1+0x870] ;  /* 0x0008700001007983 */ /* 0x0021680000300800 */
[----:B------:R0:W-:Y:S02]  /*10ff0*/  STL [R1+0x854], R3 ;  /* 0x0008540301007387 */ /* 0x0001e40000100800 */
.L_x_25:
[----:B------:R-:W-:Y:S05]  /*11000*/  @!P1 BRA `(.L_x_26) ;  /* 0x0000000000049947 */ /* 0x000fea0003800000 */
[----:B------:R-:W-:Y:S01]  /*11010*/  BPT.TRAP 0x1 ;  /* 0x000000040000795c */ /* 0x000fe20000300000 */
.L_x_26:
[----:B------:R-:W-:Y:S02]  /*11020*/  UISETP.GT.U32.AND UP0, UPT, UR13, 0x1, UPT ;  /* 0x000000010d00788c */ /* 0x000fe4000bf04070 */
[----:B------:R-:W-:-:S04]  /*11030*/  ULEA UR8, UR27, UR15, 0x3 ;  /* 0x0000000f1b087291 */ /* 0x000fc8000f8e183f */
[----:B------:R-:W-:Y:S01]  /*11040*/  UIADD3 UR8, UR8, 0x58, URZ ;  /* 0x0000005808087890 */ /* 0x000fe2000fffe03f */
[----:B------:R-:W-:-:S03]  /*11050*/  PLOP3.LUT P0, PT, PT, PT, UP0, 0x80, 0x0 ;  /* 0x000000000000781c */ /* 0x000fc60003f0f008 */
[----:B------:R-:W-:-:S09]  /*11060*/  UPRMT UR8, URZ, 0x654, UR8 ;  /* 0x000006543f087896 */ /* 0x000fd20008000008 */
[----:B------:R-:W-:Y:S01]  /*11070*/  SYNCS.ARRIVE.TRANS64.RED.A1T0 RZ, [UR8], RZ ;  /* 0x000000ffffff79a7 */ /* 0x000fe20008100408 */
[----:B------:R-:W-:Y:S05]  /*11080*/  @P0 BRA `(.L_x_27) ;  /* 0x0000000000040947 */ /* 0x000fea0003800000 */
[----:B------:R-:W-:Y:S01]  /*11090*/  BPT.TRAP 0x1 ;  /* 0x000000040000795c */ /* 0x000fe20000300000 */
.L_x_27:
[----:B------:R-:W-:Y:S01]  /*110a0*/  UIADD3 UR26, UR26, 0x1, URZ ;  /* 0x000000011a1a7890 */ /* 0x000fe2000fffe03f */
[C---:B-----5:R-:W-:Y:S01]  /*110b0*/  ISETP.GT.AND P0, PT, R2.reuse, 0x1, PT ;  /* 0x000000010200780c */ /* 0x060fe20003f04270 */
[----:B------:R-:W-:Y:S01]  /*110c0*/  UIADD3 UR27, UR27, 0x1, URZ ;  /* 0x000000011b1b7890 */ /* 0x000fe2000fffe03f */
[----:B------:R-:W-:Y:S01]  /*110d0*/  VIADD R2, R2, 0xffffffff ;  /* 0xffffffff02027836 */ /* 0x000fe20000000000 */
[----:B------:R-:W-:Y:S02]  /*110e0*/  UISETP.NE.AND UP0, UPT, UR26, 0xb, UPT ;  /* 0x0000000b1a00788c */ /* 0x000fe4000bf05270 */
[----:B------:R-:W-:Y:S02]  /*110f0*/  UISETP.NE.AND UP1, UPT, UR27, 0xb, UPT ;  /* 0x0000000b1b00788c */ /* 0x000fe4000bf25270 */
[----:B------:R-:W-:Y:S02]  /*11100*/  USEL UR8, URZ, 0x1, UP0 ;  /* 0x000000013f087887 */ /* 0x000fe40008000000 */
[----:B------:R-:W-:-:S02]  /*11110*/  USEL UR26, UR26, URZ, UP0 ;  /* 0x0000003f1a1a7287 */ /* 0x000fc40008000000 */
[----:B------:R-:W-:Y:S02]  /*11120*/  USEL UR27, UR27, URZ, UP1 ;  /* 0x0000003f1b1b7287 */ /* 0x000fe40008800000 */
[----:B------:R-:W-:Y:S01]  /*11130*/  LOP3.LUT R0, R0, UR8, RZ, 0x3c, !PT ;  /* 0x0000000800007c12 */ /* 0x000fe2000f8e3cff */
[----:B------:R-:W-:Y:S01]  /*11140*/  UMOV UR8, 0x1 ;  /* 0x0000000100087882 */ /* 0x000fe20000000000 */
[----:B------:R-:W-:Y:S08]  /*11150*/  @P0 BRA `(.L_x_28) ;  /* 0xffffff8c00340947 */ /* 0x000ff0000383ffff */
.L_x_20:
[----:B------:R-:W-:-:S04]  /*11160*/  UISETP.NE.AND UP0, UPT, UR6, URZ, UPT ;  /* 0x0000003f0600728c */ /* 0x000fc8000bf05270 */
[----:B------:R-:W-:-:S06]  /*11170*/  USEL UR6, URZ, 0x1, !UP0 ;  /* 0x000000013f067887 */ /* 0x000fcc000c000000 */
[----:B------:R-:W-:-:S13]  /*11180*/  ISETP.NE.AND P0, PT, RZ, UR6, PT ;  /* 0x00000006ff007c0c */ /* 0x000fda000bf05270 */
[----:B------:R-:W-:Y:S05]  /*11190*/  @!P0 BRA `(.L_x_29) ;  /* 0x0000005400888947 */ /* 0x000fea0003800000 */
[----:B------:R-:W2:Y:S04]  /*111a0*/  LDL.LU R0, [R1+0x310] ;  /* 0x0003100001007983 */ /* 0x000ea80000300800 */
[----:B------:R-:W4:Y:S04]  /*111b0*/  LDL.LU R2, [R1+0x23c] ;  /* 0x00023c0001027983 */ /* 0x000f280000300800 */
[----:B0-----:R-:W4:Y:S04]  /*111c0*/  LDL.LU R3, [R1+0x314] ;  /* 0x0003140001037983 */ /* 0x001f280000300800 */
[----:B------:R0:W-:Y:S04]  /*111d0*/  STL [R1+0x958], R61 ;  /* 0x0009583d01007387 */ /* 0x0001e80000100800 */
[----:B0-----:R-:W2:Y:S04]  /*111e0*/  LDL.LU R61, [R1+0x238] ;  /* 0x00023800013d7983 */ /* 0x001ea80000300800 */
[----:B------:R0:W-:Y:S04]  /*111f0*/  STL [R1+0x954], R62 ;  /* 0x0009543e01007387 */ /* 0x0001e80000100800 */
[----:B0-----:R-:W3:Y:S04]  /*11200*/  LDL.LU R62, [R1+0x30c] ;  /* 0x00030c00013e7983 */ /* 0x001ee80000300800 */
[----:B------:R0:W-:Y:S04]  /*11210*/  STL [R1+0x950], R63 ;  /* 0x0009503f01007387 */ /* 0x0001e80000100800 */
[----:B0-----:R-:W3:Y:S04]  /*11220*/  LDL.LU R63, [R1+0x234] ;  /* 0x00023400013f7983 */ /* 0x001ee80000300800 */
[----:B------:R0:W-:Y:S04]  /*11230*/  STL [R1+0x94c], R64 ;  /* 0x00094c4001007387 */ /* 0x0001e80000100800 */
[----:B0-----:R-:W4:Y:S04]  /*11240*/  LDL.LU R64, [R1+0x308] ;  /* 0x0003080001407983 */ /* 0x001f280000300800 */
[----:B------:R0:W-:Y:S04]  /*11250*/  STL [R1+0x948], R65 ;  /* 0x0009484101007387 */ /* 0x0001e80000100800 */
[----:B0-----:R-:W4:Y:S04]  /*11260*/  LDL.LU R65, [R1+0x230] ;  /* 0x0002300001417983 */ /* 0x001f280000300800 */
[----:B------:R0:W-:Y:S04]  /*11270*/  STL [R1+0x944], R66 ;  /* 0x0009444201007387 */ /* 0x0001e80000100800 */
[----:B0-----:R-:W2:Y:S04]  /*11280*/  LDL.LU R66, [R1+0x304] ;  /* 0x0003040001427983 */ /* 0x001ea80000300800 */
        /* <DEDUP_REMOVED lines=89> */
[----:B0-----:R-:W4:Y:S01]  /*11820*/  LDL.LU R111, [R1+0x180] ;  /* 0x00018000016f7983 */ /* 0x001f220000300800 */
[----:B---3--:R-:W-:Y:S01]  /*11830*/  FADD R68, R69, R68 ;  /* 0x0000004445447221 */ /* 0x008fe20000000000 */
[----:B--2---:R-:W-:Y:S01]  /*11840*/  FADD R66, R67, R66 ;  /* 0x0000004243427221 */ /* 0x004fe20000000000 */
[----:B----4-:R-:W-:Y:S01]  /*11850*/  FADD R64, R65, R64 ;  /* 0x0000004041407221 */ /* 0x010fe20000000000 */
[----:B------:R-:W-:Y:S01]  /*11860*/  STL [R1+0x88c], R112 ;  /* 0x00088c7001007387 */ /* 0x000fe20000100800 */
[----:B------:R-:W-:Y:S01]  /*11870*/  FADD R62, R63, R62 ;  /* 0x0000003e3f3e7221 */ /* 0x000fe20000000000 */
[----:B------:R-:W-:Y:S01]  /*11880*/  FADD R0, R61, R0 ;  /* 0x000000003d007221 */ /* 0x000fe20000000000 */
[----:B------:R-:W-:Y:S01]  /*11890*/  FADD R3, R2, R3 ;  /* 0x0000000302037221 */ /* 0x000fe20000000000 */
        /* <DEDUP_REMOVED lines=24> */
[----:B------:R0:W-:Y:S01]  /*11a20*/  STL [R1+0x870], R119 ;  /* 0x0008707701007387 */ /* 0x0001e20000100800 */
[----:B------:R-:W-:Y:S01]  /*11a30*/  FADD R234, R73, R234 ;  /* 0x000000ea49ea7221 */ /* 0x000fe20000000000 */
[----:B------:R-:W-:Y:S01]  /*11a40*/  FADD R23, R92, R23 ;  /* 0x000000175c177221 */ /* 0x000fe20000000000 */
[----:B------:R-:W-:Y:S01]  /*11a50*/  FADD R235, R72, R235 ;  /* 0x000000eb48eb7221 */ /* 0x000fe20000000000 */
[----:B------:R2:W-:Y:S01]  /*11a60*/  STL [R1+0x300], R68 ;  /* 0x0003004401007387 */ /* 0x0005e20000100800 */
[----:B------:R-:W-:Y:S01]  /*11a70*/  FADD R236, R71, R236 ;  /* 0x000000ec47ec7221 */ /* 0x000fe20000000000 */
[----:B------:R-:W-:-:S02]  /*11a80*/  FADD R237, R70, R237 ;  /* 0x000000ed46ed7221 */ /* 0x000fc40000000000 */
[----:B------:R3:W-:Y:S04]  /*11a90*/  STL [R1+0x304], R66 ;  /* 0x0003044201007387 */ /* 0x0007e80000100800 */
[----:B------:R4:W-:Y:S04]  /*11aa0*/  STL [R1+0x308], R64 ;  /* 0x0003084001007387 */ /* 0x0009e80000100800 */
[----:B0-----:R-:W4:Y:S01]  /*11ab0*/  LDL.LU R119, [R1+0x240] ;  /* 0x0002400001777983 */ /* 0x001f220000300800 */
[----:B------:R-:W-:-:S03]  /*11ac0*/  FADD R22, R93, R22 ;  /* 0x000000165d167221 */ /* 0x000fc60000000000 */
[----:B------:R0:W-:Y:S04]  /*11ad0*/  STL [R1+0x30c], R62 ;  /* 0x00030c3e01007387 */ /* 0x0001e80000100800 */
[----:B------:R-:W4:Y:S04]  /*11ae0*/  LDL.LU R118, [R1+0x318] ;  /* 0x0003180001767983 */ /* 0x000f280000300800 */
[----:B------:R1:W-:Y:S01]  /*11af0*/  STL [R1+0x310], R0 ;  /* 0x0003100001007387 */ /* 0x0003e20000100800 */
[----:B------:R-:W-:-:S03]  /*11b00*/  FADD R21, R94, R21 ;  /* 0x000000155e157221 */ /* 0x000fc60000000000 */
[----:B------:R-:W4:Y:S04]  /*11b10*/  LDL.LU R117, [R1+0x244] ;  /* 0x0002440001757983 */ /* 0x000f280000300800 */
[----:B------:R1:W-:Y:S04]  /*11b20*/  STL [R1+0x314], R3 ;  /* 0x0003140301007387 */ /* 0x0003e80000100800 */
[----:B------:R-:W4:Y:S04]  /*11b30*/  LDL.LU R116, [R1+0x31c] ;  /* 0x00031c0001747983 */ /* 0x000f280000300800 */
[----:B------:R-:W4:Y:S01]  /*11b40*/  LDL.LU R115, [R1+0x248] ;  /* 0x0002480001737983 */ /* 0x000f220000300800 */
[----:B------:R-:W-:-:S03]  /*11b50*/  FADD R20, R95, R20 ;  /* 0x000000145f147221 */ /* 0x000fc60000000000 */
[----:B------:R-:W4:Y:S04]  /*11b60*/  LDL.LU R114, [R1+0x320] ;  /* 0x0003200001727983 */ /* 0x000f280000300800 */
[----:B------:R-:W4:Y:S04]  /*11b70*/  LDL.LU R113, [R1+0x24c] ;  /* 0x00024c0001717983 */ /* 0x000f280000300800 */
[----:B------:R-:W4:Y:S01]  /*11b80*/  LDL.LU R112, [R1+0x324] ;  /* 0x0003240001707983 */ /* 0x000f220000300800 */
[----:B------:R-:W-:Y:S01]  /*11b90*/  FADD R19, R96, R19 ;  /* 0x0000001360137221 */ /* 0x000fe20000000000 */
        /* <DEDUP_REMOVED lines=14> */
[----:B------:R-:W-:-:S02]  /*11c80*/  FADD R4, R111, R4 ;  /* 0x000000046f047221 */ /* 0x000fc40000000000 */
        /* <DEDUP_REMOVED lines=43> */
[----:B--2---:R-:W2:Y:S04]  /*11f40*/  LDL.LU R68, [R1+0x37c] ;  /* 0x00037c0001447983 */ /* 0x004ea80000300800 */
[----:B------:R-:W2:Y:S04]  /*11f50*/  LDL.LU R67, [R1+0x2a8] ;  /* 0x0002a80001437983 */ /* 0x000ea80000300800 */
[----:B---3--:R-:W3:Y:S04]  /*11f60*/  LDL.LU R66, [R1+0x380] ;  /* 0x0003800001427983 */ /* 0x008ee80000300800 */
[----:B------:R-:W3:Y:S04]  /*11f70*/  LDL.LU R65, [R1+0x2ac] ;  /* 0x0002ac0001417983 */ /* 0x000ee80000300800 */
[----:B----4-:R-:W4:Y:S04]  /*11f80*/  LDL.LU R64, [R1+0x384] ;  /* 0x0003840001407983 */ /* 0x010f280000300800 */
[----:B------:R-:W4:Y:S04]  /*11f90*/  LDL.LU R63, [R1+0x2b0] ;  /* 0x0002b000013f7983 */ /* 0x000f280000300800 */
[----:B0-----:R-:W4:Y:S04]  /*11fa0*/  LDL.LU R62, [R1+0x388] ;  /* 0x00038800013e7983 */ /* 0x001f280000300800 */
[----:B------:R-:W4:Y:S04]  /*11fb0*/  LDL.LU R61, [R1+0x2b4] ;  /* 0x0002b400013d7983 */ /* 0x000f280000300800 */
[----:B-1----:R-:W4:Y:S04]  /*11fc0*/  LDL.LU R0, [R1+0x38c] ;  /* 0x00038c0001007983 */ /* 0x002f280000300800 */
[----:B------:R-:W4:Y:S04]  /*11fd0*/  LDL.LU R2, [R1+0x2b8] ;  /* 0x0002b80001027983 */ /* 0x000f280000300800 */
[----:B------:R-:W4:Y:S01]  /*11fe0*/  LDL.LU R3, [R1+0x390] ;  /* 0x0003900001037983 */ /* 0x000f220000300800 */
[----:B------:R-:W-:Y:S01]  /*11ff0*/  FADD R118, R119, R118 ;  /* 0x0000007677767221 */ /* 0x000fe20000000000 */
[----:B------:R-:W-:Y:S01]  /*12000*/  FADD R116, R117, R116 ;  /* 0x0000007475747221 */ /* 0x000fe20000000000 */
[----:B------:R-:W-:Y:S01]  /*12010*/  FADD R114, R115, R114 ;  /* 0x0000007273727221 */ /* 0x000fe20000000000 */
[----:B------:R-:W-:-:S02]  /*12020*/  FADD R112, R113, R112 ;  /* 0x0000007071707221 */ /* 0x000fc40000000000 */
[----:B------:R0:W-:Y:S04]  /*12030*/  STL [R1+0x318], R118 ;  /* 0x0003187601007387 */ /* 0x0001e80000100800 */
[----:B------:R1:W-:Y:S04]  /*12040*/  STL [R1+0x31c], R116 ;  /* 0x00031c7401007387 */ /* 0x0003e80000100800 */
[----:B------:R1:W-:Y:S04]  /*12050*/  STL [R1+0x320], R114 ;  /* 0x0003207201007387 */ /* 0x0003e80000100800 */
[----:B------:R1:W-:Y:S01]  /*12060*/  STL [R1+0x324], R112 ;  /* 0x0003247001007387 */ /* 0x0003e20000100800 */
[----:B------:R-:W-:Y:S01]  /*12070*/  FADD R110, R111, R110 ;  /* 0x0000006e6f6e7221 */ /* 0x000fe20000000000 */
[----:B------:R-:W-:-:S04]  /*12080*/  FADD R108, R109, R108 ;  /* 0x0000006c6d6c7221 */ /* 0x000fc80000000000 */
        /* <DEDUP_REMOVED lines=39> */
[----:B--2---:R-:W-:-:S03]  /*12300*/  FADD R68, R69, R68 ;  /* 0x0000004445447221 */ /* 0x004fc60000000000 */
[----:B------:R2:W-:Y:S01]  /*12310*/  STL [R1+0x378], R70 ;  /* 0x0003784601007387 */ /* 0x0005e20000100800 */
[----:B---3--:R-:W-:-:S03]  /*12320*/  FADD R66, R67, R66 ;  /* 0x0000004243427221 */ /* 0x008fc60000000000 */
[----:B------:R3:W-:Y:S01]  /*12330*/  STL [R1+0x37c], R68 ;  /* 0x00037c4401007387 */ /* 0x0007e20000100800 */
[----:B----4-:R-:W-:-:S03]  /*12340*/  FADD R64, R65, R64 ;  /* 0x0000004041407221 */ /* 0x010fc60000000000 */
[----:B------:R4:W-:Y:S04]  /*12350*/  STL [R1+0x380], R66 ;  /* 0x0003804201007387 */ /* 0x0009e80000100800 */
[----:B------:R4:W-:Y:S01]  /*12360*/  STL [R1+0x384], R64 ;  /* 0x0003844001007387 */ /* 0x0009e20000100800 */
[----:B------:R-:W-:-:S03]  /*12370*/  FADD R62, R63, R62 ;  /* 0x0000003e3f3e7221 */ /* 0x000fc60000000000 */
[----:B------:R-:W4:Y:S04]  /*12380*/  LDL.LU R119, [R1+0x2bc] ;  /* 0x0002bc0001777983 */ /* 0x000f280000300800 */
[----:B------:R4:W-:Y:S01]  /*12390*/  STL [R1+0x388], R62 ;  /* 0x0003883e01007387 */ /* 0x0009e20000100800 */
[----:B------:R-:W-:-:S03]  /*123a0*/  FADD R0, R61, R0 ;  /* 0x000000003d007221 */ /* 0x000fc60000000000 */
[----:B0-----:R-:W4:Y:S04]  /*123b0*/  LDL.LU R118, [R1+0x394] ;  /* 0x0003940001767983 */ /* 0x001f280000300800 */
[----:B------:R0:W-:Y:S01]  /*123c0*/  STL [R1+0x38c], R0 ;  /* 0x00038c0001007387 */ /* 0x0001e20000100800 */
[----:B------:R-:W-:-:S03]  /*123d0*/  FADD R3, R2, R3 ;  /* 0x0000000302037221 */ /* 0x000fc60000000000 */
        /* <DEDUP_REMOVED lines=33> */
[----:B------:R-:W4:Y:S04]  /*125f0*/  LDL.LU R85, [R1] ;  /* 0x0000000001557983 */ /* 0x000f280000300800 */
        /* <DEDUP_REMOVED lines=20> */
[----:B------:R-:W4:Y:S04]  /*12740*/  LDL.LU R64, [R1+0x400] ;  /* 0x0004000001407983 */ /* 0x000f280000300800 */
[----:B------:R-:W4:Y:S04]  /*12750*/  LDL.LU R63, [R1+0x2c] ;  /* 0x00002c00013f7983 */ /* 0x000f280000300800 */
[----:B------:R-:W4:Y:S04]  /*12760*/  LDL.LU R62, [R1+0x404] ;  /* 0x00040400013e7983 */ /* 0x000f280000300800 */
[----:B------:R-:W4:Y:S04]  /*12770*/  LDL.LU R61, [R1+0x30] ;  /* 0x00003000013d7983 */ /* 0x000f280000300800 */
[----:B0-----:R-:W4:Y:S04]  /*12780*/  LDL.LU R0, [R1+0x408] ;  /* 0x0004080001007983 */ /* 0x001f280000300800 */
[----:B------:R-:W4:Y:S04]  /*12790*/  LDL.LU R2, [R1+0x34] ;  /* 0x0000340001027983 */ /* 0x000f280000300800 */
[----:B------:R-:W4:Y:S01]  /*127a0*/  LDL.LU R3, [R1+0x40c] ;  /* 0x00040c0001037983 */ /* 0x000f220000300800 */
[----:B------:R-:W-:-:S05]  /*127b0*/  FADD R118, R119, R118 ;  /* 0x0000007677767221 */ /* 0x000fca0000000000 */
        /* <DEDUP_REMOVED lines=124> */
[----:B------:R-:W-:Y:S01]  /*12f80*/  STL [R1+0x410], R118 ;  /* 0x0004107601007387 */ /* 0x000fe20000100800 */
[----:B------:R-:W-:Y:S01]  /*12f90*/  FADD R116, R117, R116 ;  /* 0x0000007475747221 */ /* 0x000fe20000000000 */
        /* <DEDUP_REMOVED lines=51> */
[----:B------:R-:W-:Y:S04]  /*132d0*/  STL [R1+0x478], R66 ;  /* 0x0004784201007387 */ /* 0x000fe80000100800 */
[----:B------:R-:W-:Y:S01]  /*132e0*/  STL [R1+0x47c], R64 ;  /* 0x00047c4001007387 */ /* 0x000fe20000100800 */
[----:B------:R-:W-:Y:S01]  /*132f0*/  FADD R62, R63, R62 ;  /* 0x0000003e3f3e7221 */ /* 0x000fe20000000000 */
[----:B------:R-:W-:Y:S02]  /*13300*/  FADD R0, R61, R0 ;  /* 0x000000003d007221 */ /* 0x000fe40000000000 */
[----:B------:R-:W2:Y:S04]  /*13310*/  LDL.LU R61, [R1+0xb4] ;  /* 0x0000b400013d7983 */ /* 0x000ea80000300800 */
[----:B------:R0:W-:Y:S01]  /*13320*/  STL [R1+0x480], R62 ;  /* 0x0004803e01007387 */ /* 0x0001e20000100800 */
[----:B------:R-:W-:-:S03]  /*13330*/  FADD R3, R2, R3 ;  /* 0x0000000302037221 */ /* 0x000fc60000000000 */
[----:B0-----:R-:W2:Y:S04]  /*13340*/  LDL.LU R62, [R1+0x48c] ;  /* 0x00048c00013e7983 */ /* 0x001ea80000300800 */
[----:B------:R0:W-:Y:S04]  /*13350*/  STL [R1+0x484], R0 ;  /* 0x0004840001007387 */ /* 0x0001e80000100800 */
[----:B------:R-:W3:Y:S04]  /*13360*/  LDL.LU R63, [R1+0xb8] ;  /* 0x0000b800013f7983 */ /* 0x000ee80000300800 */
[----:B------:R1:W-:Y:S04]  /*13370*/  STL [R1+0x488], R3 ;  /* 0x0004880301007387 */ /* 0x0003e80000100800 */
[----:B------:R-:W3:Y:S04]  /*13380*/  LDL.LU R64, [R1+0x490] ;  /* 0x0004900001407983 */ /* 0x000ee80000300800 */
        /* <DEDUP_REMOVED lines=72> */
[----:B0-----:R-:W4:Y:S04]  /*13810*/  LDL.LU R66, [R1+0x944] ;  /* 0x0009440001427983 */ /* 0x001f280000300800 */
[----:B------:R-:W4:Y:S04]  /*13820*/  LDL.LU R67, [R1+0x940] ;  /* 0x0009400001437983 */ /* 0x000f280000300800 */
[----:B------:R0:W-:Y:S01]  /*13830*/  STL [R1+0x498], R68 ;  /* 0x0004984401007387 */ /* 0x0001e20000100800 */
[----:B------:R-:W-:Y:S01]  /*13840*/  FADD R74, R73, R74 ;  /* 0x0000004a494a7221 */ /* 0x000fe20000000000 */
        /* <DEDUP_REMOVED lines=23> */
[----:B------:R-:W-:Y:S01]  /*139c0*/  FADD R110, R111, R110 ;  /* 0x0000006e6f6e7221 */ /* 0x000fe20000000000 */
[----:B------:R-:W-:Y:S01]  /*139d0*/  FADD R108, R109, R108 ;  /* 0x0000006c6d6c7221 */ /* 0x000fe20000000000 */
        /* <DEDUP_REMOVED lines=13> */
[----:B------:R-:W-:Y:S04]  /*13ab0*/  STL [R1+0x4b8], R118 ;  /* 0x0004b87601007387 */ /* 0x000fe80000100800 */
[----:B------:R-:W-:Y:S04]  /*13ac0*/  STL [R1+0x4bc], R116 ;  /* 0x0004bc7401007387 */ /* 0x000fe80000100800 */
        /* <DEDUP_REMOVED lines=21> */
[----:B------:R-:W-:Y:S04]  /*13c20*/  STL [R1+0x4f4], R88 ;  /* 0x0004f45801007387 */ /* 0x000fe80000100800 */
[----:B------:R-:W-:Y:S04]  /*13c30*/  STL [R1+0x4f8], R86 ;  /* 0x0004f85601007387 */ /* 0x000fe80000100800 */
[----:B------:R-:W2:Y:S04]  /*13c40*/  LDL.LU R83, [R1+0x130] ;  /* 0x0001300001537983 */ /* 0x000ea80000300800 */
[----:B------:R0:W-:Y:S04]  /*13c50*/  STL [R1+0x4fc], R84 ;  /* 0x0004fc5401007387 */ /* 0x0001e80000100800 */
[----:B------:R-:W2:Y:S04]  /*13c60*/  LDL.LU R115, [R1+0x508] ;  /* 0x0005080001737983 */ /* 0x000ea80000300800 */
[----:B------:R1:W-:Y:S04]  /*13c70*/  STL [R1+0x500], R0 ;  /* 0x0005000001007387 */ /* 0x0003e80000100800 */
[----:B0-----:R-:W3:Y:S04]  /*13c80*/  LDL.LU R84, [R1+0x134] ;  /* 0x0001340001547983 */ /* 0x001ee80000300800 */
[----:B------:R0:W-:Y:S04]  /*13c90*/  STL [R1+0x504], R3 ;  /* 0x0005040301007387 */ /* 0x0001e80000100800 */
[----:B------:R-:W3:Y:S04]  /*13ca0*/  LDL.LU R116, [R1+0x50c] ;  /* 0x00050c0001747983 */ /* 0x000ee80000300800 */
[----:B------:R-:W4:Y:S04]  /*13cb0*/  LDL.LU R85, [R1+0x138] ;  /* 0x0001380001557983 */ /* 0x000f280000300800 */
[----:B------:R-:W4:Y:S04]  /*13cc0*/  LDL.LU R117, [R1+0x510] ;  /* 0x0005100001757983 */ /* 0x000f280000300800 */
[----:B------:R-:W4:Y:S04]  /*13cd0*/  LDL.LU R86, [R1+0x13c] ;  /* 0x00013c0001567983 */ /* 0x000f280000300800 */
[----:B-1----:R-:W4:Y:S04]  /*13ce0*/  LDL.LU R0, [R1+0x514] ;  /* 0x0005140001007983 */ /* 0x002f280000300800 */
[----:B------:R-:W4:Y:S04]  /*13cf0*/  LDL.LU R87, [R1+0x140] ;  /* 0x0001400001577983 */ /* 0x000f280000300800 */
[----:B------:R-:W4:Y:S04]  /*13d00*/  LDL.LU R2, [R1+0x518] ;  /* 0x0005180001027983 */ /* 0x000f280000300800 */
[----:B------:R-:W4:Y:S04]  /*13d10*/  LDL.LU R88, [R1+0x144] ;  /* 0x0001440001587983 */ /* 0x000f280000300800 */
[----:B0-----:R-:W4:Y:S04]  /*13d20*/  LDL.LU R3, [R1+0x51c] ;  /* 0x00051c0001037983 */ /* 0x001f280000300800 */
        /* <DEDUP_REMOVED lines=28> */
[----:B--2---:R-:W-:-:S03]  /*13ef0*/  FADD R115, R83, R115 ;  /* 0x0000007353737221 */ /* 0x004fc60000000000 */
[----:B------:R-:W2:Y:S04]  /*13f00*/  LDL.LU R83, [R1+0x900] ;  /* 0x0009000001537983 */ /* 0x000ea80000300800 */
[----:B------:R0:W-:Y:S01]  /*13f10*/  STL [R1+0x508], R115 ;  /* 0x0005087301007387 */ /* 0x0001e20000100800 */
[----:B---3--:R-:W-:-:S03]  /*13f20*/  FADD R116, R84, R116 ;  /* 0x0000007454747221 */ /* 0x008fc60000000000 */
[----:B0-----:R-:W3:Y:S04]  /*13f30*/  LDL.LU R115, [R1+0x558] ;  /* 0x0005580001737983 */ /* 0x001ee80000300800 */
[----:B------:R-:W2:Y:S01]  /*13f40*/  LDL.LU R84, [R1+0x8fc] ;  /* 0x0008fc0001547983 */ /* 0x000ea20000300800 */
[----:B----4-:R-:W-:-:S03]  /*13f50*/  FADD R117, R85, R117 ;  /* 0x0000007555757221 */ /* 0x010fc60000000000 */
[----:B------:R0:W-:Y:S04]  /*13f60*/  STL [R1+0x50c], R116 ;  /* 0x00050c7401007387 */ /* 0x0001e80000100800 */
[----:B0-----:R-:W4:Y:S04]  /*13f70*/  LDL.LU R116, [R1+0x55c] ;  /* 0x00055c0001747983 */ /* 0x001f280000300800 */
[----:B------:R-:W2:Y:S04]  /*13f80*/  LDL.LU R85, [R1+0x8f8] ;  /* 0x0008f80001557983 */ /* 0x000ea80000300800 */
[----:B------:R0:W-:Y:S04]  /*13f90*/  STL [R1+0x510], R117 ;  /* 0x0005107501007387 */ /* 0x0001e80000100800 */
[----:B0-----:R-:W2:Y:S01]  /*13fa0*/  LDL.LU R117, [R1+0x560] ;  /* 0x0005600001757983 */ /* 0x001ea20000300800 */
[----:B------:R-:W-:Y:S01]  /*13fb0*/  FADD R0, R86, R0 ;  /* 0x0000000056007221 */ /* 0x000fe20000000000 */
[----:B------:R-:W-:-:S02]  /*13fc0*/  FADD R2, R87, R2 ;  /* 0x0000000257027221 */ /* 0x000fc40000000000 */
[----:B------:R-:W2:Y:S01]  /*13fd0*/  LDL.LU R86, [R1+0x8f4] ;  /* 0x0008f40001567983 */ /* 0x000ea20000300800 */
[----:B------:R-:W-:-:S03]  /*13fe0*/  FADD R3, R88, R3 ;  /* 0x0000000358037221 */ /* 0x000fc60000000000 */
[----:B------:R0:W-:Y:S01]  /*13ff0*/  STL [R1+0x514], R0 ;  /* 0x0005140001007387 */ /* 0x0001e20000100800 */
[----:B------:R-:W-:Y:S01]  /*14000*/  FADD R90, R89, R90 ;  /* 0x0000005a595a7221 */ /* 0x000fe20000000000 */
[----:B------:R-:W-:Y:S02]  /*14010*/  FADD R92, R91, R92 ;  /* 0x0000005c5b5c7221 */ /* 0x000fe40000000000 */
[----:B0-----:R-:W2:Y:S04]  /*14020*/  LDL.LU R0, [R1+0x564] ;  /* 0x0005640001007983 */ /* 0x001ea80000300800 */
[----:B------:R-:W2:Y:S04]  /*14030*/  LDL.LU R87, [R1+0x8f0] ;  /* 0x0008f00001577983 */ /* 0x000ea80000300800 */
[----:B------:R0:W-:Y:S01]  /*14040*/  STL [R1+0x518], R2 ;  /* 0x0005180201007387 */ /* 0x0001e20000100800 */
[----:B------:R-:W-:-:S03]  /*14050*/  FADD R94, R93, R94 ;  /* 0x0000005e5d5e7221 */ /* 0x000fc60000000000 */
        /* <DEDUP_REMOVED lines=46> */
[----:B------:R0:W-:Y:S04]  /*14340*/  STL [R1+0x548], R111 ;  /* 0x0005486f01007387 */ /* 0x0001e80000100800 */
[----:B0-----:R-:W2:Y:S04]  /*14350*/  LDL.LU R111, [R1+0x578] ;  /* 0x00057800016f7983 */ /* 0x001ea80000300800 */
[----:B------:R-:W2:Y:S04]  /*14360*/  LDL.LU R108, [R1+0x89c] ;  /* 0x00089c00016c7983 */ /* 0x000ea80000300800 */
[----:B------:R0:W-:Y:S01]  /*14370*/  STL [R1+0x54c], R112 ;  /* 0x00054c7001007387 */ /* 0x0001e20000100800 */
[----:B---3--:R-:W-:-:S03]  /*14380*/  FADD R115, R120, R115 ;  /* 0x0000007378737221 */ /* 0x008fc60000000000 */
[----:B0-----:R-:W3:Y:S04]  /*14390*/  LDL.LU R112, [R1+0x57c] ;  /* 0x00057c0001707983 */ /* 0x001ee80000300800 */
[----:B------:R0:W-:Y:S04]  /*143a0*/  STL [R1+0x550], R113 ;  /* 0x0005507101007387 */ /* 0x0001e80000100800 */
[----:B0-----:R-:W3:Y:S01]  /*143b0*/  LDL.LU R113, [R1+0x580] ;  /* 0x0005800001717983 */ /* 0x001ee20000300800 */
[----:B----4-:R-:W-:-:S03]  /*143c0*/  FADD R116, R121, R116 ;  /* 0x0000007479747221 */ /* 0x010fc60000000000 */
[----:B------:R0:W-:Y:S04]  /*143d0*/  STL [R1+0x554], R114 ;  /* 0x0005547201007387 */ /* 0x0001e80000100800 */
[----:B0-----:R-:W4:Y:S01]  /*143e0*/  LDL.LU R114, [R1+0x584] ;  /* 0x0005840001727983 */ /* 0x001f220000300800 */
[----:B--2---:R-:W-:-:S03]  /*143f0*/  FADD R117, R122, R117 ;  /* 0x000000757a757221 */ /* 0x004fc60000000000 */
[----:B------:R0:W-:Y:S04]  /*14400*/  STL [R1+0x558], R115 ;  /* 0x0005587301007387 */ /* 0x0001e80000100800 */
[----:B0-----:R-:W2:Y:S04]  /*14410*/  LDL.LU R115, [R1+0x588] ;  /* 0x0005880001737983 */ /* 0x001ea80000300800 */
[----:B------:R0:W-:Y:S04]  /*14420*/  STL [R1+0x55c], R116 ;  /* 0x00055c7401007387 */ /* 0x0001e80000100800 */
[----:B0-----:R-:W2:Y:S04]  /*14430*/  LDL.LU R116, [R1+0x58c] ;  /* 0x00058c0001747983 */ /* 0x001ea80000300800 */
[----:B------:R0:W-:Y:S04]  /*14440*/  STL [R1+0x560], R117 ;  /* 0x0005607501007387 */ /* 0x0001e80000100800 */
[----:B0-----:R-:W2:Y:S04]  /*14450*/  LDL.LU R117, [R1+0x590] ;  /* 0x0005900001757983 */ /* 0x001ea80000300800 */
[----:B------:R-:W2:Y:S04]  /*14460*/  LDL.LU R118, [R1+0x594] ;  /* 0x0005940001767983 */ /* 0x000ea80000300800 */
[----:B------:R-:W2:Y:S01]  /*14470*/  LDL.LU R119, [R1+0x598] ;  /* 0x0005980001777983 */ /* 0x000ea20000300800 */
[----:B------:R-:W-:Y:S01]  /*14480*/  FADD R0, R123, R0 ;  /* 0x000000007b007221 */ /* 0x000fe20000000000 */
[----:B------:R-:W-:-:S04]  /*14490*/  FADD R2, R124, R2 ;  /* 0x000000027c027221 */ /* 0x000fc80000000000 */
[----:B------:R0:W-:Y:S01]  /*144a0*/  STL [R1+0x564], R0 ;  /* 0x0005640001007387 */ /* 0x0001e20000100800 */
[----:B------:R-:W-:-:S03]  /*144b0*/  FADD R3, R125, R3 ;  /* 0x000000037d037221 */ /* 0x000fc60000000000 */
[----:B------:R-:W2:Y:S04]  /*144c0*/  LDL.LU R125, [R1+0x5c8] ;  /* 0x0005c800017d7983 */ /* 0x000ea80000300800 */
[----:B------:R1:W-:Y:S04]  /*144d0*/  STL [R1+0x568], R2 ;  /* 0x0005680201007387 */ /* 0x0003e80000100800 */
[----:B------:R-:W2:Y:S04]  /*144e0*/  LDL.LU R124, [R1+0x5cc] ;  /* 0x0005cc00017c7983 */ /* 0x000ea80000300800 */
[----:B------:R-:W2:Y:S04]  /*144f0*/  LDL.LU R123, [R1+0x5d0] ;  /* 0x0005d000017b7983 */ /* 0x000ea80000300800 */
[----:B------:R1:W-:Y:S04]  /*14500*/  STL [R1+0x56c], R3 ;  /* 0x00056c0301007387 */ /* 0x0003e80000100800 */
[----:B------:R-:W2:Y:S04]  /*14510*/  LDL.LU R122, [R1+0x5d4] ;  /* 0x0005d400017a7983 */ /* 0x000ea80000300800 */
[----:B------:R-:W2:Y:S04]  /*14520*/  LDL.LU R121, [R1+0x5d8] ;  /* 0x0005d80001797983 */ /* 0x000ea80000300800 */
[----:B------:R-:W2:Y:S04]  /*14530*/  LDL.LU R120, [R1+0x5dc] ;  /* 0x0005dc0001787983 */ /* 0x000ea80000300800 */
[----:B0-----:R-:W2:Y:S04]  /*14540*/  LDL.LU R0, [R1+0x5e0] ;  /* 0x0005e00001007983 */ /* 0x001ea80000300800 */
[----:B-1----:R-:W2:Y:S04]  /*14550*/  LDL.LU R2, [R1+0x5e4] ;  /* 0x0005e40001027983 */ /* 0x002ea80000300800 */
[----:B------:R-:W2:Y:S01]  /*14560*/  LDL.LU R3, [R1+0x5e8] ;  /* 0x0005e80001037983 */ /* 0x000ea20000300800 */
[----:B------:R-:W-:-:S05]  /*14570*/  FADD R109, R126, R109 ;  /* 0x0000006d7e6d7221 */ /* 0x000fca0000000000 */
[----:B------:R0:W-:Y:S04]  /*14580*/  STL [R1+0x570], R109 ;  /* 0x0005706d01007387 */ /* 0x0001e80000100800 */
[----:B0-----:R-:W2:Y:S01]  /*14590*/  LDL.LU R109, [R1+0x898] ;  /* 0x00089800016d7983 */ /* 0x001ea20000300800 */
[----:B------:R-:W-:-:S03]  /*145a0*/  FADD R110, R127, R110 ;  /* 0x0000006e7f6e7221 */ /* 0x000fc60000000000 */
[----:B------:R-:W2:Y:S04]  /*145b0*/  LDL.LU R126, [R1+0x5c4] ;  /* 0x0005c400017e7983 */ /* 0x000ea80000300800 */
[----:B------:R0:W-:Y:S04]  /*145c0*/  STL [R1+0x574], R110 ;  /* 0x0005746e01007387 */ /* 0x0001e80000100800 */
[----:B0-----:R-:W2:Y:S01]  /*145d0*/  LDL.LU R110, [R1+0x894] ;  /* 0x00089400016e7983 */ /* 0x001ea20000300800 */
[----:B------:R-:W-:-:S03]  /*145e0*/  FADD R111, R128, R111 ;  /* 0x0000006f806f7221 */ /* 0x000fc60000000000 */
[----:B------:R-:W2:Y:S04]  /*145f0*/  LDL.LU R127, [R1+0x5c0] ;  /* 0x0005c000017f7983 */ /* 0x000ea80000300800 */
[----:B------:R0:W-:Y:S04]  /*14600*/  STL [R1+0x578], R111 ;  /* 0x0005786f01007387 */ /* 0x0001e80000100800 */
[----:B0-----:R-:W2:Y:S01]  /*14610*/  LDL.LU R111, [R1+0x890] ;  /* 0x00089000016f7983 */ /* 0x001ea20000300800 */
[----:B---3--:R-:W-:-:S03]  /*14620*/  FADD R112, R129, R112 ;  /* 0x0000007081707221 */ /* 0x008fc60000000000 */
[----:B------:R-:W3:Y:S04]  /*14630*/  LDL.LU R128, [R1+0x5bc] ;  /* 0x0005bc0001807983 */ /* 0x000ee80000300800 */
[----:B------:R0:W-:Y:S01]  /*14640*/  STL [R1+0x57c], R112 ;  /* 0x00057c7001007387 */ /* 0x0001e20000100800 */
[----:B------:R-:W-:-:S03]  /*14650*/  FADD R113, R130, R113 ;  /* 0x0000007182717221 */ /* 0x000fc60000000000 */
[----:B0-----:R-:W3:Y:S04]  /*14660*/  LDL.LU R112, [R1+0x88c] ;  /* 0x00088c0001707983 */ /* 0x001ee80000300800 */
[----:B------:R-:W3:Y:S04]  /*14670*/  LDL.LU R129, [R1+0x5b8] ;  /* 0x0005b80001817983 */ /* 0x000ee80000300800 */
[----:B------:R0:W-:Y:S01]  /*14680*/  STL [R1+0x580], R113 ;  /* 0x0005807101007387 */ /* 0x0001e20000100800 */
[----:B----4-:R-:W-:-:S03]  /*14690*/  FADD R114, R131, R114 ;  /* 0x0000007283727221 */ /* 0x010fc60000000000 */
[----:B0-----:R-:W4:Y:S04]  /*146a0*/  LDL.LU R113, [R1+0x888] ;  /* 0x0008880001717983 */ /* 0x001f280000300800 */
[----:B------:R-:W4:Y:S01]  /*146b0*/  LDL.LU R130, [R1+0x5b4] ;  /* 0x0005b40001827983 */ /* 0x000f220000300800 */
[----:B--2---:R-:W-:-:S03]  /*146c0*/  FADD R115, R132, R115 ;  /* 0x0000007384737221 */ /* 0x004fc60000000000 */
[----:B------:R0:W-:Y:S04]  /*146d0*/  STL [R1+0x584], R114 ;  /* 0x0005847201007387 */ /* 0x0001e80000100800 */
[----:B0-----:R-:W2:Y:S01]  /*146e0*/  LDL.LU R114, [R1+0x884] ;  /* 0x0008840001727983 */ /* 0x001ea20000300800 */
[----:B------:R-:W-:-:S03]  /*146f0*/  FADD R116, R133, R116 ;  /* 0x0000007485747221 */ /* 0x000fc60000000000 */
[----:B------:R-:W2:Y:S04]  /*14700*/  LDL.LU R131, [R1+0x5b0] ;  /* 0x0005b00001837983 */ /* 0x000ea80000300800 */
[----:B------:R0:W-:Y:S01]  /*14710*/  STL [R1+0x588], R115 ;  /* 0x0005887301007387 */ /* 0x0001e20000100800 */
[----:B------:R-:W-:-:S03]  /*14720*/  FADD R117, R134, R117 ;  /* 0x0000007586757221 */ /* 0x000fc60000000000 */
[----:B0-----:R-:W2:Y:S04]  /*14730*/  LDL.LU R115, [R1+0x880] ;  /* 0x0008800001737983 */ /* 0x001ea80000300800 */
[----:B------:R-:W2:Y:S01]  /*14740*/  LDL.LU R132, [R1+0x5ac] ;  /* 0x0005ac0001847983 */ /* 0x000ea20000300800 */
[----:B------:R-:W-:-:S03]  /*14750*/  FADD R118, R135, R118 ;  /* 0x0000007687767221 */ /* 0x000fc60000000000 */
[----:B------:R0:W-:Y:S01]  /*14760*/  STL [R1+0x58c], R116 ;  /* 0x00058c7401007387 */ /* 0x0001e20000100800 */
[----:B------:R-:W-:-:S03]  /*14770*/  FADD R119, R136, R119 ;  /* 0x0000007788777221 */ /* 0x000fc60000000000 */
[----:B0-----:R-:W2:Y:S04]  /*14780*/  LDL.LU R116, [R1+0x87c] ;  /* 0x00087c0001747983 */ /* 0x001ea80000300800 */
[----:B------:R-:W2:Y:S04]  /*14790*/  LDL.LU R133, [R1+0x5a8] ;  /* 0x0005a80001857983 */ /* 0x000ea80000300800 */
[----:B------:R0:W-:Y:S04]  /*147a0*/  STL [R1+0x590], R117 ;  /* 0x0005907501007387 */ /* 0x0001e80000100800 */
[----:B0-----:R-:W2:Y:S04]  /*147b0*/  LDL.LU R117, [R1+0x878] ;  /* 0x0008780001757983 */ /* 0x001ea80000300800 */
[----:B------:R-:W2:Y:S04]  /*147c0*/  LDL.LU R134, [R1+0x5a4] ;  /* 0x0005a40001867983 */ /* 0x000ea80000300800 */
[----:B------:R0:W-:Y:S04]  /*147d0*/  STL [R1+0x594], R118 ;  /* 0x0005947601007387 */ /* 0x0001e80000100800 */
[----:B0-----:R-:W2:Y:S04]  /*147e0*/  LDL.LU R118, [R1+0x874] ;  /* 0x0008740001767983 */ /* 0x001ea80000300800 */
[----:B------:R-:W2:Y:S04]  /*147f0*/  LDL.LU R135, [R1+0x5a0] ;  /* 0x0005a00001877983 */ /* 0x000ea80000300800 */
[----:B------:R0:W-:Y:S04]  /*14800*/  STL [R1+0x598], R119 ;  /* 0x0005987701007387 */ /* 0x0001e80000100800 */
[----:B0-----:R-:W2:Y:S04]  /*14810*/  LDL.LU R119, [R1+0x870] ;  /* 0x0008700001777983 */ /* 0x001ea80000300800 */
[----:B------:R-:W2:Y:S01]  /*14820*/  LDL.LU R136, [R1+0x59c] ;  /* 0x00059c0001887983 */ /* 0x000ea20000300800 */
[----:B-----5:R-:W-:Y:S01]  /*14830*/  FADD R125, R148, R125 ;  /* 0x0000007d947d7221 */ /* 0x020fe20000000000 */
        /* <DEDUP_REMOVED lines=10> */
[----:B---3--:R-:W-:Y:S01]  /*148e0*/  FADD R128, R145, R128 ;  /* 0x0000008091807221 */ /* 0x008fe20000000000 */
[----:B------:R-:W-:Y:S01]  /*148f0*/  FADD R129, R144, R129 ;  /* 0x0000008190817221 */ /* 0x000fe20000000000 */
[----:B----4-:R-:W-:Y:S01]  /*14900*/  FADD R130, R143, R130 ;  /* 0x000000828f827221 */ /* 0x010fe20000000000 */
[----:B--2---:R-:W-:Y:S01]  /*14910*/  FADD R131, R142, R131 ;  /* 0x000000838e837221 */ /* 0x004fe20000000000 */
[----:B------:R-:W-:Y:S01]  /*14920*/  FADD R132, R141, R132 ;  /* 0x000000848d847221 */ /* 0x000fe20000000000 */
[----:B------:R-:W-:Y:S01]  /*14930*/  FADD R133, R140, R133 ;  /* 0x000000858c857221 */ /* 0x000fe20000000000 */
[----:B------:R-:W-:Y:S01]  /*14940*/  FADD R134, R139, R134 ;  /* 0x000000868b867221 */ /* 0x000fe20000000000 */
[----:B------:R-:W-:Y:S01]  /*14950*/  FADD R135, R138, R135 ;  /* 0x000000878a877221 */ /* 0x000fe20000000000 */
[----:B------:R-:W-:-:S05]  /*14960*/  FADD R136, R137, R136 ;  /* 0x0000008889887221 */ /* 0x000fca0000000000 */
        /* <DEDUP_REMOVED lines=17> */
[----:B------:R-:W4:Y:S04]  /*14a80*/  LDL.LU R147, [R1+0x5ec] ;  /* 0x0005ec0001937983 */ /* 0x000f280000300800 */
[----:B------:R4:W-:Y:S04]  /*14a90*/  STL [R1+0x5e0], R0 ;  /* 0x0005e00001007387 */ /* 0x0009e80000100800 */
[----:B------:R-:W4:Y:S04]  /*14aa0*/  LDL.LU R146, [R1+0x5f0] ;  /* 0x0005f00001927983 */ /* 0x000f280000300800 */
        /* <DEDUP_REMOVED lines=13> */
[----:B--2---:R-:W2:Y:S04]  /*14b80*/  LDL.LU R134, [R1+0x620] ;  /* 0x0006200001867983 */ /* 0x004ea80000300800 */
        /* <DEDUP_REMOVED lines=446> */
[----:B------:R-:W-:Y:S01]  /*16770*/  FADD R2, R118, R2 ;  /* 0x0000000276027221 */ /* 0x000fe20000000000 */
[----:B------:R-:W-:-:S05]  /*16780*/  FADD R3, R3, R119 ;  /* 0x0000007703037221 */ /* 0x000fca0000000000 */
[----:B------:R0:W-:Y:S04]  /*16790*/  STL [R1+0x854], R3 ;  /* 0x0008540301007387 */ /* 0x0001e80000100800 */
[----:B------:R0:W-:Y:S04]  /*167a0*/  STL [R1+0x84c], R0 ;  /* 0x00084c0001007387 */ /* 0x0001e80000100800 */
[----:B------:R0:W-:Y:S02]  /*167b0*/  STL [R1+0x850], R2 ;  /* 0x0008500201007387 */ /* 0x0001e40000100800 */
.L_x_29:
[----:B0-----:R-:W0:Y:S02]  /*167c0*/  LDC R0, c[0x0][0x28c] ;  /* 0x0000a300ff007b82 */ /* 0x001e240000000800 */
[----:B0-----:R-:W-:-:S13]  /*167d0*/  ISETP.GE.AND P0, PT, R0, 0x1, PT ;  /* 0x000000010000780c */ /* 0x001fda0003f06270 */
[----:B------:R-:W-:Y:S05]  /*167e0*/  @!P0 BRA `(.L_x_30) ;  /* 0x0000000000488947 */ /* 0x000fea0003800000 */
[----:B------:R-:W-:-:S06]  /*167f0*/  UISETP.NE.AND UP0, UPT, UR25, 0x3, UPT ;  /* 0x000000031900788c */ /* 0x000fcc000bf05270 */
[----:B------:R-:W-:-:S13]  /*16800*/  PLOP3.LUT P0, PT, PT, PT, UP0, 0x80, 0x0 ;  /* 0x000000000000781c */ /* 0x000fda0003f0f008 */
[----:B------:R-:W-:Y:S05]  /*16810*/  @!P0 BRA `(.L_x_31) ;  /* 0x0000000000048947 */ /* 0x000fea0003800000 */
[----:B------:R-:W-:Y:S01]  /*16820*/  BPT.TRAP 0x1 ;  /* 0x000000040000795c */ /* 0x000fe20000300000 */
.L_x_31:
[----:B------:R-:W-:-:S04]  /*16830*/  UISETP.LT.AND UP0, UPT, UR12, 0x1, UPT ;  /* 0x000000010c00788c */ /* 0x000fc8000bf01270 */
[----:B------:R-:W-:Y:S02]  /*16840*/  USEL UR8, UR12, 0x1, UP0 ;  /* 0x000000010c087887 */ /* 0x000fe40008000000 */
[----:B------:R-:W-:Y:S02]  /*16850*/  UISETP.GT.U32.AND UP0, UPT, UR13, 0x1, UPT ;  /* 0x000000010d00788c */ /* 0x000fe4000bf04070 */
[----:B------:R-:W-:-:S04]  /*16860*/  UIADD3 UR8, UR5, UR12, -UR8 ;  /* 0x0000000c05087290 */ /* 0x000fc8000fffe808 */
[----:B------:R-:W-:Y:S01]  /*16870*/  UIMAD.WIDE.U32 UR6, UR8, -0x45d1745d, URZ ;  /* 0xba2e8ba3080678a5 */ /* 0x000fe2000f8e003f */
[----:B------:R-:W-:-:S03]  /*16880*/  PLOP3.LUT P0, PT, PT, PT, UP0, 0x80, 0x0 ;  /* 0x000000000000781c */ /* 0x000fc60003f0f008 */
[----:B------:R-:W-:-:S04]  /*16890*/  USHF.R.U32.HI UR6, URZ, 0x3, UR7 ;  /* 0x000000033f067899 */ /* 0x000fc80008011607 */
[----:B------:R-:W-:-:S04]  /*168a0*/  UIMAD UR8, UR6, -0xb, UR8 ;  /* 0xfffffff5060878a4 */ /* 0x000fc8000f8e0208 */
[----:B------:R-:W-:-:S04]  /*168b0*/  ULEA UR8, UR8, UR15, 0x3 ;  /* 0x0000000f08087291 */ /* 0x000fc8000f8e183f */
[----:B------:R-:W-:-:S04]  /*168c0*/  UIADD3 UR8, UR8, 0x58, URZ ;  /* 0x0000005808087890 */ /* 0x000fc8000fffe03f */
[----:B------:R-:W-:-:S09]  /*168d0*/  UPRMT UR8, URZ, 0x654, UR8 ;  /* 0x000006543f087896 */ /* 0x000fd20008000008 */
[----:B------:R-:W-:Y:S01]  /*168e0*/  SYNCS.ARRIVE.TRANS64.RED.A1T0 RZ, [UR8], RZ ;  /* 0x000000ffffff79a7 */ /* 0x000fe20008100408 */
[----:B------:R-:W-:Y:S05]  /*168f0*/  @P0 BRA `(.L_x_30) ;  /* 0x0000000000040947 */ /* 0x000fea0003800000 */
[----:B------:R-:W-:Y:S01]  /*16900*/  BPT.TRAP 0x1 ;  /* 0x000000040000795c */ /* 0x000fe20000300000 */
.L_x_30:
[----:B------:R-:W2:Y:S01]  /*16910*/  LDL.LU R0, [R1+0x864] ;  /* 0x0008640001007983 */ /* 0x000ea20000300800 */
[----:B------:R-:W0:Y:S01]  /*16920*/  LDC R25, c[0x0][0x288] ;  /* 0x0000a200ff197b82 */ /* 0x000e220000000800 */
[----:B------:R-:W-:Y:S01]  /*16930*/  ULDC UR6, c[0x0][0x284] ;  /* 0x0000a10000067ab9 */ /* 0x000fe20000000800 */
[----:B------:R-:W4:Y:S01]  /*16940*/  S2R R27, SR_TID.X ;  /* 0x00000000001b7919 */ /* 0x000f220000002100 */
[----:B------:R-:W-:Y:S02]  /*16950*/  UIADD3 UR9, UR12, UR5, URZ ;  /* 0x000000050c097290 */ /* 0x000fe4000fffe03f */
[----:B------:R-:W-:Y:S01]  /*16960*/  USHF.R.S32.HI UR10, URZ, 0x1f, UR14 ;  /* 0x0000001f3f0a7899 */ /* 0x000fe2000801140e */
[----:B------:R-:W3:Y:S01]  /*16970*/  LDL.LU R26, [R1+0x860] ;  /* 0x00086000011a7983 */ /* 0x000ee20000300800 */
[----:B------:R-:W-:Y:S01]  /*16980*/  UISETP.GT.U32.AND UP0, UPT, UR9, 0xa, UPT ;  /* 0x0000000a0900788c */ /* 0x000fe2000bf04070 */
[----:B------:R-:W-:Y:S01]  /*16990*/  IMAD.MOV.U32 R39, RZ, RZ, -0x1 ;  /* 0xffffffffff277424 */ /* 0x000fe200078e00ff */
[----:B------:R-:W-:Y:S01]  /*169a0*/  ULDC.64 UR16, c[0x0][0x5d0] ;  /* 0x0001740000107ab9 */ /* 0x000fe20000000a00 */
[----:B------:R-:W-:-:S02]  /*169b0*/  UISETP.GE.U32.AND UP1, UPT, UR12, 0xb, UPT ;  /* 0x0000000b0c00788c */ /* 0x000fc4000bf26070 */
[----:B------:R-:W-:Y:S02]  /*169c0*/  UIMAD UR5, UR10, UR16, URZ ;  /* 0x000000100a0572a4 */ /* 0x000fe4000f8e023f */
[----:B------:R-:W-:Y:S02]  /*169d0*/  UISETP.LT.U32.AND UP0, UPT, UR12, 0xb, UP0 ;  /* 0x0000000b0c00788c */ /* 0x000fe40008701070 */
[----:B------:R-:W-:Y:S02]  /*169e0*/  UIMAD UR8, UR14, UR17, UR5 ;  /* 0x000000110e0872a4 */ /* 0x000fe4000f8e0205 */
[----:B------:R-:W-:-:S04]  /*169f0*/  USEL UR5, URZ, 0x1, !UP0 ;  /* 0x000000013f057887 */ /* 0x000fc8000c000000 */
[----:B------:R-:W-:Y:S01]  /*16a00*/  ULOP3.LUT UR4, UR4, UR5, URZ, 0x3c, !UPT ;  /* 0x0000000504047292 */ /* 0x000fe2000f8e3c3f */
[--C-:B----4-:R-:W-:Y:S01]  /*16a10*/  SHF.R.U32.HI R3, RZ, 0x2, R27.reuse ;  /* 0x00000002ff037819 */ /* 0x110fe2000001161b */
[C---:B------:R-:W-:Y:S01]  /*16a20*/  IMAD.SHL.U32 R31, R27.reuse, 0x2, RZ ;  /* 0x000000021b1f7824 */ /* 0x040fe200078e00ff */
[----:B------:R-:W-:Y:S02]  /*16a30*/  LOP3.LUT R24, R27, 0x60, RZ, 0xc0, !PT ;  /* 0x000000601b187812 */ /* 0x000fe400078ec0ff */
[----:B------:R-:W-:Y:S02]  /*16a40*/  SHF.R.U32.HI R2, RZ, 0x7, R27 ;  /* 0x00000007ff027819 */ /* 0x000fe4000001161b */
[----:B------:R-:W-:Y:S02]  /*16a50*/  LOP3.LUT R3, R3, 0x7, RZ, 0xc0, !PT ;  /* 0x0000000703037812 */ /* 0x000fe400078ec0ff */
[----:B------:R-:W-:Y:S02]  /*16a60*/  SHF.R.U32.HI R24, RZ, 0x1, R24 ;  /* 0x00000001ff187819 */ /* 0x000fe40000011618 */
[----:B------:R-:W-:-:S05]  /*16a70*/  LOP3.LUT R2, R2, 0x1, RZ, 0xc0, !PT ;  /* 0x0000000102027812 */ /* 0x000fca00078ec0ff */
[----:B------:R-:W-:-:S05]  /*16a80*/  IMAD.SHL.U32 R33, R2, 0x40, RZ ;  /* 0x0000004002217824 */ /* 0x000fca00078e00ff */
[--C-:B------:R-:W-:Y:S01]  /*16a90*/  LOP3.LUT R33, R33, 0x40, R3.reuse, 0xe2, !PT ;  /* 0x0000004021217812 */ /* 0x100fe200078ee203 */
[----:B--2---:R-:W-:Y:S01]  /*16aa0*/  IMAD R30, R0, 0x180, RZ ;  /* 0x00000180001e7824 */ /* 0x004fe200078e02ff */
[----:B------:R-:W-:-:S04]  /*16ab0*/  IADD3 R0, RZ, -R24, -R3 ;  /* 0x80000018ff007210 */ /* 0x000fc80007ffe803 */
[----:B0-----:R-:W-:Y:S01]  /*16ac0*/  ISETP.GE.AND P0, PT, R30, R25, PT ;  /* 0x000000191e00720c */ /* 0x001fe20003f06270 */
[----:B------:R-:W-:Y:S02]  /*16ad0*/  IMAD R0, R2, -0x40, R0 ;  /* 0xffffffc002007824 */ /* 0x000fe400078e0200 */
[C---:B---3--:R-:W-:Y:S02]  /*16ae0*/  IMAD.SHL.U32 R32, R26.reuse, 0x100, RZ ;  /* 0x000001001a207824 */ /* 0x048fe400078e00ff */
[----:B------:R-:W-:-:S03]  /*16af0*/  IMAD.WIDE R34, R26, 0x100, RZ ;  /* 0x000001001a227825 */ /* 0x000fc600078e02ff */
[C---:B------:R-:W-:Y:S02]  /*16b00*/  ISETP.GE.OR P0, PT, R32.reuse, UR6, P0 ;  /* 0x0000000620007c0c */ /* 0x040fe40008706670 */
[----:B------:R-:W-:Y:S01]  /*16b10*/  IADD3 R32, -R32, UR6, R0 ;  /* 0x0000000620207c10 */ /* 0x000fe2000fffe100 */
[----:B------:R-:W-:Y:S01]  /*16b20*/  UIMAD.WIDE.U32 UR6, UR9, -0x45d1745d, URZ ;  /* 0xba2e8ba3090678a5 */ /* 0x000fe2000f8e003f */
[----:B------:R-:W-:Y:S02]  /*16b30*/  LOP3.LUT R0, R27, 0x3, RZ, 0xc0, !PT ;  /* 0x000000031b007812 */ /* 0x000fe400078ec0ff */
[----:B------:R-:W-:Y:S01]  /*16b40*/  LOP3.LUT R33, R34, R33, R24, 0xfe, !PT ;  /* 0x0000002122217212 */ /* 0x000fe200078efe18 */
[----:B------:R-:W-:Y:S01]  /*16b50*/  IMAD.U32 R24, RZ, RZ, UR16 ;  /* 0x00000010ff187e24 */ /* 0x000fe2000f8e00ff */
[----:B------:R-:W-:Y:S01]  /*16b60*/  USHF.R.U32.HI UR6, URZ, 0x3, UR7 ;  /* 0x000000033f067899 */ /* 0x000fe20008011607 */
[----:B------:R-:W-:-:S03]  /*16b70*/  IMAD R0, R0, -0x2, R25 ;  /* 0xfffffffe00007824 */ /* 0x000fc600078e0219 */
[----:B------:R-:W-:Y:S01]  /*16b80*/  UIMAD UR5, UR6, -0xb, UR9 ;  /* 0xfffffff5060578a4 */ /* 0x000fe2000f8e0209 */
[----:B------:R-:W-:Y:S01]  /*16b90*/  IMAD.IADD R0, R0, 0x1, -R30 ;  /* 0x0000000100007824 */ /* 0x000fe200078e0a1e */
[----:B------:R-:W-:Y:S01]  /*16ba0*/  LOP3.LUT R30, R30, 0x6, R31, 0xf8, !PT ;  /* 0x000000061e1e7812 */ /* 0x000fe200078ef81f */
[----:B------:R-:W-:-:S03]  /*16bb0*/  @UP1 ULOP3.LUT UR4, UR4, 0x1, UR6, 0x78, !UPT ;  /* 0x0000000104041892 */ /* 0x000fc6000f8e7806 */
[----:B------:R-:W-:-:S03]  /*16bc0*/  SHF.R.S32.HI R31, RZ, 0x1f, R30 ;  /* 0x0000001fff1f7819 */ /* 0x000fc6000001141e */
[----:B------:R-:W-:-:S04]  /*16bd0*/  IMAD.WIDE.U32 R24, R24, UR14, R30 ;  /* 0x0000000e18187c25 */ /* 0x000fc8000f8e001e */
[----:B------:R-:W-:Y:S01]  /*16be0*/  VIADD R25, R25, UR8 ;  /* 0x0000000819197c36 */ /* 0x000fe20008000000 */
[----:B------:R-:W-:Y:S06]  /*16bf0*/  @P0 BRA `(.L_x_32) ;  /* 0x000001c400bc0947 */ /* 0x000fec0003800000 */
[----:B------:R-:W0:Y:S01]  /*16c00*/  LDC.64 R26, c[0x0][0x5c8] ;  /* 0x00017200ff1a7b82 */ /* 0x000e220000000a00 */
[----:B------:R-:W-:Y:S01]  /*16c10*/  ULDC.64 UR6, c[0x0][0x5c0] ;  /* 0x0001700000067ab9 */ /* 0x000fe20000000a00 */
[----:B------:R-:W-:Y:S01]  /*16c20*/  BSSY B0, `(.L_x_32) ;  /* 0x0001c6c000007945 */ /* 0x000fe20003800000 */
[-C--:B0-----:R-:W-:Y:S01]  /*16c30*/  IMAD R2, R35, R26.reuse, RZ ;  /* 0x0000001a23027224 */ /* 0x081fe200078e02ff */
[----:B------:R-:W-:Y:S01]  /*16c40*/  SHF.L.U64.HI R36, R26, 0x3, R27 ;  /* 0x000000031a247819 */ /* 0x000fe2000001021b */
[----:B------:R-:W-:-:S04]  /*16c50*/  IMAD.WIDE.U32 R24, R33, R26, R24 ;  /* 0x0000001a21187225 */ /* 0x000fc800078e0018 */
[----:B------:R-:W-:Y:S01]  /*16c60*/  IMAD R2, R33, R27, R2 ;  /* 0x0000001b21027224 */ /* 0x000fe200078e0202 */
[C---:B------:R-:W-:Y:S01]  /*16c70*/  LEA R28, P2, R26.reuse, R24, 0x7 ;  /* 0x000000181a1c7211 */ /* 0x040fe200078438ff */
[----:B------:R-:W-:Y:S02]  /*16c80*/  IMAD.SHL.U32 R3, R26, 0x8, RZ ;  /* 0x000000081a037824 */ /* 0x000fe400078e00ff */
[----:B------:R-:W-:Y:S01]  /*16c90*/  IMAD.IADD R25, R25, 0x1, R2 ;  /* 0x0000000119197824 */ /* 0x000fe200078e0202 */
[C---:B------:R-:W-:Y:S02]  /*16ca0*/  IADD3 R2, P5, R24.reuse, UR6, RZ ;  /* 0x0000000618027c10 */ /* 0x040fe4000ffbe0ff */
[----:B------:R-:W-:Y:S02]  /*16cb0*/  IADD3 R24, P0, P1, R24, UR6, R3 ;  /* 0x0000000618187c10 */ /* 0x000fe4000f91e003 */
[----:B------:R-:W-:Y:S02]  /*16cc0*/  LEA.HI.X R29, R26, R25, R27, 0x7, P2 ;  /* 0x000000191a1d7211 */ /* 0x000fe400010f3c1b */
[----:B------:R-:W-:-:S02]  /*16cd0*/  IADD3 R26, P2, P3, R28, UR6, R3 ;  /* 0x000000061c1a7c10 */ /* 0x000fc4000fb5e003 */
[----:B------:R-:W-:Y:S02]  /*16ce0*/  IADD3.X R3, R25, UR7, RZ, P5, !PT ;  /* 0x0000000719037c10 */ /* 0x000fe4000affe4ff */
[----:B------:R-:W-:Y:S02]  /*16cf0*/  FSETP.NEU.AND P5, PT, RZ, UR24, PT ;  /* 0x00000018ff007c0b */ /* 0x000fe4000bfad000 */
[----:B------:R-:W-:Y:S02]  /*16d00*/  IADD3 R28, P6, R28, UR6, RZ ;  /* 0x000000061c1c7c10 */ /* 0x000fe4000ffde0ff */
[--C-:B------:R-:W-:Y:S02]  /*16d10*/  IADD3.X R27, R29, UR7, R36.reuse, P2, P3 ;  /* 0x000000071d1b7c10 */ /* 0x100fe400097e6424 */
[----:B------:R-:W-:Y:S02]  /*16d20*/  IADD3.X R25, R25, UR7, R36, P0, P1 ;  /* 0x0000000719197c10 */ /* 0x000fe400087e2424 */
[----:B------:R-:W-:-:S05]  /*16d30*/  IADD3.X R29, R29, UR7, RZ, P6, !PT ;  /* 0x000000071d1d7c10 */ /* 0x000fca000b7fe4ff */
[----:B------:R-:W-:Y:S05]  /*16d40*/  @!P5 BRA `(.L_x_33) ;  /* 0x0000014c00fcd947 */ /* 0x000fea0003800000 */
[----:B------:R-:W-:Y:S01]  /*16d50*/  ULDC.64 UR6, c[0x0][0x5b8] ;  /* 0x00016e0000067ab9 */ /* 0x000fe20000000a00 */
[----:B------:R-:W-:Y:S01]  /*16d60*/  ULDC.64 UR8, c[0x0][0x5a8] ;  /* 0x00016a0000087ab9 */ /* 0x000fe20000000a00 */
[----:B------:R-:W-:Y:S01]  /*16d70*/  IMAD.U32 R36, RZ, RZ, UR6 ;  /* 0x00000006ff247e24 */ /* 0x000fe2000f8e00ff */
[----:B------:R-:W-:Y:S01]  /*16d80*/  UIMAD UR6, UR10, UR6, URZ ;  /* 0x000000060a0672a4 */ /* 0x000fe2000f8e023f */
[----:B------:R-:W-:Y:S01]  /*16d90*/  ISETP.GE.AND P3, PT, R32, 0x1, PT ;  /* 0x000000012000780c */ /* 0x000fe20003f66270 */
[----:B------:R-:W-:Y:S01]  /*16da0*/  BSSY B1, `(.L_x_34) ;  /* 0x000000f000017945 */ /* 0x000fe20003800000 */
[----:B------:R-:W-:Y:S01]  /*16db0*/  IMAD.WIDE.U32 R30, R36, UR14, R30 ;  /* 0x0000000e241e7c25 */ /* 0x000fe2000f8e001e */
[----:B------:R-:W-:-:S03]  /*16dc0*/  UIMAD UR6, UR14, UR7, UR6 ;  /* 0x000000070e0672a4 */ /* 0x000fc6000f8e0206 */
[----:B------:R-:W-:-:S03]  /*16dd0*/  IMAD.MOV.U32 R36, RZ, RZ, R30 ;  /* 0x000000ffff247224 */ /* 0x000fc600078e001e */
[----:B------:R-:W-:Y:S01]  /*16de0*/  VIADD R37, R31, UR6 ;  /* 0x000000061f257c36 */ /* 0x000fe20008000000 */
[----:B------:R-:W-:Y:S02]  /*16df0*/  ULDC.64 UR6, c[0x0][0x5b0] ;  /* 0x00016c0000067ab9 */ /* 0x000fe40000000a00 */
[----:B------:R-:W-:Y:S02]  /*16e00*/  IMAD R38, R35, UR6, RZ ;  /* 0x0000000623267c24 */ /* 0x000fe4000f8e02ff */
[----:B------:R-:W-:-:S04]  /*16e10*/  IMAD.WIDE.U32 R30, R33, UR6, R36 ;  /* 0x00000006211e7c25 */ /* 0x000fc8000f8e0024 */
[----:B------:R-:W-:Y:S01]  /*16e20*/  IMAD R38, R33, UR7, R38 ;  /* 0x0000000721267c24 */ /* 0x000fe2000f8e0226 */
[----:B------:R-:W-:-:S04]  /*16e30*/  IADD3 R30, P0, R30, UR8, RZ ;  /* 0x000000081e1e7c10 */ /* 0x000fc8000ff1e0ff */
[--C-:B------:R-:W-:Y:S02]  /*16e40*/  IADD3.X R31, R31, UR9, R38.reuse, P0, !PT ;  /* 0x000000091f1f7c10 */ /* 0x100fe400087fe426 */
[----:B------:R-:W-:Y:S02]  /*16e50*/  ISETP.LT.OR P0, PT, R0, 0x1, !P3 ;  /* 0x000000010000780c */ /* 0x000fe40005f01670 */
[----:B------:R-:W-:-:S11]  /*16e60*/  PRMT R38, RZ, 0x7610, R38 ;  /* 0x00007610ff267816 */ /* 0x000fd60000000026 */
[----:B------:R-:W-:Y:S05]  /*16e70*/  @P0 BRA `(.L_x_35) ;  /* 0x0000000000040947 */ /* 0x000fea0003800000 */
[----:B------:R0:W5:Y:S02]  /*16e80*/  LDG.E.U8 R38, desc[UR22][R30.64] ;  /* 0x000000161e267981 */ /* 0x000164000c1e1100 */
.L_x_35:
[----:B------:R-:W-:Y:S05]  /*16e90*/  BSYNC B1 ;  /* 0x0000000000017941 */ /* 0x000fea0003800000 */
.L_x_34:
[----:B-----5:R-:W-:Y:S01]  /*16ea0*/  LOP3.LUT R38, R38, 0xff, RZ, 0xc0, !PT ;  /* 0x000000ff26267812 */ /* 0x020fe200078ec0ff */
[----:B------:R-:W-:Y:S01]  /*16eb0*/  BSSY B1, `(.L_x_36) ;  /* 0x000000b000017945 */ /* 0x000fe20003800000 */
[----:B------:R-:W-:Y:S02]  /*16ec0*/  ISETP.LT.OR P1, PT, R0, 0x2, !P3 ;  /* 0x000000020000780c */ /* 0x000fe40005f21670 */
[----:B------:R-:W-:-:S05]  /*16ed0*/  F2FP.F16.E4M3.UNPACK_B R38, R38 ;  /* 0x00000026ff26723e */ /* 0x000fca00020006ff */
[----:B------:R-:W-:-:S05]  /*16ee0*/  HADD2.F32 R38, -RZ, R38.H0_H0 ;  /* 0x20000026ff267230 */ /* 0x000fca0000004100 */
[----:B------:R-:W-:-:S04]  /*16ef0*/  FMUL R38, R38, UR24 ;  /* 0x0000001826267c20 */ /* 0x000fc80008400000 */
[----:B------:R-:W-:-:S05]  /*16f00*/  FFMA R4, R4, UR21, R38 ;  /* 0x0000001504047c23 */ /* 0x000fca0008000026 */
[----:B------:R-:W-:-:S05]  /*16f10*/  F2FP.SATFINITE.E4M3.F32.PACK_AB_MERGE_C R4, RZ, R4, RZ ;  /* 0x00000004ff04723e */ /* 0x000fca00048070ff */
[----:B------:R2:W-:Y:S02]  /*16f20*/  @!P0 STG.E.U8 desc[UR22][R2.64], R4 ;  /* 0x0000000402008986 */ /* 0x0005e4000c101116 */
[----:B--2---:R-:W-:Y:S01]  /*16f30*/  PRMT R4, RZ, 0x7610, R4 ;  /* 0x00007610ff047816 */ /* 0x004fe20000000004 */
[----:B------:R-:W-:Y:S06]  /*16f40*/  @P1 BRA `(.L_x_37) ;  /* 0x0000000000041947 */ /* 0x000fec0003800000 */
[----:B------:R2:W5:Y:S02]  /*16f50*/  LDG.E.U8 R4, desc[UR22][R30.64+0x1] ;  /* 0x000001161e047981 */ /* 0x000564000c1e1100 */
.L_x_37:
[----:B------:R-:W-:Y:S05]  /*16f60*/  BSYNC B1 ;  /* 0x0000000000017941 */ /* 0x000fea0003800000 */
.L_x_36:
[----:B-----5:R-:W-:Y:S01]  /*16f70*/  LOP3.LUT R4, R4, 0xff, RZ, 0xc0, !PT ;  /* 0x000000ff04047812 */ /* 0x020fe200078ec0ff */
[----:B------:R-:W-:Y:S01]  /*16f80*/  BSSY B1, `(.L_x_38) ;  /* 0x0000013000017945 */ /* 0x000fe20003800000 */
[----:B------:R-:W-:Y:S02]  /*16f90*/  ISETP.GE.AND P2, PT, R32, 0x9, PT ;  /* 0x000000092000780c */ /* 0x000fe40003f46270 */
[----:B------:R-:W-:-:S05]  /*16fa0*/  F2FP.F16.E4M3.UNPACK_B R4, R4 ;  /* 0x00000004ff04723e */ /* 0x000fca00020006ff */
[----:B------:R-:W-:-:S05]  /*16fb0*/  HADD2.F32 R4, -RZ, R4.H0_H0 ;  /* 0x20000004ff047230 */ /* 0x000fca0000004100 */
[----:B------:R-:W-:-:S04]  /*16fc0*/  FMUL R4, R4, UR24 ;  /* 0x0000001804047c20 */ /* 0x000fc80008400000 */
[----:B------:R-:W-:Y:S01]  /*16fd0*/  FFMA R38, R5, UR21, R4 ;  /* 0x0000001505267c23 */ /* 0x000fe20008000004 */
[----:B------:R-:W-:-:S04]  /*16fe0*/  IADD3 R4, P0, R33, 0x8, RZ ;  /* 0x0000000821047810 */ /* 0x000fc80007f1e0ff */
[----:B------:R-:W-:Y:S01]  /*16ff0*/  F2FP.SATFINITE.E4M3.F32.PACK_AB_MERGE_C R38, RZ, R38, RZ ;  /* 0x00000026ff26723e */ /* 0x000fe200048070ff */
[----:B------:R-:W-:-:S04]  /*17000*/  IMAD.X R5, RZ, RZ, R35, P0 ;  /* 0x000000ffff057224 */ /* 0x000fc800000e0623 */
[----:B------:R-:W-:Y:S01]  /*17010*/  IMAD R5, R5, UR6, RZ ;  /* 0x0000000605057c24 */ /* 0x000fe2000f8e02ff */
[----:B------:R3:W-:Y:S03]  /*17020*/  @!P1 STG.E.U8 desc[UR22][R2.64+0x1], R38 ;  /* 0x0000012602009986 */ /* 0x0007e6000c101116 */
[C---:B---3--:R-:W-:Y:S02]  /*17030*/  IMAD R38, R4.reuse, UR7, R5 ;  /* 0x0000000704267c24 */ /* 0x048fe4000f8e0205 */
[----:B------:R-:W-:-:S03]  /*17040*/  IMAD.WIDE.U32 R4, R4, UR6, R36 ;  /* 0x0000000604047c25 */ /* 0x000fc6000f8e0024 */
[----:B------:R-:W-:-:S04]  /*17050*/  IADD3 R4, P0, R4, UR8, RZ ;  /* 0x0000000804047c10 */ /* 0x000fc8000ff1e0ff */
[--C-:B------:R-:W-:Y:S02]  /*17060*/  IADD3.X R5, R5, UR9, R38.reuse, P0, !PT ;  /* 0x0000000905057c10 */ /* 0x100fe400087fe426 */
[----:B------:R-:W-:Y:S02]  /*17070*/  ISETP.LT.OR P0, PT, R0, 0x1, !P2 ;  /* 0x000000010000780c */ /* 0x000fe40005701670 */
[----:B------:R-:W-:-:S11]  /*17080*/  PRMT R38, RZ, 0x7610, R38 ;  /* 0x00007610ff267816 */ /* 0x000fd60000000026 */
[----:B------:R-:W-:Y:S05]  /*17090*/  @P0 BRA `(.L_x_39) ;  /* 0x0000000000040947 */ /* 0x000fea0003800000 */
[----:B------:R3:W5:Y:S02]  /*170a0*/  LDG.E.U8 R38, desc[UR22][R4.64] ;  /* 0x0000001604267981 */ /* 0x000764000c1e1100 */
.L_x_39:
[----:B------:R-:W-:Y:S05]  /*170b0*/  BSYNC B1 ;  /* 0x0000000000017941 */ /* 0x000fea0003800000 */
.L_x_38:
        /* <DEDUP_REMOVED lines=9> */
[----:B----4-:R-:W-:Y:S01]  /*17150*/  PRMT R6, RZ, 0x7610, R6 ;  /* 0x00007610ff067816 */ /* 0x010fe20000000006 */
[----:B------:R-:W-:Y:S06]  /*17160*/  @P1 BRA `(.L_x_41) ;  /* 0x0000000000041947 */ /* 0x000fec0003800000 */
[----:B------:R4:W5:Y:S02]  /*17170*/  LDG.E.U8 R6, desc[UR22][R4.64+0x1] ;  /* 0x0000011604067981 */ /* 0x000964000c1e1100 */
.L_x_41:
[----:B------:R-:W-:Y:S05]  /*17180*/  BSYNC B1 ;  /* 0x0000000000017941 */ /* 0x000fea0003800000 */
.L_x_40:
[----:B-----5:R-:W-:Y:S01]  /*17190*/  LOP3.LUT R6, R6, 0xff, RZ, 0xc0, !PT ;  /* 0x000000ff06067812 */ /* 0x020fe200078ec0ff */
[----:B------:R-:W-:Y:S01]  /*171a0*/  BSSY B1, `(.L_x_42) ;  /* 0x000000b000017945 */ /* 0x000fe20003800000 */
[----:B------:R-:W-:Y:S02]  /*171b0*/  ISETP.LT.OR P0, PT, R0, 0x9, !P3 ;  /* 0x000000090000780c */ /* 0x000fe40005f01670 */
[----:B------:R-:W-:-:S05]  /*171c0*/  F2FP.F16.E4M3.UNPACK_B R6, R6 ;  /* 0x00000006ff06723e */ /* 0x000fca00020006ff */
[----:B------:R-:W-:-:S05]  /*171d0*/  HADD2.F32 R6, -RZ, R6.H0_H0 ;  /* 0x20000006ff067230 */ /* 0x000fca0000004100 */
[----:B------:R-:W-:-:S04]  /*171e0*/  FMUL R6, R6, UR24 ;  /* 0x0000001806067c20 */ /* 0x000fc80008400000 */
[--C-:B------:R-:W-:Y:S01]  /*171f0*/  FFMA R7, R7, UR21, R6.reuse ;  /* 0x0000001507077c23 */ /* 0x100fe20008000006 */
[----:B------:R-:W-:-:S04]  /*17200*/  PRMT R6, RZ, 0x7610, R6 ;  /* 0x00007610ff067816 */ /* 0x000fc80000000006 */
[----:B------:R-:W-:-:S05]  /*17210*/  F2FP.SATFINITE.E4M3.F32.PACK_AB_MERGE_C R7, RZ, R7, RZ ;  /* 0x00000007ff07723e */ /* 0x000fca00048070ff */
[----:B------:R0:W-:Y:S01]  /*17220*/  @!P1 STG.E.U8 desc[UR22][R24.64+0x1], R7 ;  /* 0x0000010718009986 */ /* 0x0001e2000c101116 */
[----:B------:R-:W-:Y:S05]  /*17230*/  @P0 BRA `(.L_x_43) ;  /* 0x0000000000040947 */ /* 0x000fea0003800000 */
[----:B------:R0:W5:Y:S02]  /*17240*/  LDG.E.U8 R6, desc[UR22][R30.64+0x8] ;  /* 0x000008161e067981 */ /* 0x000164000c1e1100 */
.L_x_43:
[----:B------:R-:W-:Y:S05]  /*17250*/  BSYNC B1 ;  /* 0x0000000000017941 */ /* 0x000fea0003800000 */
.L_x_42:
        /* <DEDUP_REMOVED lines=12> */
.L_x_45:
[----:B------:R-:W-:Y:S05]  /*17320*/  BSYNC B1 ;  /* 0x0000000000017941 */ /* 0x000fea0003800000 */
.L_x_44:
        /* <DEDUP_REMOVED lines=12> */
.L_x_47:
[----:B------:R-:W-:Y:S05]  /*173f0*/  BSYNC B1 ;  /* 0x0000000000017941 */ /* 0x000fea0003800000 */
.L_x_46:
        /* <DEDUP_REMOVED lines=12> */
.L_x_49:
[----:B------:R-:W-:Y:S05]  /*174c0*/  BSYNC B1 ;  /* 0x0000000000017941 */ /* 0x000fea0003800000 */
.L_x_48:
        /* <DEDUP_REMOVED lines=12> */
.L_x_51:
[----:B------:R-:W-:Y:S05]  /*17590*/  BSYNC B1 ;  /* 0x0000000000017941 */ /* 0x000fea0003800000 */
.L_x_50:
        /* <DEDUP_REMOVED lines=12> */
.L_x_53:
[----:B------:R-:W-:Y:S05]  /*17660*/  BSYNC B1 ;  /* 0x0000000000017941 */ /* 0x000fea0003800000 */
.L_x_52:
        /* <DEDUP_REMOVED lines=12> */
.L_x_55:
[----:B------:R-:W-:Y:S05]  /*17730*/  BSYNC B1 ;  /* 0x0000000000017941 */ /* 0x000fea0003800000 */
.L_x_54:
        /* <DEDUP_REMOVED lines=12> */
.L_x_57:
[----:B------:R-:W-:Y:S05]  /*17800*/  BSYNC B1 ;  /* 0x0000000000017941 */ /* 0x000fea0003800000 */
.L_x_56:
        /* <DEDUP_REMOVED lines=12> */
.L_x_59:
[----:B------:R-:W-:Y:S05]  /*178d0*/  BSYNC B1 ;  /* 0x0000000000017941 */ /* 0x000fea0003800000 */
.L_x_58:
        /* <DEDUP_REMOVED lines=12> */
.L_x_61:
[----:B------:R-:W-:Y:S05]  /*179a0*/  BSYNC B1 ;  /* 0x0000000000017941 */ /* 0x000fea0003800000 */
.L_x_60:
        /* <DEDUP_REMOVED lines=12> */
.L_x_63:
[----:B------:R-:W-:Y:S05]  /*17a70*/  BSYNC B1 ;  /* 0x0000000000017941 */ /* 0x000fea0003800000 */
.L_x_62:
        /* <DEDUP_REMOVED lines=12> */
.L_x_65:
[----:B------:R-:W-:Y:S05]  /*17b40*/  BSYNC B1 ;  /* 0x0000000000017941 */ /* 0x000fea0003800000 */
.L_x_64:
        /* <DEDUP_REMOVED lines=12> */
.L_x_67:
[----:B------:R-:W-:Y:S05]  /*17c10*/  BSYNC B1 ;  /* 0x0000000000017941 */ /* 0x000fea0003800000 */
.L_x_66:
        /* <DEDUP_REMOVED lines=12> */
.L_x_69:
[----:B------:R-:W-:Y:S05]  /*17ce0*/  BSYNC B1 ;  /* 0x0000000000017941 */ /* 0x000fea0003800000 */
.L_x_68:
        /* <DEDUP_REMOVED lines=12> */
.L_x_71:
[----:B------:R-:W-:Y:S05]  /*17db0*/  BSYNC B1 ;  /* 0x0000000000017941 */ /* 0x000fea0003800000 */
.L_x_70:
        /* <DEDUP_REMOVED lines=12> */
.L_x_73:
[----:B------:R-:W-:Y:S05]  /*17e80*/  BSYNC B1 ;  /* 0x0000000000017941 */ /* 0x000fea0003800000 */
.L_x_72:
        /* <DEDUP_REMOVED lines=12> */
.L_x_75:
[----:B------:R-:W-:Y:S05]  /*17f50*/  BSYNC B1 ;  /* 0x0000000000017941 */ /* 0x000fea0003800000 */
.L_x_74:
        /* <DEDUP_REMOVED lines=12> */
.L_x_77:
[----:B------:R-:W-:Y:S05]  /*18020*/  BSYNC B1 ;  /* 0x0000000000017941 */ /* 0x000fea0003800000 */
.L_x_76:
        /* <DEDUP_REMOVED lines=12> */
.L_x_79:
[----:B------:R-:W-:Y:S05]  /*180f0*/  BSYNC B1 ;  /* 0x0000000000017941 */ /* 0x000fea0003800000 */
.L_x_78:
        /* <DEDUP_REMOVED lines=12> */
.L_x_81:
[----:B------:R-:W-:Y:S05]  /*181c0*/  BSYNC B1 ;  /* 0x0000000000017941 */ /* 0x000fea0003800000 */
.L_x_80:
        /* <DEDUP_REMOVED lines=12> */
.L_x_83:
[----:B------:R-:W-:Y:S05]  /*18290*/  BSYNC B1 ;  /* 0x0000000000017941 */ /* 0x000fea0003800000 */
.L_x_82:
        /* <DEDUP_REMOVED lines=12> */
.L_x_85:
[----:B------:R-:W-:Y:S05]  /*18360*/  BSYNC B1 ;  /* 0x0000000000017941 */ /* 0x000fea0003800000 */
.L_x_84:
        /* <DEDUP_REMOVED lines=12> */
.L_x_87:
[----:B------:R-:W-:Y:S05]  /*18430*/  BSYNC B1 ;  /* 0x0000000000017941 */ /* 0x000fea0003800000 */
.L_x_86:
        /* <DEDUP_REMOVED lines=12> */
.L_x_89:
[----:B------:R-:W-:Y:S05]  /*18500*/  BSYNC B1 ;  /* 0x0000000000017941 */ /* 0x000fea0003800000 */
.L_x_88:
        /* <DEDUP_REMOVED lines=12> */
.L_x_91:
[----:B------:R-:W-:Y:S05]  /*185d0*/  BSYNC B1 ;  /* 0x0000000000017941 */ /* 0x000fea0003800000 */
.L_x_90:
        /* <DEDUP_REMOVED lines=12> */
.L_x_93:
[----:B------:R-:W-:Y:S05]  /*186a0*/  BSYNC B1 ;  /* 0x0000000000017941 */ /* 0x000fea0003800000 */
.L_x_92:
        /* <DEDUP_REMOVED lines=12> */
.L_x_95:
[----:B------:R-:W-:Y:S05]  /*18770*/  BSYNC B1 ;  /* 0x0000000000017941 */ /* 0x000fea0003800000 */
.L_x_94:
        /* <DEDUP_REMOVED lines=12> */
.L_x_97:
[----:B------:R-:W-:Y:S05]  /*18840*/  BSYNC B1 ;  /* 0x0000000000017941 */ /* 0x000fea0003800000 */
.L_x_96:
        /* <DEDUP_REMOVED lines=12> */
.L_x_99:
[----:B------:R-:W-:Y:S05]  /*18910*/  BSYNC B1 ;  /* 0x0000000000017941 */ /* 0x000fea0003800000 */
.L_x_98:
        /* <DEDUP_REMOVED lines=12> */
.L_x_101:
[----:B------:R-:W-:Y:S05]  /*189e0*/  BSYNC B1 ;  /* 0x0000000000017941 */ /* 0x000fea0003800000 */
.L_x_100:
        /* <DEDUP_REMOVED lines=12> */
.L_x_103:
[----:B------:R-:W-:Y:S05]  /*18ab0*/  BSYNC B1 ;  /* 0x0000000000017941 */ /* 0x000fea0003800000 */
.L_x_102:
        /* <DEDUP_REMOVED lines=12> */
.L_x_105:
[----:B------:R-:W-:Y:S05]  /*18b80*/  BSYNC B1 ;  /* 0x0000000000017941 */ /* 0x000fea0003800000 */
.L_x_104:
        /* <DEDUP_REMOVED lines=12> */
.L_x_107:
[----:B------:R-:W-:Y:S05]  /*18c50*/  BSYNC B1 ;  /* 0x0000000000017941 */ /* 0x000fea0003800000 */
.L_x_106:
        /* <DEDUP_REMOVED lines=12> */
.L_x_109:
[----:B------:R-:W-:Y:S05]  /*18d20*/  BSYNC B1 ;  /* 0x0000000000017941 */ /* 0x000fea0003800000 */
.L_x_108:
        /* <DEDUP_REMOVED lines=12> */
.L_x_111:
[----:B------:R-:W-:Y:S05]  /*18df0*/  BSYNC B1 ;  /* 0x0000000000017941 */ /* 0x000fea0003800000 */
.L_x_110:
        /* <DEDUP_REMOVED lines=12> */
.L_x_113:
[----:B------:R-:W-:Y:S05]  /*18ec0*/  BSYNC B1 ;  /* 0x0000000000017941 */ /* 0x000fea0003800000 */
.L_x_112:
        /* <DEDUP_REMOVED lines=12> */
.L_x_115:
[----:B------:R-:W-:Y:S05]  /*18f90*/  BSYNC B1 ;  /* 0x0000000000017941 */ /* 0x000fea0003800000 */
.L_x_114:
        /* <DEDUP_REMOVED lines=12> */
.L_x_117:
[----:B------:R-:W-:Y:S05]  /*19060*/  BSYNC B1 ;  /* 0x0000000000017941 */ /* 0x000fea0003800000 */
.L_x_116:
        /* <DEDUP_REMOVED lines=12> */
.L_x_119:
[----:B------:R-:W-:Y:S05]  /*19130*/  BSYNC B1 ;  /* 0x0000000000017941 */ /* 0x000fea0003800000 */
.L_x_118:
[----:B0-----:R-:W2:Y:S01]  /*19140*/  LDL.LU R7, [R1+0x300] ;  /* 0x0003000001077983 */ /* 0x001ea20000300800 */
[----:B-----5:R-:W-:Y:S01]  /*19150*/  LOP3.LUT R6, R6, 0xff, RZ, 0xc0, !PT ;  /* 0x000000ff06067812 */ /* 0x020fe200078ec0ff */
[----:B------:R-:W-:Y:S01]  /*19160*/  BSSY B1, `(.L_x_120) ;  /* 0x000000b000017945 */ /* 0x000fe20003800000 */
[----:B------:R-:W-:Y:S02]  /*19170*/  ISETP.LT.OR P1, PT, R0, 0x52, !P2 ;  /* 0x000000520000780c */ /* 0x000fe40005721670 */
[----:B------:R-:W-:-:S05]  /*19180*/  F2FP.F16.E4M3.UNPACK_B R6, R6 ;  /* 0x00000006ff06723e */ /* 0x000fca00020006ff */
[----:B------:R-:W-:-:S05]  /*19190*/  HADD2.F32 R6, -RZ, R6.H0_H0 ;  /* 0x20000006ff067230 */ /* 0x000fca0000004100 */
[----:B------:R-:W-:-:S04]  /*191a0*/  FMUL R6, R6, UR24 ;  /* 0x0000001806067c20 */ /* 0x000fc80008400000 */
[----:B--2---:R-:W-:-:S05]  /*191b0*/  FFMA R6, R7, UR21, R6 ;  /* 0x0000001507067c23 */ /* 0x004fca0008000006 */
[----:B------:R-:W-:Y:S02]  /*191c0*/  F2FP.SATFINITE.E4M3.F32.PACK_AB_MERGE_C R7, RZ, R6, RZ ;  /* 0x00000006ff07723e */ /* 0x000fe400048070ff */
[----:B------:R-:W-:-:S03]  /*191d0*/  PRMT R6, RZ, 0x7610, R6 ;  /* 0x00007610ff067816 */ /* 0x000fc60000000006 */
[----:B------:R0:W-:Y:S01]  /*191e0*/  @!P0 STG.E.U8 desc[UR22][R24.64+0x50], R7 ;  /* 0x0000500718008986 */ /* 0x0001e2000c101116 */
[----:B------:R-:W-:Y:S05]  /*191f0*/  @P1 BRA `(.L_x_121) ;  /* 0x0000000000041947 */ /* 0x000fea0003800000 */
[----:B------:R2:W5:Y:S02]  /*19200*/  LDG.E.U8 R6, desc[UR22][R4.64+0x51] ;  /* 0x0000511604067981 */ /* 0x000564000c1e1100 */
.L_x_121:
[----:B------:R-:W-:Y:S05]  /*19210*/  BSYNC B1 ;  /* 0x0000000000017941 */ /* 0x000fea0003800000 */
.L_x_120:
[----:B0-----:R-:W3:Y:S01]  /*19220*/  LDL.LU R7, [R1+0x304] ;  /* 0x0003040001077983 */ /* 0x001ee20000300800 */
[----:B-----5:R-:W-:Y:S01]  /*19230*/  LOP3.LUT R6, R6, 0xff, RZ, 0xc0, !PT ;  /* 0x000000ff06067812 */ /* 0x020fe200078ec0ff */
[----:B------:R-:W-:Y:S01]  /*19240*/  BSSY B1, `(.L_x_122) ;  /* 0x000000b000017945 */ /* 0x000fe20003800000 */
[----:B------:R-:W-:Y:S02]  /*19250*/  ISETP.LT.OR P0, PT, R0, 0x59, !P3 ;  /* 0x000000590000780c */ /* 0x000fe40005f01670 */
[----:B------:R-:W-:-:S05]  /*19260*/  F2FP.F16.E4M3.UNPACK_B R6, R6 ;  /* 0x00000006ff06723e */ /* 0x000fca00020006ff */
[----:B------:R-:W-:-:S05]  /*19270*/  HADD2.F32 R6, -RZ, R6.H0_H0 ;  /* 0x20000006ff067230 */ /* 0x000fca0000004100 */
[----:B------:R-:W-:-:S04]  /*19280*/  FMUL R6, R6, UR24 ;  /* 0x0000001806067c20 */ /* 0x000fc80008400000 */
[----:B---3--:R-:W-:-:S05]  /*19290*/  FFMA R6, R7, UR21, R6 ;  /* 0x0000001507067c23 */ /* 0x008fca0008000006 */
[----:B------:R-:W-:Y:S02]  /*192a0*/  F2FP.SATFINITE.E4M3.F32.PACK_AB_MERGE_C R7, RZ, R6, RZ ;  /* 0x00000006ff07723e */ /* 0x000fe400048070ff */
[----:B------:R-:W-:-:S03]  /*192b0*/  PRMT R6, RZ, 0x7610, R6 ;  /* 0x00007610ff067816 */ /* 0x000fc60000000006 */
[----:B------:R0:W-:Y:S01]  /*192c0*/  @!P1 STG.E.U8 desc[UR22][R24.64+0x51], R7 ;  /* 0x0000510718009986 */ /* 0x0001e2000c101116 */
[----:B------:R-:W-:Y:S05]  /*192d0*/  @P0 BRA `(.L_x_123) ;  /* 0x0000000000040947 */ /* 0x000fea0003800000 */
[----:B------:R3:W5:Y:S02]  /*192e0*/  LDG.E.U8 R6, desc[UR22][R30.64+0x58] ;  /* 0x000058161e067981 */ /* 0x000764000c1e1100 */
.L_x_123:
[----:B------:R-:W-:Y:S05]  /*192f0*/  BSYNC B1 ;  /* 0x0000000000017941 */ /* 0x000fea0003800000 */
.L_x_122:
        /* <DEDUP_REMOVED lines=13> */
.L_x_125:
[----:B------:R-:W-:Y:S05]  /*193d0*/  BSYNC B1 ;  /* 0x0000000000017941 */ /* 0x000fea0003800000 */
.L_x_124:
        /* <DEDUP_REMOVED lines=13> */
.L_x_127:
[----:B------:R-:W-:Y:S05]  /*194b0*/  BSYNC B1 ;  /* 0x0000000000017941 */ /* 0x000fea0003800000 */
.L_x_126:
        /* <DEDUP_REMOVED lines=13> */
.L_x_129:
[----:B------:R-:W-:Y:S05]  /*19590*/  BSYNC B1 ;  /* 0x0000000000017941 */ /* 0x000fea0003800000 */
.L_x_128:
        /* <DEDUP_REMOVED lines=13> */
.L_x_131:
[----:B------:R-:W-:Y:S05]  /*19670*/  BSYNC B1 ;  /* 0x0000000000017941 */ /* 0x000fea0003800000 */
.L_x_130:
        /* <DEDUP_REMOVED lines=13> */
.L_x_133:
[----:B------:R-:W-:Y:S05]  /*19750*/  BSYNC B1 ;  /* 0x0000000000017941 */ /* 0x000fea0003800000 */
.L_x_132:
        /* <DEDUP_REMOVED lines=13> */
.L_x_135:
[----:B------:R-:W-:Y:S05]  /*19830*/  BSYNC B1 ;  /* 0x0000000000017941 */ /* 0x000fea0003800000 */
.L_x_134:
        /* <DEDUP_REMOVED lines=13> */
.L_x_137:
[----:B------:R-:W-:Y:S05]  /*19910*/  BSYNC B1 ;  /* 0x0000000000017941 */ /* 0x000fea0003800000 */
.L_x_136:
        /* <DEDUP_REMOVED lines=13> */
.L_x_139:
[----:B------:R-:W-:Y:S05]  /*199f0*/  BSYNC B1 ;  /* 0x0000000000017941 */ /* 0x000fea0003800000 */
.L_x_138:
        /* <DEDUP_REMOVED lines=13> */
.L_x_141:
[----:B------:R-:W-:Y:S05]  /*19ad0*/  BSYNC B1 ;  /* 0x0000000000017941 */ /* 0x000fea0003800000 */
.L_x_140:
        /* <DEDUP_REMOVED lines=13> */
.L_x_143:
[----:B------:R-:W-:Y:S05]  /*19bb0*/  BSYNC B1 ;  /* 0x0000000000017941 */ /* 0x000fea0003800000 */
.L_x_142:
        /* <DEDUP_REMOVED lines=13> */
.L_x_145:
[----:B------:R-:W-:Y:S05]  /*19c90*/  BSYNC B1 ;  /* 0x0000000000017941 */ /* 0x000fea0003800000 */
.L_x_144:
        /* <DEDUP_REMOVED lines=13> */
.L_x_147:
[----:B------:R-:W-:Y:S05]  /*19d70*/  BSYNC B1 ;  /* 0x0000000000017941 */ /* 0x000fea0003800000 */
.L_x_146:
        /* <DEDUP_REMOVED lines=13> */
.L_x_149:
[----:B------:R-:W-:Y:S05]  /*19e50*/  BSYNC B1 ;  /* 0x0000000000017941 */ /* 0x000fea0003800000 */
.L_x_148:
        /* <DEDUP_REMOVED lines=13> */
.L_x_151:
[----:B------:R-:W-:Y:S05]  /*19f30*/  BSYNC B1 ;  /* 0x0000000000017941 */ /* 0x000fea0003800000 */
.L_x_150:
        /* <DEDUP_REMOVED lines=13> */
.L_x_153:
[----:B------:R-:W-:Y:S05]  /*1a010*/  BSYNC B1 ;  /* 0x0000000000017941 */ /* 0x000fea0003800000 */
.L_x_152:
        /* <DEDUP_REMOVED lines=13> */
.L_x_155:
[----:B------:R-:W-:Y:S05]  /*1a0f0*/  BSYNC B1 ;  /* 0x0000000000017941 */ /* 0x000fea0003800000 */
.L_x_154:
        /* <DEDUP_REMOVED lines=13> */
.L_x_157:
[----:B------:R-:W-:Y:S05]  /*1a1d0*/  BSYNC B1 ;  /* 0x0000000000017941 */ /* 0x000fea0003800000 */
.L_x_156:
        /* <DEDUP_REMOVED lines=13> */
.L_x_159:
[----:B------:R-:W-:Y:S05]  /*1a2b0*/  BSYNC B1 ;  /* 0x0000000000017941 */ /* 0x000fea0003800000 */
.L_x_158:
        /* <DEDUP_REMOVED lines=13> */
.L_x_161:
[----:B------:R-:W-:Y:S05]  /*1a390*/  BSYNC B1 ;  /* 0x0000000000017941 */ /* 0x000fea0003800000 */
.L_x_160:
        /* <DEDUP_REMOVED lines=13> */
.L_x_163:
[----:B------:R-:W-:Y:S05]  /*1a470*/  BSYNC B1 ;  /* 0x0000000000017941 */ /* 0x000fea0003800000 */
.L_x_162:
        /* <DEDUP_REMOVED lines=13> */
.L_x_165:
[----:B------:R-:W-:Y:S05]  /*1a550*/  BSYNC B1 ;  /* 0x0000000000017941 */ /* 0x000fea0003800000 */
.L_x_164:
        /* <DEDUP_REMOVED lines=13> */
.L_x_167:
[----:B------:R-:W-:Y:S05]  /*1a630*/  BSYNC B1 ;  /* 0x0000000000017941 */ /* 0x000fea0003800000 */
.L_x_166:
        /* <DEDUP_REMOVED lines=13> */
.L_x_169:
[----:B------:R-:W-:Y:S05]  /*1a710*/  BSYNC B1 ;  /* 0x0000000000017941 */ /* 0x000fea0003800000 */
.L_x_168:
        /* <DEDUP_REMOVED lines=13> */
.L_x_171:
[----:B------:R-:W-:Y:S05]  /*1a7f0*/  BSYNC B1 ;  /* 0x0000000000017941 */ /* 0x000fea0003800000 */
.L_x_170:
        /* <DEDUP_REMOVED lines=13> */
.L_x_173:
[----:B------:R-:W-:Y:S05]  /*1a8d0*/  BSYNC B1 ;  /* 0x0000000000017941 */ /* 0x000fea0003800000 */
.L_x_172:
        /* <DEDUP_REMOVED lines=13> */
.L_x_175:
[----:B------:R-:W-:Y:S05]  /*1a9b0*/  BSYNC B1 ;  /* 0x0000000000017941 */ /* 0x000fea0003800000 */
.L_x_174:
        /* <DEDUP_REMOVED lines=13> */
.L_x_177:
[----:B------:R-:W-:Y:S05]  /*1aa90*/  BSYNC B1 ;  /* 0x0000000000017941 */ /* 0x000fea0003800000 */
.L_x_176:
        /* <DEDUP_REMOVED lines=13> */
.L_x_179:
[----:B------:R-:W-:Y:S05]  /*1ab70*/  BSYNC B1 ;  /* 0x0000000000017941 */ /* 0x000fea0003800000 */
.L_x_178:
        /* <DEDUP_REMOVED lines=13> */
.L_x_181:
[----:B------:R-:W-:Y:S05]  /*1ac50*/  BSYNC B1 ;  /* 0x0000000000017941 */ /* 0x000fea0003800000 */
.L_x_180:
        /* <DEDUP_REMOVED lines=13> */
.L_x_183:
[----:B------:R-:W-:Y:S05]  /*1ad30*/  BSYNC B1 ;  /* 0x0000000000017941 */ /* 0x000fea0003800000 */
.L_x_182:
        /* <DEDUP_REMOVED lines=13> */
.L_x_185:
[----:B------:R-:W-:Y:S05]  /*1ae10*/  BSYNC B1 ;  /* 0x0000000000017941 */ /* 0x000fea0003800000 */
.L_x_184:
        /* <DEDUP_REMOVED lines=13> */
.L_x_187:
[----:B------:R-:W-:Y:S05]  /*1aef0*/  BSYNC B1 ;  /* 0x0000000000017941 */ /* 0x000fea0003800000 */
.L_x_186:
        /* <DEDUP_REMOVED lines=13> */
.L_x_189:
[----:B------:R-:W-:Y:S05]  /*1afd0*/  BSYNC B1 ;  /* 0x0000000000017941 */ /* 0x000fea0003800000 */
.L_x_188:
        /* <DEDUP_REMOVED lines=13> */
.L_x_191:
[----:B------:R-:W-:Y:S05]  /*1b0b0*/  BSYNC B1 ;  /* 0x0000000000017941 */ /* 0x000fea0003800000 */
.L_x_190:
        /* <DEDUP_REMOVED lines=13> */
.L_x_193:
[----:B------:R-:W-:Y:S05]  /*1b190*/  BSYNC B1 ;  /* 0x0000000000017941 */ /* 0x000fea0003800000 */
.L_x_192:
        /* <DEDUP_REMOVED lines=13> */
.L_x_195:
[----:B------:R-:W-:Y:S05]  /*1b270*/  BSYNC B1 ;  /* 0x0000000000017941 */ /* 0x000fea0003800000 */
.L_x_194:
        /* <DEDUP_REMOVED lines=13> */
.L_x_197:
[----:B------:R-:W-:Y:S05]  /*1b350*/  BSYNC B1 ;  /* 0x0000000000017941 */ /* 0x000fea0003800000 */
.L_x_196:
        /* <DEDUP_REMOVED lines=13> */
.L_x_199:
[----:B------:R-:W-:Y:S05]  /*1b430*/  BSYNC B1 ;  /* 0x0000000000017941 */ /* 0x000fea0003800000 */
.L_x_198:
        /* <DEDUP_REMOVED lines=13> */
.L_x_201:
[----:B------:R-:W-:Y:S05]  /*1b510*/  BSYNC B1 ;  /* 0x0000000000017941 */ /* 0x000fea0003800000 */
.L_x_200:
        /* <DEDUP_REMOVED lines=13> */
.L_x_203:
[----:B------:R-:W-:Y:S05]  /*1b5f0*/  BSYNC B1 ;  /* 0x0000000000017941 */ /* 0x000fea0003800000 */
.L_x_202:
        /* <DEDUP_REMOVED lines=13> */
.L_x_205:
[----:B------:R-:W-:Y:S05]  /*1b6d0*/  BSYNC B1 ;  /* 0x0000000000017941 */ /* 0x000fea0003800000 */
.L_x_204:
        /* <DEDUP_REMOVED lines=13> */
.L_x_207:
[----:B------:R-:W-:Y:S05]  /*1b7b0*/  BSYNC B1 ;  /* 0x0000000000017941 */ /* 0x000fea0003800000 */
.L_x_206:
        /* <DEDUP_REMOVED lines=13> */
.L_x_209:
[----:B------:R-:W-:Y:S05]  /*1b890*/  BSYNC B1 ;  /* 0x0000000000017941 */ /* 0x000fea0003800000 */
.L_x_208:
        /* <DEDUP_REMOVED lines=13> */
.L_x_211:
[----:B------:R-:W-:Y:S05]  /*1b970*/  BSYNC B1 ;  /* 0x0000000000017941 */ /* 0x000fea0003800000 */
.L_x_210:
        /* <DEDUP_REMOVED lines=13> */
.L_x_213:
[----:B------:R-:W-:Y:S05]  /*1ba50*/  BSYNC B1 ;  /* 0x0000000000017941 */ /* 0x000fea0003800000 */
.L_x_212:
        /* <DEDUP_REMOVED lines=13> */
.L_x_215:
[----:B------:R-:W-:Y:S05]  /*1bb30*/  BSYNC B1 ;  /* 0x0000000000017941 */ /* 0x000fea0003800000 */
.L_x_214:
        /* <DEDUP_REMOVED lines=13> */
.L_x_217:
[----:B------:R-:W-:Y:S05]  /*1bc10*/  BSYNC B1 ;  /* 0x0000000000017941 */ /* 0x000fea0003800000 */
.L_x_216:
        /* <DEDUP_REMOVED lines=13> */
.L_x_219:
[----:B------:R-:W-:Y:S05]  /*1bcf0*/  BSYNC B1 ;  /* 0x0000000000017941 */ /* 0x000fea0003800000 */
.L_x_218:
        /* <DEDUP_REMOVED lines=13> */
.L_x_221:
[----:B------:R-:W-:Y:S05]  /*1bdd0*/  BSYNC B1 ;  /* 0x0000000000017941 */ /* 0x000fea0003800000 */
.L_x_220:
        /* <DEDUP_REMOVED lines=13> */
.L_x_223:
[----:B------:R-:W-:Y:S05]  /*1beb0*/  BSYNC B1 ;  /* 0x0000000000017941 */ /* 0x000fea0003800000 */
.L_x_222:
        /* <DEDUP_REMOVED lines=13> */
.L_x_225:
[----:B------:R-:W-:Y:S05]  /*1bf90*/  BSYNC B1 ;  /* 0x0000000000017941 */ /* 0x000fea0003800000 */
.L_x_224:
[----:B------:R-:W3:Y:S01]  /*1bfa0*/  LDL.LU R11, [R1+0x3d4] ;  /* 0x0003d400010b7983 */ /* 0x000ee20000300800 */
[----:B-----5:R-:W-:Y:S01]  /*1bfb0*/  LOP3.LUT R6, R6, 0xff, RZ, 0xc0, !PT ;  /* 0x000000ff06067812 */ /* 0x020fe200078ec0ff */
[----:B------:R-:W-:Y:S01]  /*1bfc0*/  BSSY B1, `(.L_x_226) ;  /* 0x0000013000017945 */ /* 0x000fe20003800000 */
[----:B------:R-:W-:Y:S02]  /*1bfd0*/  IADD3 R8, P0, R33, 0x80, RZ ;  /* 0x0000008021087810 */ /* 0x000fe40007f1e0ff */
[----:B------:R-:W-:Y:S02]  /*1bfe0*/  F2FP.F16.E4M3.UNPACK_B R6, R6 ;  /* 0x00000006ff06723e */ /* 0x000fe400020006ff */
[----:B------:R-:W-:-:S03]  /*1bff0*/  ISETP.GE.AND P1, PT, R32, 0x81, PT ;  /* 0x000000812000780c */ /* 0x000fc60003f26270 */
[----:B------:R-:W-:Y:S02]  /*1c000*/  HADD2.F32 R9, -RZ, R6.H0_H0 ;  /* 0x20000006ff097230 */ /* 0x000fe40000004100 */
[----:B------:R-:W-:Y:S01]  /*1c010*/  IMAD.X R6, RZ, RZ, R35, P0 ;  /* 0x000000ffff067224 */ /* 0x000fe200000e0623 */
[----:B------:R-:W-:Y:S02]  /*1c020*/  ISETP.LT.OR P0, PT, R0, 0x1, !P1 ;  /* 0x000000010000780c */ /* 0x000fe40004f01670 */
[----:B------:R-:W-:Y:S01]  /*1c030*/  FMUL R9, R9, UR24 ;  /* 0x0000001809097c20 */ /* 0x000fe20008400000 */
[----:B------:R-:W-:Y:S02]  /*1c040*/  IMAD R10, R6, UR6, RZ ;  /* 0x00000006060a7c24 */ /* 0x000fe4000f8e02ff */
[----:B0-----:R-:W-:-:S04]  /*1c050*/  IMAD.WIDE.U32 R6, R8, UR6, R36 ;  /* 0x0000000608067c25 */ /* 0x001fc8000f8e0024 */
[----:B------:R-:W-:Y:S01]  /*1c060*/  IMAD R8, R8, UR7, R10 ;  /* 0x0000000708087c24 */ /* 0x000fe2000f8e020a */
[----:B------:R-:W-:-:S04]  /*1c070*/  IADD3 R6, P6, R6, UR8, RZ ;  /* 0x0000000806067c10 */ /* 0x000fc8000ffde0ff */
[--C-:B------:R-:W-:Y:S02]  /*1c080*/  IADD3.X R7, R7, UR9, R8.reuse, P6, !PT ;  /* 0x0000000907077c10 */ /* 0x100fe4000b7fe408 */
[----:B------:R-:W-:Y:S01]  /*1c090*/  PRMT R8, RZ, 0x7610, R8 ;  /* 0x00007610ff087816 */ /* 0x000fe20000000008 */
[----:B---3--:R-:W-:-:S05]  /*1c0a0*/  FFMA R9, R11, UR21, R9 ;  /* 0x000000150b097c23 */ /* 0x008fca0008000009 */
[----:B------:R-:W-:-:S05]  /*1c0b0*/  F2FP.SATFINITE.E4M3.F32.PACK_AB_MERGE_C R9, RZ, R9, RZ ;  /* 0x00000009ff09723e */ /* 0x000fca00048070ff */
[----:B------:R0:W-:Y:S01]  /*1c0c0*/  @!P5 STG.E.U8 desc[UR22][R24.64+0xb9], R9 ;  /* 0x0000b9091800d986 */ /* 0x0001e2000c101116 */
[----:B------:R-:W-:Y:S05]  /*1c0d0*/  @P0 BRA `(.L_x_227) ;  /* 0x0000000000040947 */ /* 0x000fea0003800000 */
[----:B------:R3:W5:Y:S02]  /*1c0e0*/  LDG.E.U8 R8, desc[UR22][R6.64] ;  /* 0x0000001606087981 */ /* 0x000764000c1e1100 */
.L_x_227:
[----:B------:R-:W-:Y:S05]  /*1c0f0*/  BSYNC B1 ;  /* 0x0000000000017941 */ /* 0x000fea0003800000 */
.L_x_226:
        /* <DEDUP_REMOVED lines=13> */
.L_x_229:
[----:B------:R-:W-:Y:S05]  /*1c1d0*/  BSYNC B1 ;  /* 0x0000000000017941 */ /* 0x000fea0003800000 */
.L_x_228:
[----:B0-----:R-:W3:Y:S01]  /*1c1e0*/  LDL.LU R9, [R1+0x3dc] ;  /* 0x0003dc0001097983 */ /* 0x001ee20000300800 */
[----:B-----5:R-:W-:Y:S01]  /*1c1f0*/  LOP3.LUT R8, R8, 0xff, RZ, 0xc0, !PT ;  /* 0x000000ff08087812 */ /* 0x020fe200078ec0ff */
[----:B------:R-:W-:Y:S01]  /*1c200*/  BSSY B1, `(.L_x_230) ;  /* 0x0000013000017945 */ /* 0x000fe20003800000 */
[----:B------:R-:W-:Y:S02]  /*1c210*/  IADD3 R33, P0, R33, 0x88, RZ ;  /* 0x0000008821217810 */ /* 0x000fe40007f1e0ff */
[----:B------:R-:W-:Y:S02]  /*1c220*/  F2FP.F16.E4M3.UNPACK_B R8, R8 ;  /* 0x00000008ff08723e */ /* 0x000fe400020006ff */
[----:B------:R-:W-:Y:S01]  /*1c230*/  PRMT R10, RZ, 0x7610, R10 ;  /* 0x00007610ff0a7816 */ /* 0x000fe2000000000a */
[----:B------:R-:W-:Y:S01]  /*1c240*/  IMAD.X R34, RZ, RZ, R35, P0 ;  /* 0x000000ffff227224 */ /* 0x000fe200000e0623 */
[----:B------:R-:W-:Y:S01]  /*1c250*/  ISETP.GE.AND P0, PT, R32, 0x89, PT ;  /* 0x000000892000780c */ /* 0x000fe20003f06270 */
[----:B------:R-:W-:-:S02]  /*1c260*/  HADD2.F32 R8, -RZ, R8.H0_H0 ;  /* 0x20000008ff087230 */ /* 0x000fc40000004100 */
[----:B------:R-:W-:Y:S02]  /*1c270*/  IMAD R34, R34, UR6, RZ ;  /* 0x0000000622227c24 */ /* 0x000fe4000f8e02ff */
[----:B------:R-:W-:-:S04]  /*1c280*/  IMAD.WIDE.U32 R36, R33, UR6, R36 ;  /* 0x0000000621247c25 */ /* 0x000fc8000f8e0024 */
[----:B------:R-:W-:Y:S01]  /*1c290*/  FMUL R8, R8, UR24 ;  /* 0x0000001808087c20 */ /* 0x000fe20008400000 */
[----:B------:R-:W-:-:S03]  /*1c2a0*/  IMAD R33, R33, UR7, R34 ;  /* 0x0000000721217c24 */ /* 0x000fc6000f8e0222 */
[----:B---3--:R-:W-:-:S05]  /*1c2b0*/  FFMA R8, R9, UR21, R8 ;  /* 0x0000001509087c23 */ /* 0x008fca0008000008 */
[----:B------:R-:W-:-:S05]  /*1c2c0*/  F2FP.SATFINITE.E4M3.F32.PACK_AB_MERGE_C R8, RZ, R8, RZ ;  /* 0x00000008ff08723e */ /* 0x000fca00048070ff */
[----:B------:R0:W-:Y:S01]  /*1c2d0*/  @!P5 STG.E.U8 desc[UR22][R28.64+0x1], R8 ;  /* 0x000001081c00d986 */ /* 0x0001e2000c101116 */
[----:B------:R-:W-:Y:S02]  /*1c2e0*/  ISETP.LT.OR P5, PT, R0, 0x1, !P0 ;  /* 0x000000010000780c */ /* 0x000fe400047a1670 */
[----:B0-----:R-:W-:-:S04]  /*1c2f0*/  IADD3 R8, P6, R36, UR8, RZ ;  /* 0x0000000824087c10 */ /* 0x001fc8000ffde0ff */
[----:B------:R-:W-:-:S07]  /*1c300*/  IADD3.X R9, R37, UR9, R33, P6, !PT ;  /* 0x0000000925097c10 */ /* 0x000fce000b7fe421 */
[----:B------:R-:W-:Y:S05]  /*1c310*/  @P5 BRA `(.L_x_231) ;  /* 0x0000000000045947 */ /* 0x000fea0003800000 */
[----:B------:R0:W5:Y:S02]  /*1c320*/  LDG.E.U8 R10, desc[UR22][R8.64] ;  /* 0x00000016080a7981 */ /* 0x000164000c1e1100 */
.L_x_231:
[----:B------:R-:W-:Y:S05]  /*1c330*/  BSYNC B1 ;  /* 0x0000000000017941 */ /* 0x000fea0003800000 */
.L_x_230:
[----:B------:R-:W3:Y:S01]  /*1c340*/  LDL.LU R11, [R1+0x3e0] ;  /* 0x0003e000010b7983 */ /* 0x000ee20000300800 */
        /* <DEDUP_REMOVED lines=12> */
.L_x_233:
[----:B------:R-:W-:Y:S05]  /*1c410*/  BSYNC B1 ;  /* 0x0000000000017941 */ /* 0x000fea0003800000 */
.L_x_232:
[----:B---3--:R-:W3:Y:S01]  /*1c420*/  LDL.LU R11, [R1+0x3e4] ;  /* 0x0003e400010b7983 */ /* 0x008ee20000300800 */
        /* <DEDUP_REMOVED lines=12> */
.L_x_235:
[----:B------:R-:W-:Y:S05]  /*1c4f0*/  BSYNC B1 ;  /* 0x0000000000017941 */ /* 0x000fea0003800000 */
.L_x_234:
        /* <DEDUP_REMOVED lines=13> */
.L_x_237:
[----:B------:R-:W-:Y:S05]  /*1c5d0*/  BSYNC B1 ;  /* 0x0000000000017941 */ /* 0x000fea0003800000 */
.L_x_236:
        /* <DEDUP_REMOVED lines=13> */
.L_x_239:
[----:B------:R-:W-:Y:S05]  /*1c6b0*/  BSYNC B1 ;  /* 0x0000000000017941 */ /* 0x000fea0003800000 */
.L_x_238:
        /* <DEDUP_REMOVED lines=13> */
.L_x_241:
[----:B------:R-:W-:Y:S05]  /*1c790*/  BSYNC B1 ;  /* 0x0000000000017941 */ /* 0x000fea0003800000 */
.L_x_240:
        /* <DEDUP_REMOVED lines=13> */
.L_x_243:
[----:B------:R-:W-:Y:S05]  /*1c870*/  BSYNC B1 ;  /* 0x0000000000017941 */ /* 0x000fea0003800000 */
.L_x_242:
        /* <DEDUP_REMOVED lines=13> */
.L_x_245:
[----:B------:R-:W-:Y:S05]  /*1c950*/  BSYNC B1 ;  /* 0x0000000000017941 */ /* 0x000fea0003800000 */
.L_x_244:
        /* <DEDUP_REMOVED lines=13> */
.L_x_247:
[----:B------:R-:W-:Y:S05]  /*1ca30*/  BSYNC B1 ;  /* 0x0000000000017941 */ /* 0x000fea0003800000 */
.L_x_246:
        /* <DEDUP_REMOVED lines=13> */
.L_x_249:
[----:B------:R-:W-:Y:S05]  /*1cb10*/  BSYNC B1 ;  /* 0x0000000000017941 */ /* 0x000fea0003800000 */
.L_x_248:
        /* <DEDUP_REMOVED lines=13> */
.L_x_251:
[----:B------:R-:W-:Y:S05]  /*1cbf0*/  BSYNC B1 ;  /* 0x0000000000017941 */ /* 0x000fea0003800000 */
.L_x_250:
        /* <DEDUP_REMOVED lines=13> */
.L_x_253:
[----:B------:R-:W-:Y:S05]  /*1ccd0*/  BSYNC B1 ;  /* 0x0000000000017941 */ /* 0x000fea0003800000 */
.L_x_252:
        /* <DEDUP_REMOVED lines=13> */
.L_x_255:
[----:B------:R-:W-:Y:S05]  /*1cdb0*/  BSYNC B1 ;  /* 0x0000000000017941 */ /* 0x000fea0003800000 */
.L_x_254:
        /* <DEDUP_REMOVED lines=13> */
.L_x_257:
[----:B------:R-:W-:Y:S05]  /*1ce90*/  BSYNC B1 ;  /* 0x0000000000017941 */ /* 0x000fea0003800000 */
.L_x_256:
        /* <DEDUP_REMOVED lines=13> */
.L_x_259:
[----:B------:R-:W-:Y:S05]  /*1cf70*/  BSYNC B1 ;  /* 0x0000000000017941 */ /* 0x000fea0003800000 */
.L_x_258:
        /* <DEDUP_REMOVED lines=13> */
.L_x_261:
[----:B------:R-:W-:Y:S05]  /*1d050*/  BSYNC B1 ;  /* 0x0000000000017941 */ /* 0x000fea0003800000 */
.L_x_260:
        /* <DEDUP_REMOVED lines=13> */
.L_x_263:
[----:B------:R-:W-:Y:S05]  /*1d130*/  BSYNC B1 ;  /* 0x0000000000017941 */ /* 0x000fea0003800000 */
.L_x_262:
        /* <DEDUP_REMOVED lines=13> */
.L_x_265:
[----:B------:R-:W-:Y:S05]  /*1d210*/  BSYNC B1 ;  /* 0x0000000000017941 */ /* 0x000fea0003800000 */
.L_x_264:
        /* <DEDUP_REMOVED lines=13> */
.L_x_267:
[----:B------:R-:W-:Y:S05]  /*1d2f0*/  BSYNC B1 ;  /* 0x0000000000017941 */ /* 0x000fea0003800000 */
.L_x_266:
        /* <DEDUP_REMOVED lines=13> */
.L_x_269:
[----:B------:R-:W-:Y:S05]  /*1d3d0*/  BSYNC B1 ;  /* 0x0000000000017941 */ /* 0x000fea0003800000 */
.L_x_268:
        /* <DEDUP_REMOVED lines=13> */
.L_x_271:
[----:B------:R-:W-:Y:S05]  /*1d4b0*/  BSYNC B1 ;  /* 0x0000000000017941 */ /* 0x000fea0003800000 */
.L_x_270:
        /* <DEDUP_REMOVED lines=13> */
.L_x_273:
[----:B------:R-:W-:Y:S05]  /*1d590*/  BSYNC B1 ;  /* 0x0000000000017941 */ /* 0x000fea0003800000 */
.L_x_272:
        /* <DEDUP_REMOVED lines=13> */
.L_x_275:
[----:B------:R-:W-:Y:S05]  /*1d670*/  BSYNC B1 ;  /* 0x0000000000017941 */ /* 0x000fea0003800000 */
.L_x_274:
        /* <DEDUP_REMOVED lines=13> */
.L_x_277:
[----:B------:R-:W-:Y:S05]  /*1d750*/  BSYNC B1 ;  /* 0x0000000000017941 */ /* 0x000fea0003800000 */
.L_x_276:
        /* <DEDUP_REMOVED lines=13> */
.L_x_279:
[----:B------:R-:W-:Y:S05]  /*1d830*/  BSYNC B1 ;  /* 0x0000000000017941 */ /* 0x000fea0003800000 */
.L_x_278:
        /* <DEDUP_REMOVED lines=13> */
.L_x_281:
[----:B------:R-:W-:Y:S05]  /*1d910*/  BSYNC B1 ;  /* 0x0000000000017941 */ /* 0x000fea0003800000 */
.L_x_280:
        /* <DEDUP_REMOVED lines=13> */
.L_x_283:
[----:B------:R-:W-:Y:S05]  /*1d9f0*/  BSYNC B1 ;  /* 0x0000000000017941 */ /* 0x000fea0003800000 */
.L_x_282:
        /* <DEDUP_REMOVED lines=13> */
.L_x_285:
[----:B------:R-:W-:Y:S05]  /*1dad0*/  BSYNC B1 ;  /* 0x0000000000017941 */ /* 0x000fea0003800000 */
.L_x_284:
        /* <DEDUP_REMOVED lines=13> */
.L_x_287:
[----:B------:R-:W-:Y:S05]  /*1dbb0*/  BSYNC B1 ;  /* 0x0000000000017941 */ /* 0x000fea0003800000 */
.L_x_286:
        /* <DEDUP_REMOVED lines=13> */
.L_x_289:
[----:B------:R-:W-:Y:S05]  /*1dc90*/  BSYNC B1 ;  /* 0x0000000000017941 */ /* 0x000fea0003800000 */
.L_x_288:
        /* <DEDUP_REMOVED lines=13> */
.L_x_291:
[----:B------:R-:W-:Y:S05]  /*1dd70*/  BSYNC B1 ;  /* 0x0000000000017941 */ /* 0x000fea0003800000 */
.L_x_290:
        /* <DEDUP_REMOVED lines=13> */
.L_x_293:
[----:B------:R-:W-:Y:S05]  /*1de50*/  BSYNC B1 ;  /* 0x0000000000017941 */ /* 0x000fea0003800000 */
.L_x_292:
        /* <DEDUP_REMOVED lines=13> */
.L_x_295:
[----:B------:R-:W-:Y:S05]  /*1df30*/  BSYNC B1 ;  /* 0x0000000000017941 */ /* 0x000fea0003800000 */
.L_x_294:
        /* <DEDUP_REMOVED lines=13> */
.L_x_297:
[----:B------:R-:W-:Y:S05]  /*1e010*/  BSYNC B1 ;  /* 0x0000000000017941 */ /* 0x000fea0003800000 */
.L_x_296:
        /* <DEDUP_REMOVED lines=13> */
.L_x_299:
[----:B------:R-:W-:Y:S05]  /*1e0f0*/  BSYNC B1 ;  /* 0x0000000000017941 */ /* 0x000fea0003800000 */
.L_x_298:
        /* <DEDUP_REMOVED lines=13> */
.L_x_301:
[----:B------:R-:W-:Y:S05]  /*1e1d0*/  BSYNC B1 ;  /* 0x0000000000017941 */ /* 0x000fea0003800000 */
.L_x_300:
        /* <DEDUP_REMOVED lines=13> */
.L_x_303:
[----:B------:R-:W-:Y:S05]  /*1e2b0*/  BSYNC B1 ;  /* 0x0000000000017941 */ /* 0x000fea0003800000 */
.L_x_302:
        /* <DEDUP_REMOVED lines=13> */
.L_x_305:
[----:B------:R-:W-:Y:S05]  /*1e390*/  BSYNC B1 ;  /* 0x0000000000017941 */ /* 0x000fea0003800000 */
.L_x_304:
        /* <DEDUP_REMOVED lines=13> */
.L_x_307:
[----:B------:R-:W-:Y:S05]  /*1e470*/  BSYNC B1 ;  /* 0x0000000000017941 */ /* 0x000fea0003800000 */
.L_x_306:
        /* <DEDUP_REMOVED lines=13> */
.L_x_309:
[----:B------:R-:W-:Y:S05]  /*1e550*/  BSYNC B1 ;  /* 0x0000000000017941 */ /* 0x000fea0003800000 */
.L_x_308:
        /* <DEDUP_REMOVED lines=13> */
.L_x_311:
[----:B------:R-:W-:Y:S05]  /*1e630*/  BSYNC B1 ;  /* 0x0000000000017941 */ /* 0x000fea0003800000 */
.L_x_310:
        /* <DEDUP_REMOVED lines=13> */
.L_x_313:
[----:B------:R-:W-:Y:S05]  /*1e710*/  BSYNC B1 ;  /* 0x0000000000017941 */ /* 0x000fea0003800000 */
.L_x_312:
        /* <DEDUP_REMOVED lines=13> */
.L_x_315:
[----:B------:R-:W-:Y:S05]  /*1e7f0*/  BSYNC B1 ;  /* 0x0000000000017941 */ /* 0x000fea0003800000 */
.L_x_314:
        /* <DEDUP_REMOVED lines=13> */
.L_x_317:
[----:B------:R-:W-:Y:S05]  /*1e8d0*/  BSYNC B1 ;  /* 0x0000000000017941 */ /* 0x000fea0003800000 */
.L_x_316:
        /* <DEDUP_REMOVED lines=13> */
.L_x_319:
[----:B------:R-:W-:Y:S05]  /*1e9b0*/  BSYNC B1 ;  /* 0x0000000000017941 */ /* 0x000fea0003800000 */
.L_x_318:
        /* <DEDUP_REMOVED lines=13> */
.L_x_321:
[----:B------:R-:W-:Y:S05]  /*1ea90*/  BSYNC B1 ;  /* 0x0000000000017941 */ /* 0x000fea0003800000 */
.L_x_320:
        /* <DEDUP_REMOVED lines=13> */
.L_x_323:
[----:B------:R-:W-:Y:S05]  /*1eb70*/  BSYNC B1 ;  /* 0x0000000000017941 */ /* 0x000fea0003800000 */
.L_x_322:
        /* <DEDUP_REMOVED lines=13> */
.L_x_325:
[----:B------:R-:W-:Y:S05]  /*1ec50*/  BSYNC B1 ;  /* 0x0000000000017941 */ /* 0x000fea0003800000 */
.L_x_324:
        /* <DEDUP_REMOVED lines=13> */
.L_x_327:
[----:B------:R-:W-:Y:S05]  /*1ed30*/  BSYNC B1 ;  /* 0x0000000000017941 */ /* 0x000fea0003800000 */
.L_x_326:
        /* <DEDUP_REMOVED lines=13> */
.L_x_329:
[----:B------:R-:W-:Y:S05]  /*1ee10*/  BSYNC B1 ;  /* 0x0000000000017941 */ /* 0x000fea0003800000 */
.L_x_328:
        /* <DEDUP_REMOVED lines=13> */
.L_x_331:
[----:B------:R-:W-:Y:S05]  /*1eef0*/  BSYNC B1 ;  /* 0x0000000000017941 */ /* 0x000fea0003800000 */
.L_x_330:
        /* <DEDUP_REMOVED lines=13> */
.L_x_333:
[----:B------:R-:W-:Y:S05]  /*1efd0*/  BSYNC B1 ;  /* 0x0000000000017941 */ /* 0x000fea0003800000 */
.L_x_332:
        /* <DEDUP_REMOVED lines=13> */
.L_x_335:
[----:B------:R-:W-:Y:S05]  /*1f0b0*/  BSYNC B1 ;  /* 0x0000000000017941 */ /* 0x000fea0003800000 */
.L_x_334:
        /* <DEDUP_REMOVED lines=13> */
.L_x_337:
[----:B------:R-:W-:Y:S05]  /*1f190*/  BSYNC B1 ;  /* 0x0000000000017941 */ /* 0x000fea0003800000 */
.L_x_336:
        /* <DEDUP_REMOVED lines=13> */
.L_x_339:
[----:B------:R-:W-:Y:S05]  /*1f270*/  BSYNC B1 ;  /* 0x0000000000017941 */ /* 0x000fea0003800000 */
.L_x_338:
        /* <DEDUP_REMOVED lines=13> */
.L_x_341:
[----:B------:R-:W-:Y:S05]  /*1f350*/  BSYNC B1 ;  /* 0x0000000000017941 */ /* 0x000fea0003800000 */
.L_x_340:
        /* <DEDUP_REMOVED lines=13> */
.L_x_343:
[----:B------:R-:W-:Y:S05]  /*1f430*/  BSYNC B1 ;  /* 0x0000000000017941 */ /* 0x000fea0003800000 */
.L_x_342:
        /* <DEDUP_REMOVED lines=13> */
.L_x_345:
[----:B------:R-:W-:Y:S05]  /*1f510*/  BSYNC B1 ;  /* 0x0000000000017941 */ /* 0x000fea0003800000 */
.L_x_344:
        /* <DEDUP_REMOVED lines=13> */
.L_x_347:
[----:B------:R-:W-:Y:S05]  /*1f5f0*/  BSYNC B1 ;  /* 0x0000000000017941 */ /* 0x000fea0003800000 */
.L_x_346:
        /* <DEDUP_REMOVED lines=13> */
.L_x_349:
[----:B------:R-:W-:Y:S05]  /*1f6d0*/  BSYNC B1 ;  /* 0x0000000000017941 */ /* 0x000fea0003800000 */
.L_x_348:
        /* <DEDUP_REMOVED lines=13> */
.L_x_351:
[----:B------:R-:W-:Y:S05]  /*1f7b0*/  BSYNC B1 ;  /* 0x0000000000017941 */ /* 0x000fea0003800000 */
.L_x_350:
        /* <DEDUP_REMOVED lines=13> */
.L_x_353:
[----:B------:R-:W-:Y:S05]  /*1f890*/  BSYNC B1 ;  /* 0x0000000000017941 */ /* 0x000fea0003800000 */
.L_x_352:
        /* <DEDUP_REMOVED lines=13> */
.L_x_355:
[----:B------:R-:W-:Y:S05]  /*1f970*/  BSYNC B1 ;  /* 0x0000000000017941 */ /* 0x000fea0003800000 */
.L_x_354:
        /* <DEDUP_REMOVED lines=13> */
.L_x_357:
[----:B------:R-:W-:Y:S05]  /*1fa50*/  BSYNC B1 ;  /* 0x0000000000017941 */ /* 0x000fea0003800000 */
.L_x_356:
        /* <DEDUP_REMOVED lines=13> */
.L_x_359:
[----:B------:R-:W-:Y:S05]  /*1fb30*/  BSYNC B1 ;  /* 0x0000000000017941 */ /* 0x000fea0003800000 */
.L_x_358:
        /* <DEDUP_REMOVED lines=13> */
.L_x_361:
[----:B------:R-:W-:Y:S05]  /*1fc10*/  BSYNC B1 ;  /* 0x0000000000017941 */ /* 0x000fea0003800000 */
.L_x_360:
        /* <DEDUP_REMOVED lines=13> */
.L_x_363:
[----:B------:R-:W-:Y:S05]  /*1fcf0*/  BSYNC B1 ;  /* 0x0000000000017941 */ /* 0x000fea0003800000 */
.L_x_362:
        /* <DEDUP_REMOVED lines=13> */
.L_x_365:
[----:B------:R-:W-:Y:S05]  /*1fdd0*/  BSYNC B1 ;  /* 0x0000000000017941 */ /* 0x000fea0003800000 */
.L_x_364:
        /* <DEDUP_REMOVED lines=13> */
.L_x_367:
[----:B------:R-:W-:Y:S05]  /*1feb0*/  BSYNC B1 ;  /* 0x0000000000017941 */ /* 0x000fea0003800000 */
.L_x_366:
        /* <DEDUP_REMOVED lines=13> */
.L_x_369:
[----:B------:R-:W-:Y:S05]  /*1ff90*/  BSYNC B1 ;  /* 0x0000000000017941 */ /* 0x000fea0003800000 */
.L_x_368:
        /* <DEDUP_REMOVED lines=13> */
.L_x_371:
[----:B------:R-:W-:Y:S05]  /*20070*/  BSYNC B1 ;  /* 0x0000000000017941 */ /* 0x000fea0003800000 */
.L_x_370:
        /* <DEDUP_REMOVED lines=13> */
.L_x_373:
[----:B------:R-:W-:Y:S05]  /*20150*/  BSYNC B1 ;  /* 0x0000000000017941 */ /* 0x000fea0003800000 */
.L_x_372:
        /* <DEDUP_REMOVED lines=13> */
.L_x_375:
[----:B------:R-:W-:Y:S05]  /*20230*/  BSYNC B1 ;  /* 0x0000000000017941 */ /* 0x000fea0003800000 */
.L_x_374:
        /* <DEDUP_REMOVED lines=13> */
.L_x_377:
[----:B------:R-:W-:Y:S05]  /*20310*/  BSYNC B1 ;  /* 0x0000000000017941 */ /* 0x000fea0003800000 */
.L_x_376:
        /* <DEDUP_REMOVED lines=13> */
.L_x_379:
[----:B------:R-:W-:Y:S05]  /*203f0*/  BSYNC B1 ;  /* 0x0000000000017941 */ /* 0x000fea0003800000 */
.L_x_378:
        /* <DEDUP_REMOVED lines=13> */
.L_x_381:
[----:B------:R-:W-:Y:S05]  /*204d0*/  BSYNC B1 ;  /* 0x0000000000017941 */ /* 0x000fea0003800000 */
.L_x_380:
        /* <DEDUP_REMOVED lines=13> */
.L_x_383:
[----:B------:R-:W-:Y:S05]  /*205b0*/  BSYNC B1 ;  /* 0x0000000000017941 */ /* 0x000fea0003800000 */
.L_x_382:
        /* <DEDUP_REMOVED lines=13> */
.L_x_385:
[----:B------:R-:W-:Y:S05]  /*20690*/  BSYNC B1 ;  /* 0x0000000000017941 */ /* 0x000fea0003800000 */
.L_x_384:
        /* <DEDUP_REMOVED lines=13> */
.L_x_387:
[----:B------:R-:W-:Y:S05]  /*20770*/  BSYNC B1 ;  /* 0x0000000000017941 */ /* 0x000fea0003800000 */
.L_x_386:
        /* <DEDUP_REMOVED lines=13> */
.L_x_389:
[----:B------:R-:W-:Y:S05]  /*20850*/  BSYNC B1 ;  /* 0x0000000000017941 */ /* 0x000fea0003800000 */
.L_x_388:
        /* <DEDUP_REMOVED lines=13> */
.L_x_391:
[----:B------:R-:W-:Y:S05]  /*20930*/  BSYNC B1 ;  /* 0x0000000000017941 */ /* 0x000fea0003800000 */
.L_x_390:
        /* <DEDUP_REMOVED lines=13> */
.L_x_393:
[----:B------:R-:W-:Y:S05]  /*20a10*/  BSYNC B1 ;  /* 0x0000000000017941 */ /* 0x000fea0003800000 */
.L_x_392:
        /* <DEDUP_REMOVED lines=13> */
.L_x_395:
[----:B------:R-:W-:Y:S05]  /*20af0*/  BSYNC B1 ;  /* 0x0000000000017941 */ /* 0x000fea0003800000 */
.L_x_394:
        /* <DEDUP_REMOVED lines=13> */
.L_x_397:
[----:B------:R-:W-:Y:S05]  /*20bd0*/  BSYNC B1 ;  /* 0x0000000000017941 */ /* 0x000fea0003800000 */
.L_x_396:
        /* <DEDUP_REMOVED lines=13> */
.L_x_399:
[----:B------:R-:W-:Y:S05]  /*20cb0*/  BSYNC B1 ;  /* 0x0000000000017941 */ /* 0x000fea0003800000 */
.L_x_398:
        /* <DEDUP_REMOVED lines=13> */
.L_x_401:
[----:B------:R-:W-:Y:S05]  /*20d90*/  BSYNC B1 ;  /* 0x0000000000017941 */ /* 0x000fea0003800000 */
.L_x_400:
        /* <DEDUP_REMOVED lines=13> */
.L_x_403:
[----:B------:R-:W-:Y:S05]  /*20e70*/  BSYNC B1 ;  /* 0x0000000000017941 */ /* 0x000fea0003800000 */
.L_x_402:
        /* <DEDUP_REMOVED lines=13> */
.L_x_405:
[----:B------:R-:W-:Y:S05]  /*20f50*/  BSYNC B1 ;  /* 0x0000000000017941 */ /* 0x000fea0003800000 */
.L_x_404:
        /* <DEDUP_REMOVED lines=13> */
.L_x_407:
[----:B------:R-:W-:Y:S05]  /*21030*/  BSYNC B1 ;  /* 0x0000000000017941 */ /* 0x000fea0003800000 */
.L_x_406:
        /* <DEDUP_REMOVED lines=13> */
.L_x_409:
[----:B------:R-:W-:Y:S05]  /*21110*/  BSYNC B1 ;  /* 0x0000000000017941 */ /* 0x000fea0003800000 */
.L_x_408:
        /* <DEDUP_REMOVED lines=13> */
.L_x_411:
[----:B------:R-:W-:Y:S05]  /*211f0*/  BSYNC B1 ;  /* 0x0000000000017941 */ /* 0x000fea0003800000 */
.L_x_410:
        /* <DEDUP_REMOVED lines=13> */
.L_x_413:
[----:B------:R-:W-:Y:S05]  /*212d0*/  BSYNC B1 ;  /* 0x0000000000017941 */ /* 0x000fea0003800000 */
.L_x_412:
        /* <DEDUP_REMOVED lines=13> */
.L_x_415:
[----:B------:R-:W-:Y:S05]  /*213b0*/  BSYNC B1 ;  /* 0x0000000000017941 */ /* 0x000fea0003800000 */
.L_x_414:
        /* <DEDUP_REMOVED lines=13> */
.L_x_417:
[----:B------:R-:W-:Y:S05]  /*21490*/  BSYNC B1 ;  /* 0x0000000000017941 */ /* 0x000fea0003800000 */
.L_x_416:
        /* <DEDUP_REMOVED lines=13> */
.L_x_419:
[----:B------:R-:W-:Y:S05]  /*21570*/  BSYNC B1 ;  /* 0x0000000000017941 */ /* 0x000fea0003800000 */
.L_x_418:
        /* <DEDUP_REMOVED lines=13> */
.L_x_421:
[----:B------:R-:W-:Y:S05]  /*21650*/  BSYNC B1 ;  /* 0x0000000000017941 */ /* 0x000fea0003800000 */
.L_x_420:
        /* <DEDUP_REMOVED lines=13> */
.L_x_423:
[----:B------:R-:W-:Y:S05]  /*21730*/  BSYNC B1 ;  /* 0x0000000000017941 */ /* 0x000fea0003800000 */
.L_x_422:
        /* <DEDUP_REMOVED lines=13> */
.L_x_425:
[----:B------:R-:W-:Y:S05]  /*21810*/  BSYNC B1 ;  /* 0x0000000000017941 */ /* 0x000fea0003800000 */
.L_x_424:
        /* <DEDUP_REMOVED lines=13> */
.L_x_427:
[----:B------:R-:W-:Y:S05]  /*218f0*/  BSYNC B1 ;  /* 0x0000000000017941 */ /* 0x000fea0003800000 */
.L_x_426:
        /* <DEDUP_REMOVED lines=13> */
.L_x_429:
[----:B------:R-:W-:Y:S05]  /*219d0*/  BSYNC B1 ;  /* 0x0000000000017941 */ /* 0x000fea0003800000 */
.L_x_428:
        /* <DEDUP_REMOVED lines=13> */
.L_x_431:
[----:B------:R-:W-:Y:S05]  /*21ab0*/  BSYNC B1 ;  /* 0x0000000000017941 */ /* 0x000fea0003800000 */
.L_x_430:
        /* <DEDUP_REMOVED lines=13> */
.L_x_433:
[----:B------:R-:W-:Y:S05]  /*21b90*/  BSYNC B1 ;  /* 0x0000000000017941 */ /* 0x000fea0003800000 */
.L_x_432:
        /* <DEDUP_REMOVED lines=13> */
.L_x_435:
[----:B------:R-:W-:Y:S05]  /*21c70*/  BSYNC B1 ;  /* 0x0000000000017941 */ /* 0x000fea0003800000 */
.L_x_434:
        /* <DEDUP_REMOVED lines=13> */
.L_x_437:
[----:B------:R-:W-:Y:S05]  /*21d50*/  BSYNC B1 ;  /* 0x0000000000017941 */ /* 0x000fea0003800000 */
.L_x_436:
        /* <DEDUP_REMOVED lines=13> */
.L_x_439:
[----:B------:R-:W-:Y:S05]  /*21e30*/  BSYNC B1 ;  /* 0x0000000000017941 */ /* 0x000fea0003800000 */
.L_x_438:
        /* <DEDUP_REMOVED lines=13> */
.L_x_441:
[----:B------:R-:W-:Y:S05]  /*21f10*/  BSYNC B1 ;  /* 0x0000000000017941 */ /* 0x000fea0003800000 */
.L_x_440:
        /* <DEDUP_REMOVED lines=13> */
.L_x_443:
[----:B------:R-:W-:Y:S05]  /*21ff0*/  BSYNC B1 ;  /* 0x0000000000017941 */ /* 0x000fea0003800000 */
.L_x_442:
        /* <DEDUP_REMOVED lines=13> */
.L_x_445:
[----:B------:R-:W-:Y:S05]  /*220d0*/  BSYNC B1 ;  /* 0x0000000000017941 */ /* 0x000fea0003800000 */
.L_x_444:
        /* <DEDUP_REMOVED lines=13> */
.L_x_447:
[----:B------:R-:W-:Y:S05]  /*221b0*/  BSYNC B1 ;  /* 0x0000000000017941 */ /* 0x000fea0003800000 */
.L_x_446:
        /* <DEDUP_REMOVED lines=13> */
.L_x_449:
[----:B------:R-:W-:Y:S05]  /*22290*/  BSYNC B1 ;  /* 0x0000000000017941 */ /* 0x000fea0003800000 */
.L_x_448:
        /* <DEDUP_REMOVED lines=13> */
.L_x_451:
[----:B------:R-:W-:Y:S05]  /*22370*/  BSYNC B1 ;  /* 0x0000000000017941 */ /* 0x000fea0003800000 */
.L_x_450:
        /* <DEDUP_REMOVED lines=13> */
.L_x_453:
[----:B------:R-:W-:Y:S05]  /*22450*/  BSYNC B1 ;  /* 0x0000000000017941 */ /* 0x000fea0003800000 */
.L_x_452:
        /* <DEDUP_REMOVED lines=13> */
.L_x_455:
[----:B------:R-:W-:Y:S05]  /*22530*/  BSYNC B1 ;  /* 0x0000000000017941 */ /* 0x000fea0003800000 */
.L_x_454:
        /* <DEDUP_REMOVED lines=13> */
.L_x_457:
[----:B------:R-:W-:Y:S05]  /*22610*/  BSYNC B1 ;  /* 0x0000000000017941 */ /* 0x000fea0003800000 */
.L_x_456:
        /* <DEDUP_REMOVED lines=13> */
.L_x_459:
[----:B------:R-:W-:Y:S05]  /*226f0*/  BSYNC B1 ;  /* 0x0000000000017941 */ /* 0x000fea0003800000 */
.L_x_458:
        /* <DEDUP_REMOVED lines=13> */
.L_x_461:
[----:B------:R-:W-:Y:S05]  /*227d0*/  BSYNC B1 ;  /* 0x0000000000017941 */ /* 0x000fea0003800000 */
.L_x_460:
        /* <DEDUP_REMOVED lines=13> */
.L_x_463:
[----:B------:R-:W-:Y:S05]  /*228b0*/  BSYNC B1 ;  /* 0x0000000000017941 */ /* 0x000fea0003800000 */
.L_x_462:
        /* <DEDUP_REMOVED lines=13> */
.L_x_465:
[----:B------:R-:W-:Y:S05]  /*22990*/  BSYNC B1 ;  /* 0x0000000000017941 */ /* 0x000fea0003800000 */
.L_x_464:
        /* <DEDUP_REMOVED lines=13> */
.L_x_467:
[----:B------:R-:W-:Y:S05]  /*22a70*/  BSYNC B1 ;  /* 0x0000000000017941 */ /* 0x000fea0003800000 */
.L_x_466:
        /* <DEDUP_REMOVED lines=13> */
.L_x_469:
[----:B------:R-:W-:Y:S05]  /*22b50*/  BSYNC B1 ;  /* 0x0000000000017941 */ /* 0x000fea0003800000 */
.L_x_468:
        /* <DEDUP_REMOVED lines=13> */
.L_x_471:
[----:B------:R-:W-:Y:S05]  /*22c30*/  BSYNC B1 ;  /* 0x0000000000017941 */ /* 0x000fea0003800000 */
.L_x_470:
        /* <DEDUP_REMOVED lines=13> */
.L_x_473:
[----:B------:R-:W-:Y:S05]  /*22d10*/  BSYNC B1 ;  /* 0x0000000000017941 */ /* 0x000fea0003800000 */
.L_x_472:
        /* <DEDUP_REMOVED lines=13> */
.L_x_475:
[----:B------:R-:W-:Y:S05]  /*22df0*/  BSYNC B1 ;  /* 0x0000000000017941 */ /* 0x000fea0003800000 */
.L_x_474:
        /* <DEDUP_REMOVED lines=13> */
.L_x_477:
[----:B------:R-:W-:Y:S05]  /*22ed0*/  BSYNC B1 ;  /* 0x0000000000017941 */ /* 0x000fea0003800000 */
.L_x_476:
        /* <DEDUP_REMOVED lines=13> */
.L_x_479:
[----:B------:R-:W-:Y:S05]  /*22fb0*/  BSYNC B1 ;  /* 0x0000000000017941 */ /* 0x000fea0003800000 */
.L_x_478:
        /* <DEDUP_REMOVED lines=13> */
.L_x_481:
[----:B------:R-:W-:Y:S05]  /*23090*/  BSYNC B1 ;  /* 0x0000000000017941 */ /* 0x000fea0003800000 */
.L_x_480:
        /* <DEDUP_REMOVED lines=13> */
.L_x_483:
[----:B------:R-:W-:Y:S05]  /*23170*/  BSYNC B1 ;  /* 0x0000000000017941 */ /* 0x000fea0003800000 */
.L_x_482:
        /* <DEDUP_REMOVED lines=13> */
.L_x_485:
[----:B------:R-:W-:Y:S05]  /*23250*/  BSYNC B1 ;  /* 0x0000000000017941 */ /* 0x000fea0003800000 */
.L_x_484:
        /* <DEDUP_REMOVED lines=13> */
.L_x_487:
[----:B------:R-:W-:Y:S05]  /*23330*/  BSYNC B1 ;  /* 0x0000000000017941 */ /* 0x000fea0003800000 */
.L_x_486:
        /* <DEDUP_REMOVED lines=13> */
.L_x_489:
[----:B------:R-:W-:Y:S05]  /*23410*/  BSYNC B1 ;  /* 0x0000000000017941 */ /* 0x000fea0003800000 */
.L_x_488:
        /* <DEDUP_REMOVED lines=13> */
.L_x_491:
[----:B------:R-:W-:Y:S05]  /*234f0*/  BSYNC B1 ;  /* 0x0000000000017941 */ /* 0x000fea0003800000 */
.L_x_490:
        /* <DEDUP_REMOVED lines=13> */
.L_x_493:
[----:B------:R-:W-:Y:S05]  /*235d0*/  BSYNC B1 ;  /* 0x0000000000017941 */ /* 0x000fea0003800000 */
.L_x_492:
        /* <DEDUP_REMOVED lines=13> */
.L_x_495:
[----:B------:R-:W-:Y:S05]  /*236b0*/  BSYNC B1 ;  /* 0x0000000000017941 */ /* 0x000fea0003800000 */
.L_x_494:
        /* <DEDUP_REMOVED lines=13> */
.L_x_497:
[----:B------:R-:W-:Y:S05]  /*23790*/  BSYNC B1 ;  /* 0x0000000000017941 */ /* 0x000fea0003800000 */
.L_x_496:
        /* <DEDUP_REMOVED lines=13> */
.L_x_499:
[----:B------:R-:W-:Y:S05]  /*23870*/  BSYNC B1 ;  /* 0x0000000000017941 */ /* 0x000fea0003800000 */
.L_x_498:
        /* <DEDUP_REMOVED lines=13> */
.L_x_501:
[----:B------:R-:W-:Y:S05]  /*23950*/  BSYNC B1 ;  /* 0x0000000000017941 */ /* 0x000fea0003800000 */
.L_x_500:
        /* <DEDUP_REMOVED lines=13> */
.L_x_503:
[----:B------:R-:W-:Y:S05]  /*23a30*/  BSYNC B1 ;  /* 0x0000000000017941 */ /* 0x000fea0003800000 */
.L_x_502:
        /* <DEDUP_REMOVED lines=13> */
.L_x_505:
[----:B------:R-:W-:Y:S05]  /*23b10*/  BSYNC B1 ;  /* 0x0000000000017941 */ /* 0x000fea0003800000 */
.L_x_504:
        /* <DEDUP_REMOVED lines=13> */
.L_x_507:
[----:B------:R-:W-:Y:S05]  /*23bf0*/  BSYNC B1 ;  /* 0x0000000000017941 */ /* 0x000fea0003800000 */
.L_x_506:
        /* <DEDUP_REMOVED lines=13> */
.L_x_509:
[----:B------:R-:W-:Y:S05]  /*23cd0*/  BSYNC B1 ;  /* 0x0000000000017941 */ /* 0x000fea0003800000 */
.L_x_508:
        /* <DEDUP_REMOVED lines=13> */
.L_x_511:
[----:B------:R-:W-:Y:S05]  /*23db0*/  BSYNC B1 ;  /* 0x0000000000017941 */ /* 0x000fea0003800000 */
.L_x_510:
        /* <DEDUP_REMOVED lines=13> */
.L_x_513:
[----:B------:R-:W-:Y:S05]  /*23e90*/  BSYNC B1 ;  /* 0x0000000000017941 */ /* 0x000fea0003800000 */
.L_x_512:
        /* <DEDUP_REMOVED lines=13> */
.L_x_515:
[----:B------:R-:W-:Y:S05]  /*23f70*/  BSYNC B1 ;  /* 0x0000000000017941 */ /* 0x000fea0003800000 */
.L_x_514:
        /* <DEDUP_REMOVED lines=13> */
.L_x_517:
[----:B------:R-:W-:Y:S05]  /*24050*/  BSYNC B1 ;  /* 0x0000000000017941 */ /* 0x000fea0003800000 */
.L_x_516:
        /* <DEDUP_REMOVED lines=13> */
.L_x_519:
[----:B------:R-:W-:Y:S05]  /*24130*/  BSYNC B1 ;  /* 0x0000000000017941 */ /* 0x000fea0003800000 */
.L_x_518:
        /* <DEDUP_REMOVED lines=13> */
.L_x_521:
[----:B------:R-:W-:Y:S05]  /*24210*/  BSYNC B1 ;  /* 0x0000000000017941 */ /* 0x000fea0003800000 */
.L_x_520:
        /* <DEDUP_REMOVED lines=13> */
.L_x_523:
[----:B------:R-:W-:Y:S05]  /*242f0*/  BSYNC B1 ;  /* 0x0000000000017941 */ /* 0x000fea0003800000 */
.L_x_522:
        /* <DEDUP_REMOVED lines=13> */
.L_x_525:
[----:B------:R-:W-:Y:S05]  /*243d0*/  BSYNC B1 ;  /* 0x0000000000017941 */ /* 0x000fea0003800000 */
.L_x_524:
        /* <DEDUP_REMOVED lines=13> */
.L_x_527:
[----:B------:R-:W-:Y:S05]  /*244b0*/  BSYNC B1 ;  /* 0x0000000000017941 */ /* 0x000fea0003800000 */
.L_x_526:
        /* <DEDUP_REMOVED lines=13> */
.L_x_529:
[----:B------:R-:W-:Y:S05]  /*24590*/  BSYNC B1 ;  /* 0x0000000000017941 */ /* 0x000fea0003800000 */
.L_x_528:
        /* <DEDUP_REMOVED lines=13> */
.L_x_531:
[----:B------:R-:W-:Y:S05]  /*24670*/  BSYNC B1 ;  /* 0x0000000000017941 */ /* 0x000fea0003800000 */
.L_x_530:
        /* <DEDUP_REMOVED lines=13> */
.L_x_533:
[----:B------:R-:W-:Y:S05]  /*24750*/  BSYNC B1 ;  /* 0x0000000000017941 */ /* 0x000fea0003800000 */
.L_x_532:
        /* <DEDUP_REMOVED lines=13> */
.L_x_535:
[----:B------:R-:W-:Y:S05]  /*24830*/  BSYNC B1 ;  /* 0x0000000000017941 */ /* 0x000fea0003800000 */
.L_x_534:
        /* <DEDUP_REMOVED lines=13> */
.L_x_537:
[----:B------:R-:W-:Y:S05]  /*24910*/  BSYNC B1 ;  /* 0x0000000000017941 */ /* 0x000fea0003800000 */
.L_x_536:
        /* <DEDUP_REMOVED lines=13> */
.L_x_539:
[----:B------:R-:W-:Y:S05]  /*249f0*/  BSYNC B1 ;  /* 0x0000000000017941 */ /* 0x000fea0003800000 */
.L_x_538:
        /* <DEDUP_REMOVED lines=13> */
.L_x_541:
[----:B------:R-:W-:Y:S05]  /*24ad0*/  BSYNC B1 ;  /* 0x0000000000017941 */ /* 0x000fea0003800000 */
.L_x_540:
        /* <DEDUP_REMOVED lines=13> */
.L_x_543:
[----:B------:R-:W-:Y:S05]  /*24bb0*/  BSYNC B1 ;  /* 0x0000000000017941 */ /* 0x000fea0003800000 */
.L_x_542:
        /* <DEDUP_REMOVED lines=13> */
.L_x_545:
[----:B------:R-:W-:Y:S05]  /*24c90*/  BSYNC B1 ;  /* 0x0000000000017941 */ /* 0x000fea0003800000 */
.L_x_544:
        /* <DEDUP_REMOVED lines=13> */
.L_x_547:
[----:B------:R-:W-:Y:S05]  /*24d70*/  BSYNC B1 ;  /* 0x0000000000017941 */ /* 0x000fea0003800000 */
.L_x_546:
        /* <DEDUP_REMOVED lines=13> */
.L_x_549:
[----:B------:R-:W-:Y:S05]  /*24e50*/  BSYNC B1 ;  /* 0x0000000000017941 */ /* 0x000fea0003800000 */
.L_x_548:
        /* <DEDUP_REMOVED lines=13> */
.L_x_551:
[----:B------:R-:W-:Y:S05]  /*24f30*/  BSYNC B1 ;  /* 0x0000000000017941 */ /* 0x000fea0003800000 */
.L_x_550:
        /* <DEDUP_REMOVED lines=13> */
.L_x_553:
[----:B------:R-:W-:Y:S05]  /*25010*/  BSYNC B1 ;  /* 0x0000000000017941 */ /* 0x000fea0003800000 */
.L_x_552:
        /* <DEDUP_REMOVED lines=13> */
.L_x_555:
[----:B------:R-:W-:Y:S05]  /*250f0*/  BSYNC B1 ;  /* 0x0000000000017941 */ /* 0x000fea0003800000 */
.L_x_554:
        /* <DEDUP_REMOVED lines=13> */
.L_x_557:
[----:B------:R-:W-:Y:S05]  /*251d0*/  BSYNC B1 ;  /* 0x0000000000017941 */ /* 0x000fea0003800000 */
.L_x_556:
        /* <DEDUP_REMOVED lines=13> */
.L_x_559:
[----:B------:R-:W-:Y:S05]  /*252b0*/  BSYNC B1 ;  /* 0x0000000000017941 */ /* 0x000fea0003800000 */
.L_x_558:
        /* <DEDUP_REMOVED lines=13> */
.L_x_561:
[----:B------:R-:W-:Y:S05]  /*25390*/  BSYNC B1 ;  /* 0x0000000000017941 */ /* 0x000fea0003800000 */
.L_x_560:
        /* <DEDUP_REMOVED lines=13> */
.L_x_563:
[----:B------:R-:W-:Y:S05]  /*25470*/  BSYNC B1 ;  /* 0x0000000000017941 */ /* 0x000fea0003800000 */
.L_x_562:
        /* <DEDUP_REMOVED lines=13> */
.L_x_565:
[----:B------:R-:W-:Y:S05]  /*25550*/  BSYNC B1 ;  /* 0x0000000000017941 */ /* 0x000fea0003800000 */
.L_x_564:
        /* <DEDUP_REMOVED lines=13> */
.L_x_567:
[----:B------:R-:W-:Y:S05]  /*25630*/  BSYNC B1 ;  /* 0x0000000000017941 */ /* 0x000fea0003800000 */
.L_x_566:
        /* <DEDUP_REMOVED lines=13> */
.L_x_569:
[----:B------:R-:W-:Y:S05]  /*25710*/  BSYNC B1 ;  /* 0x0000000000017941 */ /* 0x000fea0003800000 */
.L_x_568:
        /* <DEDUP_REMOVED lines=13> */
.L_x_571:
[----:B------:R-:W-:Y:S05]  /*257f0*/  BSYNC B1 ;  /* 0x0000000000017941 */ /* 0x000fea0003800000 */
.L_x_570:
        /* <DEDUP_REMOVED lines=13> */
.L_x_573:
[----:B------:R-:W-:Y:S05]  /*258d0*/  BSYNC B1 ;  /* 0x0000000000017941 */ /* 0x000fea0003800000 */
.L_x_572:
        /* <DEDUP_REMOVED lines=13> */
.L_x_575:
[----:B------:R-:W-:Y:S05]  /*259b0*/  BSYNC B1 ;  /* 0x0000000000017941 */ /* 0x000fea0003800000 */
.L_x_574:
        /* <DEDUP_REMOVED lines=13> */
.L_x_577:
[----:B------:R-:W-:Y:S05]  /*25a90*/  BSYNC B1 ;  /* 0x0000000000017941 */ /* 0x000fea0003800000 */
.L_x_576:
        /* <DEDUP_REMOVED lines=13> */
.L_x_579:
[----:B------:R-:W-:Y:S05]  /*25b70*/  BSYNC B1 ;  /* 0x0000000000017941 */ /* 0x000fea0003800000 */
.L_x_578:
        /* <DEDUP_REMOVED lines=13> */
.L_x_581:
[----:B------:R-:W-:Y:S05]  /*25c50*/  BSYNC B1 ;  /* 0x0000000000017941 */ /* 0x000fea0003800000 */
.L_x_580:
        /* <DEDUP_REMOVED lines=13> */
.L_x_583:
[----:B------:R-:W-:Y:S05]  /*25d30*/  BSYNC B1 ;  /* 0x0000000000017941 */ /* 0x000fea0003800000 */
.L_x_582:
        /* <DEDUP_REMOVED lines=13> */
.L_x_585:
[----:B------:R-:W-:Y:S05]  /*25e10*/  BSYNC B1 ;  /* 0x0000000000017941 */ /* 0x000fea0003800000 */
.L_x_584:
        /* <DEDUP_REMOVED lines=13> */
.L_x_587:
[----:B------:R-:W-:Y:S05]  /*25ef0*/  BSYNC B1 ;  /* 0x0000000000017941 */ /* 0x000fea0003800000 */
.L_x_586:
        /* <DEDUP_REMOVED lines=13> */
.L_x_589:
[----:B------:R-:W-:Y:S05]  /*25fd0*/  BSYNC B1 ;  /* 0x0000000000017941 */ /* 0x000fea0003800000 */
.L_x_588:
        /* <DEDUP_REMOVED lines=13> */
.L_x_591:
[----:B------:R-:W-:Y:S05]  /*260b0*/  BSYNC B1 ;  /* 0x0000000000017941 */ /* 0x000fea0003800000 */
.L_x_590:
        /* <DEDUP_REMOVED lines=13> */
.L_x_593:
[----:B------:R-:W-:Y:S05]  /*26190*/  BSYNC B1 ;  /* 0x0000000000017941 */ /* 0x000fea0003800000 */
.L_x_592:
        /* <DEDUP_REMOVED lines=13> */
.L_x_595:
[----:B------:R-:W-:Y:S05]  /*26270*/  BSYNC B1 ;  /* 0x0000000000017941 */ /* 0x000fea0003800000 */
.L_x_594:
        /* <DEDUP_REMOVED lines=13> */
.L_x_597:
[----:B------:R-:W-:Y:S05]  /*26350*/  BSYNC B1 ;  /* 0x0000000000017941 */ /* 0x000fea0003800000 */
.L_x_596:
        /* <DEDUP_REMOVED lines=13> */
.L_x_599:
[----:B------:R-:W-:Y:S05]  /*26430*/  BSYNC B1 ;  /* 0x0000000000017941 */ /* 0x000fea0003800000 */
.L_x_598:
        /* <DEDUP_REMOVED lines=13> */
.L_x_601:
[----:B------:R-:W-:Y:S05]  /*26510*/  BSYNC B1 ;  /* 0x0000000000017941 */ /* 0x000fea0003800000 */
.L_x_600:
        /* <DEDUP_REMOVED lines=13> */
.L_x_603:
[----:B------:R-:W-:Y:S05]  /*265f0*/  BSYNC B1 ;  /* 0x0000000000017941 */ /* 0x000fea0003800000 */
.L_x_602:
        /* <DEDUP_REMOVED lines=13> */
.L_x_605:
[----:B------:R-:W-:Y:S05]  /*266d0*/  BSYNC B1 ;  /* 0x0000000000017941 */ /* 0x000fea0003800000 */
.L_x_604:
        /* <DEDUP_REMOVED lines=13> */
.L_x_607:
[----:B------:R-:W-:Y:S05]  /*267b0*/  BSYNC B1 ;  /* 0x0000000000017941 */ /* 0x000fea0003800000 */
.L_x_606:
[----:B---3--:R-:W3:Y:S01]  /*267c0*/  LDL.LU R3, [R1+0x6d0] ;  /* 0x0006d00001037983 */ /* 0x008ee20000300800 */
[----:B-----5:R-:W-:Y:S01]  /*267d0*/  LOP3.LUT R10, R10, 0xff, RZ, 0xc0, !PT ;  /* 0x000000ff0a0a7812 */ /* 0x020fe200078ec0ff */
[----:B------:R-:W-:Y:S01]  /*267e0*/  BSSY B1, `(.L_x_608) ;  /* 0x000000b000017945 */ /* 0x000fe20003800000 */
[----:B------:R-:W-:Y:S02]  /*267f0*/  ISETP.LT.OR P2, PT, R0, 0x17a, !P2 ;  /* 0x0000017a0000780c */ /* 0x000fe40005741670 */
[----:B------:R-:W-:Y:S02]  /*26800*/  F2FP.F16.E4M3.UNPACK_B R10, R10 ;  /* 0x0000000aff0a723e */ /* 0x000fe400020006ff */
[----:B------:R-:W-:-:S03]  /*26810*/  PRMT R2, RZ, 0x7610, R2 ;  /* 0x00007610ff027816 */ /* 0x000fc60000000002 */
[----:B------:R-:W-:-:S05]  /*26820*/  HADD2.F32 R10, -RZ, R10.H0_H0 ;  /* 0x2000000aff0a7230 */ /* 0x000fca0000004100 */
[----:B------:R-:W-:-:S04]  /*26830*/  FMUL R10, R10, UR24 ;  /* 0x000000180a0a7c20 */ /* 0x000fc80008400000 */
[----:B---3--:R-:W-:-:S05]  /*26840*/  FFMA R10, R3, UR21, R10 ;  /* 0x00000015030a7c23 */ /* 0x008fca000800000a */
[----:B------:R-:W-:-:S05]  /*26850*/  F2FP.SATFINITE.E4M3.F32.PACK_AB_MERGE_C R3, RZ, R10, RZ ;  /* 0x0000000aff03723e */ /* 0x000fca00048070ff */
[----:B------:R3:W-:Y:S01]  /*26860*/  @!P5 STG.E.U8 desc[UR22][R24.64+0x178], R3 ;  /* 0x000178031800d986 */ /* 0x0007e2000c101116 */
[----:B------:R-:W-:Y:S05]  /*26870*/  @P2 BRA `(.L_x_609) ;  /* 0x0000000000042947 */ /* 0x000fea0003800000 */
[----:B------:R0:W5:Y:S02]  /*26880*/  LDG.E.U8 R2, desc[UR22][R4.64+0x179] ;  /* 0x0001791604027981 */ /* 0x000164000c1e1100 */
.L_x_609:
[----:B------:R-:W-:Y:S05]  /*26890*/  BSYNC B1 ;  /* 0x0000000000017941 */ /* 0x000fea0003800000 */
.L_x_608:
        /* <DEDUP_REMOVED lines=13> */
.L_x_611:
[----:B------:R-:W-:Y:S05]  /*26970*/  BSYNC B1 ;  /* 0x0000000000017941 */ /* 0x000fea0003800000 */
.L_x_610:
        /* <DEDUP_REMOVED lines=13> */
.L_x_613:
[----:B------:R-:W-:Y:S05]  /*26a50*/  BSYNC B1 ;  /* 0x0000000000017941 */ /* 0x000fea0003800000 */
.L_x_612:
        /* <DEDUP_REMOVED lines=13> */
.L_x_615:
[----:B------:R-:W-:Y:S05]  /*26b30*/  BSYNC B1 ;  /* 0x0000000000017941 */ /* 0x000fea0003800000 */
.L_x_614:
        /* <DEDUP_REMOVED lines=13> */
.L_x_617:
[----:B------:R-:W-:Y:S05]  /*26c10*/  BSYNC B1 ;  /* 0x0000000000017941 */ /* 0x000fea0003800000 */
.L_x_616:
        /* <DEDUP_REMOVED lines=13> */
.L_x_619:
[----:B------:R-:W-:Y:S05]  /*26cf0*/  BSYNC B1 ;  /* 0x0000000000017941 */ /* 0x000fea0003800000 */
.L_x_618:
        /* <DEDUP_REMOVED lines=13> */
.L_x_621:
[----:B------:R-:W-:Y:S05]  /*26dd0*/  BSYNC B1 ;  /* 0x0000000000017941 */ /* 0x000fea0003800000 */
.L_x_620:
        /* <DEDUP_REMOVED lines=13> */
.L_x_623:
[----:B------:R-:W-:Y:S05]  /*26eb0*/  BSYNC B1 ;  /* 0x0000000000017941 */ /* 0x000fea0003800000 */
.L_x_622:
        /* <DEDUP_REMOVED lines=13> */
.L_x_625:
[----:B------:R-:W-:Y:S05]  /*26f90*/  BSYNC B1 ;  /* 0x0000000000017941 */ /* 0x000fea0003800000 */
.L_x_624:
        /* <DEDUP_REMOVED lines=13> */
.L_x_627:
[----:B------:R-:W-:Y:S05]  /*27070*/  BSYNC B1 ;  /* 0x0000000000017941 */ /* 0x000fea0003800000 */
.L_x_626:
        /* <DEDUP_REMOVED lines=13> */
.L_x_629:
[----:B------:R-:W-:Y:S05]  /*27150*/  BSYNC B1 ;  /* 0x0000000000017941 */ /* 0x000fea0003800000 */
.L_x_628:
        /* <DEDUP_REMOVED lines=13> */
.L_x_631:
[----:B------:R-:W-:Y:S05]  /*27230*/  BSYNC B1 ;  /* 0x0000000000017941 */ /* 0x000fea0003800000 */
.L_x_630:
        /* <DEDUP_REMOVED lines=13> */
.L_x_633:
[----:B------:R-:W-:Y:S05]  /*27310*/  BSYNC B1 ;  /* 0x0000000000017941 */ /* 0x000fea0003800000 */
.L_x_632:
        /* <DEDUP_REMOVED lines=13> */
.L_x_635:
[----:B------:R-:W-:Y:S05]  /*273f0*/  BSYNC B1 ;  /* 0x0000000000017941 */ /* 0x000fea0003800000 */
.L_x_634:
        /* <DEDUP_REMOVED lines=13> */
.L_x_637:
[----:B------:R-:W-:Y:S05]  /*274d0*/  BSYNC B1 ;  /* 0x0000000000017941 */ /* 0x000fea0003800000 */
.L_x_636:
        /* <DEDUP_REMOVED lines=13> */
.L_x_639:
[----:B------:R-:W-:Y:S05]  /*275b0*/  BSYNC B1 ;  /* 0x0000000000017941 */ /* 0x000fea0003800000 */
.L_x_638:
        /* <DEDUP_REMOVED lines=13> */
.L_x_641:
[----:B------:R-:W-:Y:S05]  /*27690*/  BSYNC B1 ;  /* 0x0000000000017941 */ /* 0x000fea0003800000 */
.L_x_640:
        /* <DEDUP_REMOVED lines=13> */
.L_x_643:
[----:B------:R-:W-:Y:S05]  /*27770*/  BSYNC B1 ;  /* 0x0000000000017941 */ /* 0x000fea0003800000 */
.L_x_642:
        /* <DEDUP_REMOVED lines=13> */
.L_x_645:
[----:B------:R-:W-:Y:S05]  /*27850*/  BSYNC B1 ;  /* 0x0000000000017941 */ /* 0x000fea0003800000 */
.L_x_644:
        /* <DEDUP_REMOVED lines=13> */
.L_x_647:
[----:B------:R-:W-:Y:S05]  /*27930*/  BSYNC B1 ;  /* 0x0000000000017941 */ /* 0x000fea0003800000 */
.L_x_646:
        /* <DEDUP_REMOVED lines=13> */
.L_x_649:
[----:B------:R-:W-:Y:S05]  /*27a10*/  BSYNC B1 ;  /* 0x0000000000017941 */ /* 0x000fea0003800000 */
.L_x_648:
        /* <DEDUP_REMOVED lines=13> */
.L_x_651:
[----:B------:R-:W-:Y:S05]  /*27af0*/  BSYNC B1 ;  /* 0x0000000000017941 */ /* 0x000fea0003800000 */
.L_x_650:
        /* <DEDUP_REMOVED lines=13> */
.L_x_653:
[----:B------:R-:W-:Y:S05]  /*27bd0*/  BSYNC B1 ;  /* 0x0000000000017941 */ /* 0x000fea0003800000 */
.L_x_652:
        /* <DEDUP_REMOVED lines=13> */
.L_x_655:
[----:B------:R-:W-:Y:S05]  /*27cb0*/  BSYNC B1 ;  /* 0x0000000000017941 */ /* 0x000fea0003800000 */
.L_x_654:
        /* <DEDUP_REMOVED lines=13> */
.L_x_657:
[----:B------:R-:W-:Y:S05]  /*27d90*/  BSYNC B1 ;  /* 0x0000000000017941 */ /* 0x000fea0003800000 */
.L_x_656:
        /* <DEDUP_REMOVED lines=13> */
.L_x_659:
[----:B------:R-:W-:Y:S05]  /*27e70*/  BSYNC B1 ;  /* 0x0000000000017941 */ /* 0x000fea0003800000 */
.L_x_658:
        /* <DEDUP_REMOVED lines=13> */
.L_x_661:
[----:B------:R-:W-:Y:S05]  /*27f50*/  BSYNC B1 ;  /* 0x0000000000017941 */ /* 0x000fea0003800000 */
.L_x_660:
        /* <DEDUP_REMOVED lines=13> */
.L_x_663:
[----:B------:R-:W-:Y:S05]  /*28030*/  BSYNC B1 ;  /* 0x0000000000017941 */ /* 0x000fea0003800000 */
.L_x_662:
        /* <DEDUP_REMOVED lines=13> */
.L_x_665:
[----:B------:R-:W-:Y:S05]  /*28110*/  BSYNC B1 ;  /* 0x0000000000017941 */ /* 0x000fea0003800000 */
.L_x_664:
        /* <DEDUP_REMOVED lines=13> */
.L_x_667:
[----:B------:R-:W-:Y:S05]  /*281f0*/  BSYNC B1 ;  /* 0x0000000000017941 */ /* 0x000fea0003800000 */
.L_x_666:
        /* <DEDUP_REMOVED lines=13> */
.L_x_669:
[----:B------:R-:W-:Y:S05]  /*282d0*/  BSYNC B1 ;  /* 0x0000000000017941 */ /* 0x000fea0003800000 */
.L_x_668:
        /* <DEDUP_REMOVED lines=13> */
.L_x_671:
[----:B------:R-:W-:Y:S05]  /*283b0*/  BSYNC B1 ;  /* 0x0000000000017941 */ /* 0x000fea0003800000 */
.L_x_670:
        /* <DEDUP_REMOVED lines=13> */
.L_x_673:
[----:B------:R-:W-:Y:S05]  /*28490*/  BSYNC B1 ;  /* 0x0000000000017941 */ /* 0x000fea0003800000 */
.L_x_672:
        /* <DEDUP_REMOVED lines=13> */
.L_x_675:
[----:B------:R-:W-:Y:S05]  /*28570*/  BSYNC B1 ;  /* 0x0000000000017941 */ /* 0x000fea0003800000 */
.L_x_674:
        /* <DEDUP_REMOVED lines=13> */
.L_x_677:
[----:B------:R-:W-:Y:S05]  /*28650*/  BSYNC B1 ;  /* 0x0000000000017941 */ /* 0x000fea0003800000 */
.L_x_676:
        /* <DEDUP_REMOVED lines=13> */
.L_x_679:
[----:B------:R-:W-:Y:S05]  /*28730*/  BSYNC B1 ;  /* 0x0000000000017941 */ /* 0x000fea0003800000 */
.L_x_678:
        /* <DEDUP_REMOVED lines=13> */
.L_x_681:
[----:B------:R-:W-:Y:S05]  /*28810*/  BSYNC B1 ;  /* 0x0000000000017941 */ /* 0x000fea0003800000 */
.L_x_680:
        /* <DEDUP_REMOVED lines=13> */
.L_x_683:
[----:B------:R-:W-:Y:S05]  /*288f0*/  BSYNC B1 ;  /* 0x0000000000017941 */ /* 0x000fea0003800000 */
.L_x_682:
        /* <DEDUP_REMOVED lines=13> */
.L_x_685:
[----:B------:R-:W-:Y:S05]  /*289d0*/  BSYNC B1 ;  /* 0x0000000000017941 */ /* 0x000fea0003800000 */
.L_x_684:
        /* <DEDUP_REMOVED lines=13> */
.L_x_687:
[----:B------:R-:W-:Y:S05]  /*28ab0*/  BSYNC B1 ;  /* 0x0000000000017941 */ /* 0x000fea0003800000 */
.L_x_686:
        /* <DEDUP_REMOVED lines=13> */
.L_x_689:
[----:B------:R-:W-:Y:S05]  /*28b90*/  BSYNC B1 ;  /* 0x0000000000017941 */ /* 0x000fea0003800000 */
.L_x_688:
        /* <DEDUP_REMOVED lines=13> */
.L_x_691:
[----:B------:R-:W-:Y:S05]  /*28c70*/  BSYNC B1 ;  /* 0x0000000000017941 */ /* 0x000fea0003800000 */
.L_x_690:
        /* <DEDUP_REMOVED lines=13> */
.L_x_693:
[----:B------:R-:W-:Y:S05]  /*28d50*/  BSYNC B1 ;  /* 0x0000000000017941 */ /* 0x000fea0003800000 */
.L_x_692:
        /* <DEDUP_REMOVED lines=13> */
.L_x_695:
[----:B------:R-:W-:Y:S05]  /*28e30*/  BSYNC B1 ;  /* 0x0000000000017941 */ /* 0x000fea0003800000 */
.L_x_694:
        /* <DEDUP_REMOVED lines=13> */
.L_x_697:
[----:B------:R-:W-:Y:S05]  /*28f10*/  BSYNC B1 ;  /* 0x0000000000017941 */ /* 0x000fea0003800000 */
.L_x_696:
        /* <DEDUP_REMOVED lines=13> */
.L_x_699:
[----:B------:R-:W-:Y:S05]  /*28ff0*/  BSYNC B1 ;  /* 0x0000000000017941 */ /* 0x000fea0003800000 */
.L_x_698:
        /* <DEDUP_REMOVED lines=13> */
.L_x_701:
[----:B------:R-:W-:Y:S05]  /*290d0*/  BSYNC B1 ;  /* 0x0000000000017941 */ /* 0x000fea0003800000 */
.L_x_700:
        /* <DEDUP_REMOVED lines=13> */
.L_x_703:
[----:B------:R-:W-:Y:S05]  /*291b0*/  BSYNC B1 ;  /* 0x0000000000017941 */ /* 0x000fea0003800000 */
.L_x_702:
        /* <DEDUP_REMOVED lines=13> */
.L_x_705:
[----:B------:R-:W-:Y:S05]  /*29290*/  BSYNC B1 ;  /* 0x0000000000017941 */ /* 0x000fea0003800000 */
.L_x_704:
        /* <DEDUP_REMOVED lines=13> */
.L_x_707:
[----:B------:R-:W-:Y:S05]  /*29370*/  BSYNC B1 ;  /* 0x0000000000017941 */ /* 0x000fea0003800000 */
.L_x_706:
        /* <DEDUP_REMOVED lines=13> */
.L_x_709:
[----:B------:R-:W-:Y:S05]  /*29450*/  BSYNC B1 ;  /* 0x0000000000017941 */ /* 0x000fea0003800000 */
.L_x_708:
        /* <DEDUP_REMOVED lines=13> */
.L_x_711:
[----:B------:R-:W-:Y:S05]  /*29530*/  BSYNC B1 ;  /* 0x0000000000017941 */ /* 0x000fea0003800000 */
.L_x_710:
        /* <DEDUP_REMOVED lines=13> */
.L_x_713:
[----:B------:R-:W-:Y:S05]  /*29610*/  BSYNC B1 ;  /* 0x0000000000017941 */ /* 0x000fea0003800000 */
.L_x_712:
        /* <DEDUP_REMOVED lines=13> */
.L_x_715:
[----:B------:R-:W-:Y:S05]  /*296f0*/  BSYNC B1 ;  /* 0x0000000000017941 */ /* 0x000fea0003800000 */
.L_x_714:
        /* <DEDUP_REMOVED lines=13> */
.L_x_717:
[----:B------:R-:W-:Y:S05]  /*297d0*/  BSYNC B1 ;  /* 0x0000000000017941 */ /* 0x000fea0003800000 */
.L_x_716:
        /* <DEDUP_REMOVED lines=13> */
.L_x_719:
[----:B------:R-:W-:Y:S05]  /*298b0*/  BSYNC B1 ;  /* 0x0000000000017941 */ /* 0x000fea0003800000 */
.L_x_718:
        /* <DEDUP_REMOVED lines=13> */
.L_x_721:
[----:B------:R-:W-:Y:S05]  /*29990*/  BSYNC B1 ;  /* 0x0000000000017941 */ /* 0x000fea0003800000 */
.L_x_720:
        /* <DEDUP_REMOVED lines=13> */
.L_x_723:
[----:B------:R-:W-:Y:S05]  /*29a70*/  BSYNC B1 ;  /* 0x0000000000017941 */ /* 0x000fea0003800000 */
.L_x_722:
        /* <DEDUP_REMOVED lines=13> */
.L_x_725:
[----:B------:R-:W-:Y:S05]  /*29b50*/  BSYNC B1 ;  /* 0x0000000000017941 */ /* 0x000fea0003800000 */
.L_x_724:
        /* <DEDUP_REMOVED lines=13> */
.L_x_727:
[----:B------:R-:W-:Y:S05]  /*29c30*/  BSYNC B1 ;  /* 0x0000000000017941 */ /* 0x000fea0003800000 */
.L_x_726:
        /* <DEDUP_REMOVED lines=13> */
.L_x_729:
[----:B------:R-:W-:Y:S05]  /*29d10*/  BSYNC B1 ;  /* 0x0000000000017941 */ /* 0x000fea0003800000 */
.L_x_728:
        /* <DEDUP_REMOVED lines=13> */
.L_x_731:
[----:B------:R-:W-:Y:S05]  /*29df0*/  BSYNC B1 ;  /* 0x0000000000017941 */ /* 0x000fea0003800000 */
.L_x_730:
        /* <DEDUP_REMOVED lines=13> */
.L_x_733:
[----:B------:R-:W-:Y:S05]  /*29ed0*/  BSYNC B1 ;  /* 0x0000000000017941 */ /* 0x000fea0003800000 */
.L_x_732:
        /* <DEDUP_REMOVED lines=13> */
.L_x_735:
[----:B------:R-:W-:Y:S05]  /*29fb0*/  BSYNC B1 ;  /* 0x0000000000017941 */ /* 0x000fea0003800000 */
.L_x_734:
        /* <DEDUP_REMOVED lines=13> */
.L_x_737:
[----:B------:R-:W-:Y:S05]  /*2a090*/  BSYNC B1 ;  /* 0x0000000000017941 */ /* 0x000fea0003800000 */
.L_x_736:
        /* <DEDUP_REMOVED lines=13> */
.L_x_739:
[----:B------:R-:W-:Y:S05]  /*2a170*/  BSYNC B1 ;  /* 0x0000000000017941 */ /* 0x000fea0003800000 */
.L_x_738:
        /* <DEDUP_REMOVED lines=13> */
.L_x_741:
[----:B------:R-:W-:Y:S05]  /*2a250*/  BSYNC B1 ;  /* 0x0000000000017941 */ /* 0x000fea0003800000 */
.L_x_740:
        /* <DEDUP_REMOVED lines=13> */
.L_x_743:
[----:B------:R-:W-:Y:S05]  /*2a330*/  BSYNC B1 ;  /* 0x0000000000017941 */ /* 0x000fea0003800000 */
.L_x_742:
        /* <DEDUP_REMOVED lines=13> */
.L_x_745:
[----:B------:R-:W-:Y:S05]  /*2a410*/  BSYNC B1 ;  /* 0x0000000000017941 */ /* 0x000fea0003800000 */
.L_x_744:
        /* <DEDUP_REMOVED lines=13> */
.L_x_747:
[----:B------:R-:W-:Y:S05]  /*2a4f0*/  BSYNC B1 ;  /* 0x0000000000017941 */ /* 0x000fea0003800000 */
.L_x_746:
        /* <DEDUP_REMOVED lines=13> */
.L_x_749:
[----:B------:R-:W-:Y:S05]  /*2a5d0*/  BSYNC B1 ;  /* 0x0000000000017941 */ /* 0x000fea0003800000 */
.L_x_748:
        /* <DEDUP_REMOVED lines=13> */
.L_x_751:
[----:B------:R-:W-:Y:S05]  /*2a6b0*/  BSYNC B1 ;  /* 0x0000000000017941 */ /* 0x000fea0003800000 */
.L_x_750:
        /* <DEDUP_REMOVED lines=13> */
.L_x_753:
[----:B------:R-:W-:Y:S05]  /*2a790*/  BSYNC B1 ;  /* 0x0000000000017941 */ /* 0x000fea0003800000 */
.L_x_752:
        /* <DEDUP_REMOVED lines=13> */
.L_x_755:
[----:B------:R-:W-:Y:S05]  /*2a870*/  BSYNC B1 ;  /* 0x0000000000017941 */ /* 0x000fea0003800000 */
.L_x_754:
        /* <DEDUP_REMOVED lines=13> */
.L_x_757:
[----:B------:R-:W-:Y:S05]  /*2a950*/  BSYNC B1 ;  /* 0x0000000000017941 */ /* 0x000fea0003800000 */
.L_x_756:
        /* <DEDUP_REMOVED lines=13> */
.L_x_759:
[----:B------:R-:W-:Y:S05]  /*2aa30*/  BSYNC B1 ;  /* 0x0000000000017941 */ /* 0x000fea0003800000 */
.L_x_758:
        /* <DEDUP_REMOVED lines=13> */
.L_x_761:
[----:B------:R-:W-:Y:S05]  /*2ab10*/  BSYNC B1 ;  /* 0x0000000000017941 */ /* 0x000fea0003800000 */
.L_x_760:
        /* <DEDUP_REMOVED lines=13> */
.L_x_763:
[----:B------:R-:W-:Y:S05]  /*2abf0*/  BSYNC B1 ;  /* 0x0000000000017941 */ /* 0x000fea0003800000 */
.L_x_762:
        /* <DEDUP_REMOVED lines=13> */
.L_x_765:
[----:B------:R-:W-:Y:S05]  /*2acd0*/  BSYNC B1 ;  /* 0x0000000000017941 */ /* 0x000fea0003800000 */
.L_x_764:
        /* <DEDUP_REMOVED lines=13> */
.L_x_767:
[----:B------:R-:W-:Y:S05]  /*2adb0*/  BSYNC B1 ;  /* 0x0000000000017941 */ /* 0x000fea0003800000 */
.L_x_766:
        /* <DEDUP_REMOVED lines=13> */
.L_x_769:
[----:B------:R-:W-:Y:S05]  /*2ae90*/  BSYNC B1 ;  /* 0x0000000000017941 */ /* 0x000fea0003800000 */
.L_x_768:
        /* <DEDUP_REMOVED lines=13> */
.L_x_771:
[----:B------:R-:W-:Y:S05]  /*2af70*/  BSYNC B1 ;  /* 0x0000000000017941 */ /* 0x000fea0003800000 */
.L_x_770:
        /* <DEDUP_REMOVED lines=13> */
.L_x_773:
[----:B------:R-:W-:Y:S05]  /*2b050*/  BSYNC B1 ;  /* 0x0000000000017941 */ /* 0x000fea0003800000 */
.L_x_772:
        /* <DEDUP_REMOVED lines=13> */
.L_x_775:
[----:B------:R-:W-:Y:S05]  /*2b130*/  BSYNC B1 ;  /* 0x0000000000017941 */ /* 0x000fea0003800000 */
.L_x_774:
        /* <DEDUP_REMOVED lines=13> */
.L_x_777:
[----:B------:R-:W-:Y:S05]  /*2b210*/  BSYNC B1 ;  /* 0x0000000000017941 */ /* 0x000fea0003800000 */
.L_x_776:
        /* <DEDUP_REMOVED lines=13> */
.L_x_779:
[----:B------:R-:W-:Y:S05]  /*2b2f0*/  BSYNC B1 ;  /* 0x0000000000017941 */ /* 0x000fea0003800000 */
.L_x_778:
        /* <DEDUP_REMOVED lines=13> */
.L_x_781:
[----:B------:R-:W-:Y:S05]  /*2b3d0*/  BSYNC B1 ;  /* 0x0000000000017941 */ /* 0x000fea0003800000 */
.L_x_780:
        /* <DEDUP_REMOVED lines=13> */
.L_x_783:
[----:B------:R-:W-:Y:S05]  /*2b4b0*/  BSYNC B1 ;  /* 0x0000000000017941 */ /* 0x000fea0003800000 */
.L_x_782:
        /* <DEDUP_REMOVED lines=13> */
.L_x_785:
[----:B------:R-:W-:Y:S05]  /*2b590*/  BSYNC B1 ;  /* 0x0000000000017941 */ /* 0x000fea0003800000 */
.L_x_784:
        /* <DEDUP_REMOVED lines=13> */
.L_x_787:
[----:B------:R-:W-:Y:S05]  /*2b670*/  BSYNC B1 ;  /* 0x0000000000017941 */ /* 0x000fea0003800000 */
.L_x_786:
        /* <DEDUP_REMOVED lines=13> */
.L_x_789:
[----:B------:R-:W-:Y:S05]  /*2b750*/  BSYNC B1 ;  /* 0x0000000000017941 */ /* 0x000fea0003800000 */
.L_x_788:
        /* <DEDUP_REMOVED lines=13> */
.L_x_791:
[----:B------:R-:W-:Y:S05]  /*2b830*/  BSYNC B1 ;  /* 0x0000000000017941 */ /* 0x000fea0003800000 */
.L_x_790:
        /* <DEDUP_REMOVED lines=13> */
.L_x_793:
[----:B------:R-:W-:Y:S05]  /*2b910*/  BSYNC B1 ;  /* 0x0000000000017941 */ /* 0x000fea0003800000 */
.L_x_792:
        /* <DEDUP_REMOVED lines=13> */
.L_x_795:
[----:B------:R-:W-:Y:S05]  /*2b9f0*/  BSYNC B1 ;  /* 0x0000000000017941 */ /* 0x000fea0003800000 */
.L_x_794:
        /* <DEDUP_REMOVED lines=13> */
.L_x_797:
[----:B------:R-:W-:Y:S05]  /*2bad0*/  BSYNC B1 ;  /* 0x0000000000017941 */ /* 0x000fea0003800000 */
.L_x_796:
        /* <DEDUP_REMOVED lines=13> */
.L_x_799:
[----:B------:R-:W-:Y:S05]  /*2bbb0*/  BSYNC B1 ;  /* 0x0000000000017941 */ /* 0x000fea0003800000 */
.L_x_798:
        /* <DEDUP_REMOVED lines=13> */
.L_x_801:
[----:B------:R-:W-:Y:S05]  /*2bc90*/  BSYNC B1 ;  /* 0x0000000000017941 */ /* 0x000fea0003800000 */
.L_x_800:
[----:B------:R-:W-:Y:S05]  /*2bca0*/  @P0 BRA `(.L_x_802) ;  /* 0x00000074008c0947 */ /* 0x000fea0003800000 */
[----:B------:R-:W2:Y:S01]  /*2bcb0*/  LDL.LU R2, [R1+0x854] ;  /* 0x0008540001027983 */ /* 0x000ea20000300800 */
[----:B-----5:R-:W-:-:S04]  /*2bcc0*/  LOP3.LUT R0, R0, 0xff, RZ, 0xc0, !PT ;  /* 0x000000ff00007812 */ /* 0x020fc800078ec0ff */
[----:B------:R-:W-:-:S05]  /*2bcd0*/  F2FP.F16.E4M3.UNPACK_B R0, R0 ;  /* 0x00000000ff00723e */ /* 0x000fca00020006ff */
[----:B------:R-:W-:-:S05]  /*2bce0*/  HADD2.F32 R0, -RZ, R0.H0_H0 ;  /* 0x20000000ff007230 */ /* 0x000fca0000004100 */
[----:B------:R-:W-:-:S04]  /*2bcf0*/  FMUL R0, R0, UR24 ;  /* 0x0000001800007c20 */ /* 0x000fc80008400000 */
[----:B--2---:R-:W-:-:S05]  /*2bd00*/  FFMA R0, R2, UR21, R0 ;  /* 0x0000001502007c23 */ /* 0x004fca0008000000 */
[----:B---3--:R-:W-:-:S05]  /*2bd10*/  F2FP.SATFINITE.E4M3.F32.PACK_AB_MERGE_C R3, RZ, R0, RZ ;  /* 0x00000000ff03723e */ /* 0x008fca00048070ff */
[----:B------:R2:W-:Y:S01]  /*2bd20*/  STG.E.U8 desc[UR22][R26.64+0x179], R3 ;  /* 0x000179031a007986 */ /* 0x0005e2000c101116 */
[----:B------:R-:W-:Y:S05]  /*2bd30*/  BRA `(.L_x_802) ;  /* 0x0000007400687947 */ /* 0x000fea0003800000 */
.L_x_33:
[----:B------:R-:W2:Y:S01]  /*2bd40*/  LDL.LU R30, [R1+0x300] ;  /* 0x00030000011e7983 */ /* 0x000ea20000300800 */
[----:B------:R-:W-:Y:S01]  /*2bd50*/  ISETP.GE.AND P3, PT, R32, 0x1, PT ;  /* 0x000000012000780c */ /* 0x000fe20003f66270 */
[----:B------:R-:W-:Y:S01]  /*2bd60*/  FMUL R4, R4, UR21 ;  /* 0x0000001504047c20 */ /* 0x000fe20008400000 */
[----:B------:R-:W-:Y:S01]  /*2bd70*/  FMUL R5, R5, UR21 ;  /* 0x0000001505057c20 */ /* 0x000fe20008400000 */
[----:B------:R-:W3:Y:S01]  /*2bd80*/  LDL.LU R37, [R1+0x304] ;  /* 0x0003040001257983 */ /* 0x000ee20000300800 */
[----:B------:R-:W-:Y:S02]  /*2bd90*/  ISETP.LT.OR P0, PT, R0, 0x1, !P3 ;  /* 0x000000010000780c */ /* 0x000fe40005f01670 */
[----:B------:R-:W-:Y:S01]  /*2bda0*/  F2FP.SATFINITE.E4M3.F32.PACK_AB_MERGE_C R4, RZ, R4, RZ ;  /* 0x00000004ff04723e */ /* 0x000fe200048070ff */
[----:B------:R-:W4:Y:S01]  /*2bdb0*/  LDL.LU R36, [R1+0x308] ;  /* 0x0003080001247983 */ /* 0x000f220000300800 */
[----:B------:R-:W-:Y:S02]  /*2bdc0*/  F2FP.SATFINITE.E4M3.F32.PACK_AB_MERGE_C R5, RZ, R5, RZ ;  /* 0x00000005ff05723e */ /* 0x000fe400048070ff */
[----:B------:R-:W-:Y:S01]  /*2bdd0*/  ISETP.GE.AND P2, PT, R32, 0x9, PT ;  /* 0x000000092000780c */ /* 0x000fe20003f46270 */
[----:B------:R-:W4:Y:S01]  /*2bde0*/  LDL.LU R33, [R1+0x30c] ;  /* 0x00030c0001217983 */ /* 0x000f220000300800 */
[----:B------:R-:W-:-:S03]  /*2bdf0*/  FMUL R6, R6, UR21 ;  /* 0x0000001506067c20 */ /* 0x000fc60008400000 */
[----:B------:R-:W4:Y:S04]  /*2be00*/  LDL.LU R35, [R1+0x310] ;  /* 0x0003100001237983 */ /* 0x000f280000300800 */
[----:B------:R-:W-:Y:S01]  /*2be10*/  @!P0 STG.E.U8 desc[UR22][R2.64], R4 ;  /* 0x0000000402008986 */ /* 0x000fe2000c101116 */
[C---:B------:R-:W-:Y:S02]  /*2be20*/  ISETP.LT.OR P0, PT, R0.reuse, 0x2, !P3 ;  /* 0x000000020000780c */ /* 0x040fe40005f01670 */
[----:B------:R-:W-:Y:S01]  /*2be30*/  F2FP.SATFINITE.E4M3.F32.PACK_AB_MERGE_C R6, RZ, R6, RZ ;  /* 0x00000006ff06723e */ /* 0x000fe200048070ff */
[----:B------:R-:W4:Y:S04]  /*2be40*/  LDL.LU R34, [R1+0x314] ;  /* 0x0003140001227983 */ /* 0x000f280000300800 */
[----:B------:R-:W4:Y:S01]  /*2be50*/  LDL.LU R31, [R1+0x318] ;  /* 0x00031800011f7983 */ /* 0x000f220000300800 */
[C---:B------:R-:W-:Y:S01]  /*2be60*/  ISETP.LT.OR P1, PT, R0.reuse, 0x2, !P2 ;  /* 0x000000020000780c */ /* 0x040fe20005721670 */
[----:B------:R-:W-:Y:S01]  /*2be70*/  FMUL R7, R7, UR21 ;  /* 0x0000001507077c20 */ /* 0x000fe20008400000 */
[----:B------:R-:W-:Y:S01]  /*2be80*/  ISETP.LT.OR P5, PT, R0, 0x9, !P3 ;  /* 0x000000090000780c */ /* 0x000fe20005fa1670 */
[----:B------:R-:W-:Y:S01]  /*2be90*/  FMUL R8, R8, UR21 ;  /* 0x0000001508087c20 */ /* 0x000fe20008400000 */
[----:B------:R-:W-:Y:S01]  /*2bea0*/  FMUL R9, R9, UR21 ;  /* 0x0000001509097c20 */ /* 0x000fe20008400000 */
[----:B------:R-:W-:Y:S01]  /*2beb0*/  @!P0 STG.E.U8 desc[UR22][R2.64+0x1], R5 ;  /* 0x0000010502008986 */ /* 0x000fe2000c101116 */
[----:B------:R-:W-:Y:S01]  /*2bec0*/  ISETP.LT.OR P0, PT, R0, 0x1, !P2 ;  /* 0x000000010000780c */ /* 0x000fe20005701670 */
[----:B------:R-:W-:Y:S01]  /*2bed0*/  FMUL R10, R10, UR21 ;  /* 0x000000150a0a7c20 */ /* 0x000fe20008400000 */
[----:B------:R-:W-:Y:S01]  /*2bee0*/  F2FP.SATFINITE.E4M3.F32.PACK_AB_MERGE_C R7, RZ, R7, RZ ;  /* 0x00000007ff07723e */ /* 0x000fe200048070ff */
[----:B------:R-:W-:Y:S01]  /*2bef0*/  FMUL R11, R11, UR21 ;  /* 0x000000150b0b7c20 */ /* 0x000fe20008400000 */
[----:B------:R-:W-:Y:S01]  /*2bf00*/  F2FP.SATFINITE.E4M3.F32.PACK_AB_MERGE_C R8, RZ, R8, RZ ;  /* 0x00000008ff08723e */ /* 0x000fe200048070ff */
[----:B------:R-:W-:Y:S01]  /*2bf10*/  FMUL R12, R12, UR21 ;  /* 0x000000150c0c7c20 */ /* 0x000fe20008400000 */
[----:B------:R-:W-:Y:S01]  /*2bf20*/  F2FP.SATFINITE.E4M3.F32.PACK_AB_MERGE_C R9, RZ, R9, RZ ;  /* 0x00000009ff09723e */ /* 0x000fe200048070ff */
[----:B------:R-:W-:Y:S01]  /*2bf30*/  @!P1 STG.E.U8 desc[UR22][R24.64+0x1], R7 ;  /* 0x0000010718009986 */ /* 0x000fe2000c101116 */
[----:B------:R-:W-:Y:S01]  /*2bf40*/  ISETP.LT.OR P1, PT, R0, 0x9, !P2 ;  /* 0x000000090000780c */ /* 0x000fe20005721670 */
[----:B------:R-:W-:Y:S01]  /*2bf50*/  FMUL R13, R13, UR21 ;  /* 0x000000150d0d7c20 */ /* 0x000fe20008400000 */
[----:B------:R-:W-:Y:S01]  /*2bf60*/  F2FP.SATFINITE.E4M3.F32.PACK_AB_MERGE_C R10, RZ, R10, RZ ;  /* 0x0000000aff0a723e */ /* 0x000fe200048070ff */
[----:B------:R-:W-:Y:S01]  /*2bf70*/  FMUL R14, R14, UR21 ;  /* 0x000000150e0e7c20 */ /* 0x000fe20008400000 */
[----:B------:R-:W-:Y:S01]  /*2bf80*/  F2FP.SATFINITE.E4M3.F32.PACK_AB_MERGE_C R11, RZ, R11, RZ ;  /* 0x0000000bff0b723e */ /* 0x000fe200048070ff */
[----:B------:R2:W-:Y:S01]  /*2bf90*/  @!P0 STG.E.U8 desc[UR22][R24.64], R6 ;  /* 0x0000000618008986 */ /* 0x0005e2000c101116 */
[C---:B------:R-:W-:Y:S01]  /*2bfa0*/  ISETP.LT.OR P0, PT, R0.reuse, 0xa, !P3 ;  /* 0x0000000a0000780c */ /* 0x040fe20005f01670 */
        /* <DEDUP_REMOVED lines=16> */
[----:B------:R-:W-:Y:S01]  /*2c0b0*/  @!P1 STG.E.U8 desc[UR22][R24.64+0x8], R10 ;  /* 0x0000080a18009986 */ /* 0x000fe2000c101116 */
        /* <DEDUP_REMOVED lines=44> */
[C---:B------:R-:W-:Y:S01]  /*2c380*/  ISETP.LT.OR P6, PT, R0.reuse, 0x3a, !P3 ;  /* 0x0000003a0000780c */ /* 0x040fe20005fc1670 */
        /* <DEDUP_REMOVED lines=43> */
[----:B------:R-:W-:-:S02]  /*2c640*/  ISETP.LT.OR P5, PT, R0, 0x39, !P3 ;  /* 0x000000390000780c */ /* 0x000fc40005fa1670 */
[----:B------:R-:W-:Y:S02]  /*2c650*/  F2FP.SATFINITE.E4M3.F32.PACK_AB_MERGE_C R234, RZ, R234, RZ ;  /* 0x000000eaffea723e */ /* 0x000fe400048070ff */
[----:B------:R-:W-:Y:S01]  /*2c660*/  F2FP.SATFINITE.E4M3.F32.PACK_AB_MERGE_C R235, RZ, R235, RZ ;  /* 0x000000ebffeb723e */ /* 0x000fe200048070ff */
[----:B------:R-:W-:Y:S01]  /*2c670*/  @!P0 STG.E.U8 desc[UR22][R24.64+0x30], R222 ;  /* 0x000030de18008986 */ /* 0x000fe2000c101116 */
[C---:B------:R-:W-:Y:S02]  /*2c680*/  ISETP.LT.OR P0, PT, R0.reuse, 0x39, !P2 ;  /* 0x000000390000780c */ /* 0x040fe40005701670 */
[----:B------:R-:W-:Y:S01]  /*2c690*/  F2FP.SATFINITE.E4M3.F32.PACK_AB_MERGE_C R236, RZ, R236, RZ ;  /* 0x000000ecffec723e */ /* 0x000fe200048070ff */
[----:B------:R-:W-:Y:S01]  /*2c6a0*/  @!P1 STG.E.U8 desc[UR22][R24.64+0x31], R223 ;  /* 0x000031df18009986 */ /* 0x000fe2000c101116 */
[----:B------:R-:W-:-:S03]  /*2c6b0*/  ISETP.LT.OR P1, PT, R0, 0x3a, !P2 ;  /* 0x0000003a0000780c */ /* 0x000fc60005721670 */
        /* <DEDUP_REMOVED lines=21> */
[----:B--2---:R-:W-:-:S03]  /*2c810*/  FMUL R6, R30, UR21 ;  /* 0x000000151e067c20 */ /* 0x004fc60008400000 */
[----:B------:R-:W-:Y:S04]  /*2c820*/  @!P1 STG.E.U8 desc[UR22][R24.64+0x49], R235 ;  /* 0x000049eb18009986 */ /* 0x000fe8000c101116 */
[----:B------:R-:W2:Y:S01]  /*2c830*/  LDL.LU R30, [R1+0x31c] ;  /* 0x00031c00011e7983 */ /* 0x000ea20000300800 */
[C---:B------:R-:W-:Y:S02]  /*2c840*/  ISETP.LT.OR P0, PT, R0.reuse, 0x51, !P2 ;  /* 0x000000510000780c */ /* 0x040fe40005701670 */
[C---:B------:R-:W-:Y:S01]  /*2c850*/  ISETP.LT.OR P1, PT, R0.reuse, 0x52, !P2 ;  /* 0x000000520000780c */ /* 0x040fe20005721670 */
[----:B------:R-:W-:Y:S01]  /*2c860*/  @!P5 STG.E.U8 desc[UR22][R2.64+0x50], R236 ;  /* 0x000050ec0200d986 */ /* 0x000fe2000c101116 */
[----:B------:R-:W-:Y:S02]  /*2c870*/  F2FP.SATFINITE.E4M3.F32.PACK_AB_MERGE_C R237, RZ, R237, RZ ;  /* 0x000000edffed723e */ /* 0x000fe400048070ff */
[----:B------:R-:W-:Y:S01]  /*2c880*/  ISETP.LT.OR P5, PT, R0, 0x59, !P3 ;  /* 0x000000590000780c */ /* 0x000fe20005fa1670 */
[----:B---3--:R-:W-:Y:S01]  /*2c890*/  FMUL R5, R37, UR21 ;  /* 0x0000001525057c20 */ /* 0x008fe20008400000 */
[----:B----4-:R-:W-:Y:S01]  /*2c8a0*/  FMUL R4, R36, UR21 ;  /* 0x0000001524047c20 */ /* 0x010fe20008400000 */
[----:B------:R-:W-:Y:S01]  /*2c8b0*/  @!P6 STG.E.U8 desc[UR22][R2.64+0x51], R237 ;  /* 0x000051ed0200e986 */ /* 0x000fe2000c101116 */
[----:B------:R-:W-:-:S02]  /*2c8c0*/  F2FP.SATFINITE.E4M3.F32.PACK_AB_MERGE_C R7, RZ, R6, RZ ;  /* 0x00000006ff07723e */ /* 0x000fc400048070ff */
[----:B------:R-:W-:Y:S01]  /*2c8d0*/  ISETP.LT.OR P6, PT, R0, 0x5a, !P3 ;  /* 0x0000005a0000780c */ /* 0x000fe20005fc1670 */
[----:B------:R-:W3:Y:S01]  /*2c8e0*/  LDL.LU R38, [R1+0x320] ;  /* 0x0003200001267983 */ /* 0x000ee20000300800 */
[----:B------:R-:W-:Y:S02]  /*2c8f0*/  F2FP.SATFINITE.E4M3.F32.PACK_AB_MERGE_C R6, RZ, R5, RZ ;  /* 0x00000005ff06723e */ /* 0x000fe400048070ff */
[----:B------:R-:W-:Y:S01]  /*2c900*/  F2FP.SATFINITE.E4M3.F32.PACK_AB_MERGE_C R5, RZ, R4, RZ ;  /* 0x00000004ff05723e */ /* 0x000fe200048070ff */
[----:B------:R-:W-:Y:S01]  /*2c910*/  FMUL R4, R33, UR21 ;  /* 0x0000001521047c20 */ /* 0x000fe20008400000 */
[----:B------:R-:W-:Y:S04]  /*2c920*/  @!P0 STG.E.U8 desc[UR22][R24.64+0x50], R7 ;  /* 0x0000500718008986 */ /* 0x000fe8000c101116 */
[----:B------:R-:W-:Y:S04]  /*2c930*/  @!P1 STG.E.U8 desc[UR22][R24.64+0x51], R6 ;  /* 0x0000510618009986 */ /* 0x000fe8000c101116 */
[----:B------:R-:W4:Y:S04]  /*2c940*/  LDL.LU R37, [R1+0x324] ;  /* 0x0003240001257983 */ /* 0x000f280000300800 */
[----:B------:R0:W-:Y:S04]  /*2c950*/  @!P5 STG.E.U8 desc[UR22][R2.64+0x58], R5 ;  /* 0x000058050200d986 */ /* 0x0001e8000c101116 */
[----:B------:R-:W4:Y:S04]  /*2c960*/  LDL.LU R36, [R1+0x328] ;  /* 0x0003280001247983 */ /* 0x000f280000300800 */
[----:B------:R-:W4:Y:S01]  /*2c970*/  LDL.LU R33, [R1+0x32c] ;  /* 0x00032c0001217983 */ /* 0x000f220000300800 */
[----:B0-----:R-:W-:Y:S01]  /*2c980*/  F2FP.SATFINITE.E4M3.F32.PACK_AB_MERGE_C R5, RZ, R4, RZ ;  /* 0x00000004ff05723e */ /* 0x001fe200048070ff */
[----:B------:R-:W-:Y:S01]  /*2c990*/  FMUL R6, R35, UR21 ;  /* 0x0000001523067c20 */ /* 0x000fe20008400000 */
[----:B------:R-:W-:-:S03]  /*2c9a0*/  FMUL R4, R34, UR21 ;  /* 0x0000001522047c20 */ /* 0x000fc60008400000 */
[----:B------:R0:W-:Y:S01]  /*2c9b0*/  @!P6 STG.E.U8 desc[UR22][R2.64+0x59], R5 ;  /* 0x000059050200e986 */ /* 0x0001e2000c101116 */
[----:B------:R-:W-:Y:S02]  /*2c9c0*/  F2FP.SATFINITE.E4M3.F32.PACK_AB_MERGE_C R7, RZ, R6, RZ ;  /* 0x00000006ff07723e */ /* 0x000fe400048070ff */
[----:B------:R-:W-:Y:S01]  /*2c9d0*/  F2FP.SATFINITE.E4M3.F32.PACK_AB_MERGE_C R6, RZ, R4, RZ ;  /* 0x00000004ff06723e */ /* 0x000fe200048070ff */
[----:B0-----:R-:W-:Y:S02]  /*2c9e0*/  FMUL R5, R31, UR21 ;  /* 0x000000151f057c20 */ /* 0x001fe40008400000 */
[----:B------:R-:W4:Y:S04]  /*2c9f0*/  LDL.LU R31, [R1+0x330] ;  /* 0x00033000011f7983 */ /* 0x000f280000300800 */
[----:B------:R-:W4:Y:S01]  /*2ca00*/  LDL.LU R35, [R1+0x334] ;  /* 0x0003340001237983 */ /* 0x000f220000300800 */
[----:B--2---:R-:W-:-:S03]  /*2ca10*/  FMUL R4, R30, UR21 ;  /* 0x000000151e047c20 */ /* 0x004fc60008400000 */
[----:B------:R-:W2:Y:S01]  /*2ca20*/  LDL.LU R30, [R1+0x338] ;  /* 0x00033800011e7983 */ /* 0x000ea20000300800 */
[C---:B------:R-:W-:Y:S02]  /*2ca30*/  ISETP.LT.OR P0, PT, R0.reuse, 0x59, !P2 ;  /* 0x000000590000780c */ /* 0x040fe40005701670 */
[C---:B------:R-:W-:Y:S01]  /*2ca40*/  ISETP.LT.OR P1, PT, R0.reuse, 0x5a, !P2 ;  /* 0x0000005a0000780c */ /* 0x040fe20005721670 */
[----:B------:R-:W2:Y:S01]  /*2ca50*/  LDL.LU R34, [R1+0x33c] ;  /* 0x00033c0001227983 */ /* 0x000ea20000300800 */
[C---:B------:R-:W-:Y:S02]  /*2ca60*/  ISETP.LT.OR P5, PT, R0.reuse, 0x61, !P3 ;  /* 0x000000610000780c */ /* 0x040fe40005fa1670 */
[----:B------:R-:W-:Y:S02]  /*2ca70*/  ISETP.LT.OR P6, PT, R0, 0x62, !P3 ;  /* 0x000000620000780c */ /* 0x000fe40005fc1670 */
[----:B------:R-:W-:Y:S02]  /*2ca80*/  F2FP.SATFINITE.E4M3.F32.PACK_AB_MERGE_C R5, RZ, R5, RZ ;  /* 0x00000005ff05723e */ /* 0x000fe400048070ff */
[----:B------:R-:W-:-:S03]  /*2ca90*/  F2FP.SATFINITE.E4M3.F32.PACK_AB_MERGE_C R4, RZ, R4, RZ ;  /* 0x00000004ff04723e */ /* 0x000fc600048070ff */
[----:B------:R3:W-:Y:S01]  /*2caa0*/  @!P0 STG.E.U8 desc[UR22][R24.64+0x58], R7 ;  /* 0x0000580718008986 */ /* 0x0007e2000c101116 */
[----:B------:R-:W-:-:S03]  /*2cab0*/  ISETP.LT.OR P0, PT, R0, 0x61, !P2 ;  /* 0x000000610000780c */ /* 0x000fc60005701670 */
[----:B------:R4:W-:Y:S01]  /*2cac0*/  @!P1 STG.E.U8 desc[UR22][R24.64+0x59], R6 ;  /* 0x0000590618009986 */ /* 0x0009e2000c101116 */
[----:B------:R-:W-:-:S03]  /*2cad0*/  ISETP.LT.OR P1, PT, R0, 0x62, !P2 ;  /* 0x000000620000780c */ /* 0x000fc60005721670 */
[----:B------:R0:W-:Y:S01]  /*2cae0*/  @!P5 STG.E.U8 desc[UR22][R2.64+0x60], R5 ;  /* 0x000060050200d986 */ /* 0x0001e2000c101116 */
[----:B------:R-:W-:Y:S01]  /*2caf0*/  ISETP.LT.OR P5, PT, R0, 0x69, !P3 ;  /* 0x000000690000780c */ /* 0x000fe20005fa1670 */
[----:B---3--:R-:W-:Y:S02]  /*2cb00*/  FMUL R7, R38, UR21 ;  /* 0x0000001526077c20 */ /* 0x008fe40008400000 */
[----:B------:R3:W-:Y:S01]  /*2cb10*/  @!P6 STG.E.U8 desc[UR22][R2.64+0x61], R4 ;  /* 0x000061040200e986 */ /* 0x0007e2000c101116 */
[----:B----4-:R-:W-:-:S03]  /*2cb20*/  FMUL R6, R37, UR21 ;  /* 0x0000001525067c20 */ /* 0x010fc60008400000 */
[----:B------:R-:W4:Y:S01]  /*2cb30*/  LDL.LU R38, [R1+0x340] ;  /* 0x0003400001267983 */ /* 0x000f220000300800 */
[----:B------:R-:W-:Y:S01]  /*2cb40*/  F2FP.SATFINITE.E4M3.F32.PACK_AB_MERGE_C R7, RZ, R7, RZ ;  /* 0x00000007ff07723e */ /* 0x000fe200048070ff */
[----:B0-----:R-:W-:Y:S02]  /*2cb50*/  FMUL R5, R36, UR21 ;  /* 0x0000001524057c20 */ /* 0x001fe40008400000 */
[----:B------:R-:W4:Y:S01]  /*2cb60*/  LDL.LU R36, [R1+0x344] ;  /* 0x0003440001247983 */ /* 0x000f220000300800 */
[----:B---3--:R-:W-:-:S03]  /*2cb70*/  FMUL R4, R33, UR21 ;  /* 0x0000001521047c20 */ /* 0x008fc60008400000 */
[----:B------:R-:W3:Y:S01]  /*2cb80*/  LDL.LU R33, [R1+0x348] ;  /* 0x0003480001217983 */ /* 0x000ee20000300800 */
[----:B------:R-:W-:Y:S02]  /*2cb90*/  F2FP.SATFINITE.E4M3.F32.PACK_AB_MERGE_C R6, RZ, R6, RZ ;  /* 0x00000006ff06723e */ /* 0x000fe400048070ff */
[----:B------:R-:W-:Y:S01]  /*2cba0*/  F2FP.SATFINITE.E4M3.F32.PACK_AB_MERGE_C R5, RZ, R5, RZ ;  /* 0x00000005ff05723e */ /* 0x000fe200048070ff */
[----:B------:R0:W-:Y:S04]  /*2cbb0*/  @!P0 STG.E.U8 desc[UR22][R24.64+0x60], R7 ;  /* 0x0000600718008986 */ /* 0x0001e8000c101116 */
[----:B------:R-:W-:Y:S04]  /*2cbc0*/  @!P1 STG.E.U8 desc[UR22][R24.64+0x61], R6 ;  /* 0x0000610618009986 */ /* 0x000fe8000c101116 */
[----:B------:R2:W-:Y:S01]  /*2cbd0*/  @!P5 STG.E.U8 desc[UR22][R2.64+0x68], R5 ;  /* 0x000068050200d986 */ /* 0x0005e2000c101116 */
[----:B0-----:R-:W-:-:S03]  /*2cbe0*/  FMUL R7, R31, UR21 ;  /* 0x000000151f077c20 */ /* 0x001fc60008400000 */
[----:B------:R-:W4:Y:S01]  /*2cbf0*/  LDL.LU R31, [R1+0x34c] ;  /* 0x00034c00011f7983 */ /* 0x000f220000300800 */
[----:B--2---:R-:W-:-:S03]  /*2cc00*/  FMUL R5, R30, UR21 ;  /* 0x000000151e057c20 */ /* 0x004fc60008400000 */
[----:B------:R-:W2:Y:S01]  /*2cc10*/  LDL.LU R30, [R1+0x350] ;  /* 0x00035000011e7983 */ /* 0x000ea20000300800 */
[C---:B------:R-:W-:Y:S02]  /*2cc20*/  ISETP.LT.OR P6, PT, R0.reuse, 0x6a, !P3 ;  /* 0x0000006a0000780c */ /* 0x040fe40005fc1670 */
[----:B------:R-:W-:Y:S02]  /*2cc30*/  F2FP.SATFINITE.E4M3.F32.PACK_AB_MERGE_C R4, RZ, R4, RZ ;  /* 0x00000004ff04723e */ /* 0x000fe400048070ff */
[C---:B------:R-:W-:Y:S01]  /*2cc40*/  ISETP.LT.OR P0, PT, R0.reuse, 0x69, !P2 ;  /* 0x000000690000780c */ /* 0x040fe20005701670 */
[----:B------:R-:W-:Y:S01]  /*2cc50*/  FMUL R6, R35, UR21 ;  /* 0x0000001523067c20 */ /* 0x000fe20008400000 */
[C---:B------:R-:W-:Y:S01]  /*2cc60*/  ISETP.LT.OR P1, PT, R0.reuse, 0x6a, !P2 ;  /* 0x0000006a0000780c */ /* 0x040fe20005721670 */
[----:B------:R-:W2:Y:S01]  /*2cc70*/  LDL.LU R37, [R1+0x354] ;  /* 0x0003540001257983 */ /* 0x000ea20000300800 */
[----:B------:R-:W-:-:S03]  /*2cc80*/  ISETP.LT.OR P5, PT, R0, 0x71, !P3 ;  /* 0x000000710000780c */ /* 0x000fc60005fa1670 */
[----:B------:R-:W2:Y:S01]  /*2cc90*/  LDL.LU R35, [R1+0x358] ;  /* 0x0003580001237983 */ /* 0x000ea20000300800 */
[----:B------:R-:W-:-:S03]  /*2cca0*/  F2FP.SATFINITE.E4M3.F32.PACK_AB_MERGE_C R7, RZ, R7, RZ ;  /* 0x00000007ff07723e */ /* 0x000fc600048070ff */
[----:B------:R0:W-:Y:S01]  /*2ccb0*/  @!P6 STG.E.U8 desc[UR22][R2.64+0x69], R4 ;  /* 0x000069040200e986 */ /* 0x0001e2000c101116 */
[----:B------:R-:W-:Y:S02]  /*2ccc0*/  ISETP.LT.OR P6, PT, R0, 0x72, !P3 ;  /* 0x000000720000780c */ /* 0x000fe40005fc1670 */
[----:B------:R-:W-:Y:S02]  /*2ccd0*/  F2FP.SATFINITE.E4M3.F32.PACK_AB_MERGE_C R6, RZ, R6, RZ ;  /* 0x00000006ff06723e */ /* 0x000fe400048070ff */
[----:B------:R-:W-:Y:S01]  /*2cce0*/  F2FP.SATFINITE.E4M3.F32.PACK_AB_MERGE_C R5, RZ, R5, RZ ;  /* 0x00000005ff05723e */ /* 0x000fe200048070ff */
[----:B------:R1:W-:Y:S01]  /*2ccf0*/  @!P0 STG.E.U8 desc[UR22][R24.64+0x68], R7 ;  /* 0x0000680718008986 */ /* 0x0003e2000c101116 */
[----:B0-----:R-:W-:-:S03]  /*2cd00*/  FMUL R4, R34, UR21 ;  /* 0x0000001522047c20 */ /* 0x001fc60008400000 */
[----:B------:R4:W-:Y:S01]  /*2cd10*/  @!P1 STG.E.U8 desc[UR22][R24.64+0x69], R6 ;  /* 0x0000690618009986 */ /* 0x0009e2000c101116 */
[----:B------:R-:W-:-:S03]  /*2cd20*/  ISETP.LT.OR P1, PT, R0, 0x72, !P2 ;  /* 0x000000720000780c */ /* 0x000fc60005721670 */
[----:B------:R-:W2:Y:S01]  /*2cd30*/  LDL.LU R34, [R1+0x35c] ;  /* 0x00035c0001227983 */ /* 0x000ea20000300800 */
[----:B-1----:R-:W-:-:S03]  /*2cd40*/  F2FP.SATFINITE.E4M3.F32.PACK_AB_MERGE_C R7, RZ, R4, RZ ;  /* 0x00000004ff07723e */ /* 0x002fc600048070ff */
[----:B------:R0:W-:Y:S01]  /*2cd50*/  @!P5 STG.E.U8 desc[UR22][R2.64+0x70], R5 ;  /* 0x000070050200d986 */ /* 0x0001e2000c101116 */
[----:B---3--:R-:W-:Y:S01]  /*2cd60*/  FMUL R4, R33, UR21 ;  /* 0x0000001521047c20 */ /* 0x008fe20008400000 */
[----:B----4-:R-:W-:Y:S02]  /*2cd70*/  FMUL R6, R38, UR21 ;  /* 0x0000001526067c20 */ /* 0x010fe40008400000 */
[----:B------:R1:W-:Y:S01]  /*2cd80*/  @!P6 STG.E.U8 desc[UR22][R2.64+0x71], R7 ;  /* 0x000071070200e986 */ /* 0x0003e2000c101116 */
[----:B0-----:R-:W-:-:S03]  /*2cd90*/  FMUL R5, R36, UR21 ;  /* 0x0000001524057c20 */ /* 0x001fc60008400000 */
[----:B------:R-:W3:Y:S01]  /*2cda0*/  LDL.LU R36, [R1+0x360] ;  /* 0x0003600001247983 */ /* 0x000ee20000300800 */
[----:B-1----:R-:W-:-:S03]  /*2cdb0*/  F2FP.SATFINITE.E4M3.F32.PACK_AB_MERGE_C R7, RZ, R6, RZ ;  /* 0x00000006ff07723e */ /* 0x002fc600048070ff */
[----:B------:R-:W4:Y:S01]  /*2cdc0*/  LDL.LU R33, [R1+0x364] ;  /* 0x0003640001217983 */ /* 0x000f220000300800 */
[----:B------:R-:W-:Y:S02]  /*2cdd0*/  F2FP.SATFINITE.E4M3.F32.PACK_AB_MERGE_C R6, RZ, R5, RZ ;  /* 0x00000005ff06723e */ /* 0x000fe400048070ff */
[----:B------:R-:W-:Y:S01]  /*2cde0*/  F2FP.SATFINITE.E4M3.F32.PACK_AB_MERGE_C R5, RZ, R4, RZ ;  /* 0x00000004ff05723e */ /* 0x000fe200048070ff */
[----:B------:R-:W-:Y:S02]  /*2cdf0*/  FMUL R4, R31, UR21 ;  /* 0x000000151f047c20 */ /* 0x000fe40008400000 */
[----:B------:R-:W3:Y:S04]  /*2ce00*/  LDL.LU R31, [R1+0x368] ;  /* 0x00036800011f7983 */ /* 0x000ee80000300800 */
[----:B------:R2:W-:Y:S02]  /*2ce10*/  @!P1 STG.E.U8 desc[UR22][R24.64+0x71], R6 ;  /* 0x0000710618009986 */ /* 0x0005e4000c101116 */
[----:B--2---:R-:W-:-:S02]  /*2ce20*/  FMUL R6, R30, UR21 ;  /* 0x000000151e067c20 */ /* 0x004fc40008400000 */
[----:B------:R-:W2:Y:S01]  /*2ce30*/  LDL.LU R30, [R1+0x36c] ;  /* 0x00036c00011e7983 */ /* 0x000ea20000300800 */
[C---:B------:R-:W-:Y:S02]  /*2ce40*/  ISETP.LT.OR P0, PT, R0.reuse, 0x71, !P2 ;  /* 0x000000710000780c */ /* 0x040fe40005701670 */
[C---:B------:R-:W-:Y:S01]  /*2ce50*/  ISETP.LT.OR P5, PT, R0.reuse, 0x79, !P3 ;  /* 0x000000790000780c */ /* 0x040fe20005fa1670 */
[----:B------:R-:W2:Y:S01]  /*2ce60*/  LDL.LU R38, [R1+0x370] ;  /* 0x0003700001267983 */ /* 0x000ea20000300800 */
[C---:B------:R-:W-:Y:S02]  /*2ce70*/  ISETP.LT.OR P6, PT, R0.reuse, 0x7a, !P3 ;  /* 0x0000007a0000780c */ /* 0x040fe40005fc1670 */
[----:B------:R-:W-:-:S07]  /*2ce80*/  ISETP.LT.OR P1, PT, R0, 0x7a, !P2 ;  /* 0x0000007a0000780c */ /* 0x000fce0005721670 */
[----:B------:R0:W-:Y:S01]  /*2ce90*/  @!P0 STG.E.U8 desc[UR22][R24.64+0x70], R7 ;  /* 0x0000700718008986 */ /* 0x0001e2000c101116 */
[----:B------:R-:W-:-:S03]  /*2cea0*/  ISETP.LT.OR P0, PT, R0, 0x79, !P2 ;  /* 0x000000790000780c */ /* 0x000fc60005701670 */
[----:B------:R1:W-:Y:S01]  /*2ceb0*/  @!P5 STG.E.U8 desc[UR22][R2.64+0x78], R5 ;  /* 0x000078050200d986 */ /* 0x0003e2000c101116 */
[C---:B------:R-:W-:Y:S02]  /*2cec0*/  ISETP.LT.OR P5, PT, R0.reuse, 0x81, !P3 ;  /* 0x000000810000780c */ /* 0x040fe40005fa1670 */
[----:B0-----:R-:W-:Y:S01]  /*2ced0*/  F2FP.SATFINITE.E4M3.F32.PACK_AB_MERGE_C R7, RZ, R4, RZ ;  /* 0x00000004ff07723e */ /* 0x001fe200048070ff */
[----:B------:R-:W-:Y:S01]  /*2cee0*/  FMUL R4, R35, UR21 ;  /* 0x0000001523047c20 */ /* 0x000fe20008400000 */
[----:B-1----:R-:W-:Y:S02]  /*2cef0*/  FMUL R5, R37, UR21 ;  /* 0x0000001525057c20 */ /* 0x002fe40008400000 */
[----:B------:R-:W2:Y:S04]  /*2cf00*/  LDL.LU R37, [R1+0x374] ;  /* 0x0003740001257983 */ /* 0x000ea80000300800 */
[----:B------:R-:W2:Y:S04]  /*2cf10*/  LDL.LU R35, [R1+0x378] ;  /* 0x0003780001237983 */ /* 0x000ea80000300800 */
[----:B------:R0:W-:Y:S01]  /*2cf20*/  @!P6 STG.E.U8 desc[UR22][R2.64+0x79], R7 ;  /* 0x000079070200e986 */ /* 0x0001e2000c101116 */
[----:B------:R-:W-:-:S02]  /*2cf30*/  ISETP.LT.OR P6, PT, R0, 0x82, !P3 ;  /* 0x000000820000780c */ /* 0x000fc40005fc1670 */
[----:B0-----:R-:W-:Y:S02]  /*2cf40*/  F2FP.SATFINITE.E4M3.F32.PACK_AB_MERGE_C R7, RZ, R6, RZ ;  /* 0x00000006ff07723e */ /* 0x001fe400048070ff */
[----:B------:R-:W-:Y:S02]  /*2cf50*/  F2FP.SATFINITE.E4M3.F32.PACK_AB_MERGE_C R6, RZ, R5, RZ ;  /* 0x00000005ff06723e */ /* 0x000fe400048070ff */
[----:B------:R-:W-:Y:S01]  /*2cf60*/  F2FP.SATFINITE.E4M3.F32.PACK_AB_MERGE_C R5, RZ, R4, RZ ;  /* 0x00000004ff05723e */ /* 0x000fe200048070ff */
[----:B------:R-:W-:Y:S02]  /*2cf70*/  FMUL R4, R34, UR21 ;  /* 0x0000001522047c20 */ /* 0x000fe40008400000 */
[----:B------:R-:W2:Y:S04]  /*2cf80*/  LDL.LU R34, [R1+0x37c] ;  /* 0x00037c0001227983 */ /* 0x000ea80000300800 */
[----:B------:R-:W-:Y:S04]  /*2cf90*/  @!P0 STG.E.U8 desc[UR22][R24.64+0x78], R7 ;  /* 0x0000780718008986 */ /* 0x000fe8000c101116 */
[----:B------:R-:W-:Y:S04]  /*2cfa0*/  @!P1 STG.E.U8 desc[UR22][R24.64+0x79], R6 ;  /* 0x0000790618009986 */ /* 0x000fe8000c101116 */
[----:B------:R0:W-:Y:S02]  /*2cfb0*/  @!P5 STG.E.U8 desc[UR22][R2.64+0x80], R5 ;  /* 0x000080050200d986 */ /* 0x0001e4000c101116 */
[----:B0-----:R-:W-:Y:S01]  /*2cfc0*/  F2FP.SATFINITE.E4M3.F32.PACK_AB_MERGE_C R5, RZ, R4, RZ ;  /* 0x00000004ff05723e */ /* 0x001fe200048070ff */
[----:B----4-:R-:W-:-:S02]  /*2cfd0*/  FMUL R4, R33, UR21 ;  /* 0x0000001521047c20 */ /* 0x010fc40008400000 */
[----:B------:R-:W4:Y:S01]  /*2cfe0*/  LDL.LU R33, [R1+0x380] ;  /* 0x0003800001217983 */ /* 0x000f220000300800 */
[----:B---3--:R-:W-:-:S03]  /*2cff0*/  FMUL R6, R36, UR21 ;  /* 0x0000001524067c20 */ /* 0x008fc60008400000 */
[----:B------:R0:W-:Y:S04]  /*2d000*/  @!P6 STG.E.U8 desc[UR22][R2.64+0x81], R5 ;  /* 0x000081050200e986 */ /* 0x0001e8000c101116 */
[----:B------:R-:W3:Y:S01]  /*2d010*/  LDL.LU R36, [R1+0x384] ;  /* 0x0003840001247983 */ /* 0x000ee20000300800 */
[----:B------:R-:W-:Y:S02]  /*2d020*/  F2FP.SATFINITE.E4M3.F32.PACK_AB_MERGE_C R7, RZ, R6, RZ ;  /* 0x00000006ff07723e */ /* 0x000fe400048070ff */
[----:B------:R-:W-:Y:S01]  /*2d030*/  F2FP.SATFINITE.E4M3.F32.PACK_AB_MERGE_C R6, RZ, R4, RZ ;  /* 0x00000004ff06723e */ /* 0x000fe200048070ff */
[----:B0-----:R-:W-:Y:S02]  /*2d040*/  FMUL R5, R31, UR21 ;  /* 0x000000151f057c20 */ /* 0x001fe40008400000 */
[----:B------:R-:W3:Y:S01]  /*2d050*/  LDL.LU R31, [R1+0x388] ;  /* 0x00038800011f7983 */ /* 0x000ee20000300800 */
[----:B--2---:R-:W-:-:S03]  /*2d060*/  FMUL R4, R30, UR21 ;  /* 0x000000151e047c20 */ /* 0x004fc60008400000 */
[----:B------:R-:W2:Y:S01]  /*2d070*/  LDL.LU R30, [R1+0x38c] ;  /* 0x00038c00011e7983 */ /* 0x000ea20000300800 */
[C---:B------:R-:W-:Y:S02]  /*2d080*/  ISETP.LT.OR P0, PT, R0.reuse, 0x81, !P2 ;  /* 0x000000810000780c */ /* 0x040fe40005701670 */
[C---:B------:R-:W-:Y:S02]  /*2d090*/  ISETP.LT.OR P1, PT, R0.reuse, 0x82, !P2 ;  /* 0x000000820000780c */ /* 0x040fe40005721670 */
[C---:B------:R-:W-:Y:S02]  /*2d0a0*/  ISETP.LT.OR P5, PT, R0.reuse, 0x89, !P3 ;  /* 0x000000890000780c */ /* 0x040fe40005fa1670 */
[----:B------:R-:W-:Y:S02]  /*2d0b0*/  ISETP.LT.OR P6, PT, R0, 0x8a, !P3 ;  /* 0x0000008a0000780c */ /* 0x000fe40005fc1670 */
[----:B------:R-:W-:-:S05]  /*2d0c0*/  F2FP.SATFINITE.E4M3.F32.PACK_AB_MERGE_C R5, RZ, R5, RZ ;  /* 0x00000005ff05723e */ /* 0x000fca00048070ff */
[----:B------:R0:W-:Y:S01]  /*2d0d0*/  @!P0 STG.E.U8 desc[UR22][R24.64+0x80], R7 ;  /* 0x0000800718008986 */ /* 0x0001e2000c101116 */
[----:B------:R-:W-:-:S03]  /*2d0e0*/  ISETP.LT.OR P0, PT, R0, 0x89, !P2 ;  /* 0x000000890000780c */ /* 0x000fc60005701670 */
[----:B------:R-:W-:Y:S01]  /*2d0f0*/  @!P1 STG.E.U8 desc[UR22][R24.64+0x81], R6 ;  /* 0x0000810618009986 */ /* 0x000fe2000c101116 */
[----:B------:R-:W-:-:S03]  /*2d100*/  F2FP.SATFINITE.E4M3.F32.PACK_AB_MERGE_C R4, RZ, R4, RZ ;  /* 0x00000004ff04723e */ /* 0x000fc600048070ff */
[----:B------:R1:W-:Y:S01]  /*2d110*/  @!P5 STG.E.U8 desc[UR22][R2.64+0x88], R5 ;  /* 0x000088050200d986 */ /* 0x0003e2000c101116 */
[----:B0-----:R-:W-:-:S03]  /*2d120*/  FMUL R7, R38, UR21 ;  /* 0x0000001526077c20 */ /* 0x001fc60008400000 */
[----:B------:R-:W2:Y:S01]  /*2d130*/  LDL.LU R38, [R1+0x390] ;  /* 0x0003900001267983 */ /* 0x000ea20000300800 */
[C---:B------:R-:W-:Y:S01]  /*2d140*/  ISETP.LT.OR P1, PT, R0.reuse, 0x8a, !P2 ;  /* 0x0000008a0000780c */ /* 0x040fe20005721670 */
[----:B-1----:R-:W-:Y:S02]  /*2d150*/  FMUL R5, R35, UR21 ;  /* 0x0000001523057c20 */ /* 0x002fe40008400000 */
[----:B------:R-:W2:Y:S01]  /*2d160*/  LDL.LU R35, [R1+0x394] ;  /* 0x0003940001237983 */ /* 0x000ea20000300800 */
[C---:B------:R-:W-:Y:S01]  /*2d170*/  ISETP.LT.OR P5, PT, R0.reuse, 0x91, !P3 ;  /* 0x000000910000780c */ /* 0x040fe20005fa1670 */
[----:B------:R-:W-:Y:S01]  /*2d180*/  FMUL R6, R37, UR21 ;  /* 0x0000001525067c20 */ /* 0x000fe20008400000 */
[----:B------:R-:W-:Y:S01]  /*2d190*/  F2FP.SATFINITE.E4M3.F32.PACK_AB_MERGE_C R7, RZ, R7, RZ ;  /* 0x00000007ff07723e */ /* 0x000fe200048070ff */
[----:B------:R0:W-:Y:S01]  /*2d1a0*/  @!P6 STG.E.U8 desc[UR22][R2.64+0x89], R4 ;  /* 0x000089040200e986 */ /* 0x0001e2000c101116 */
[----:B------:R-:W-:Y:S02]  /*2d1b0*/  ISETP.LT.OR P6, PT, R0, 0x92, !P3 ;  /* 0x000000920000780c */ /* 0x000fe40005fc1670 */
[----:B------:R-:W-:Y:S01]  /*2d1c0*/  F2FP.SATFINITE.E4M3.F32.PACK_AB_MERGE_C R6, RZ, R6, RZ ;  /* 0x00000006ff06723e */ /* 0x000fe200048070ff */
[----:B------:R4:W-:Y:S01]  /*2d1d0*/  @!P0 STG.E.U8 desc[UR22][R24.64+0x88], R7 ;  /* 0x0000880718008986 */ /* 0x0009e2000c101116 */
[----:B------:R-:W-:-:S03]  /*2d1e0*/  F2FP.SATFINITE.E4M3.F32.PACK_AB_MERGE_C R5, RZ, R5, RZ ;  /* 0x00000005ff05723e */ /* 0x000fc600048070ff */
[----:B------:R-:W-:Y:S01]  /*2d1f0*/  @!P1 STG.E.U8 desc[UR22][R24.64+0x89], R6 ;  /* 0x0000890618009986 */ /* 0x000fe2000c101116 */
[----:B0-----:R-:W-:-:S03]  /*2d200*/  FMUL R4, R34, UR21 ;  /* 0x0000001522047c20 */ /* 0x001fc60008400000 */
[----:B------:R-:W2:Y:S02]  /*2d210*/  LDL.LU R34, [R1+0x398] ;  /* 0x0003980001227983 */ /* 0x000ea40000300800 */
[----:B------:R-:W-:Y:S02]  /*2d220*/  F2FP.SATFINITE.E4M3.F32.PACK_AB_MERGE_C R4, RZ, R4, RZ ;  /* 0x00000004ff04723e */ /* 0x000fe400048070ff */
[----:B------:R3:W-:Y:S04]  /*2d230*/  @!P5 STG.E.U8 desc[UR22][R2.64+0x90], R5 ;  /* 0x000090050200d986 */ /* 0x0007e8000c101116 */
[----:B------:R2:W-:Y:S01]  /*2d240*/  @!P6 STG.E.U8 desc[UR22][R2.64+0x91], R4 ;  /* 0x000091040200e986 */ /* 0x0005e2000c101116 */
[----:B----4-:R-:W-:-:S03]  /*2d250*/  FMUL R7, R33, UR21 ;  /* 0x0000001521077c20 */ /* 0x010fc60008400000 */
[----:B------:R-:W4:Y:S01]  /*2d260*/  LDL.LU R33, [R1+0x39c] ;  /* 0x00039c0001217983 */ /* 0x000f220000300800 */
[----:B---3--:R-:W-:-:S03]  /*2d270*/  FMUL R5, R31, UR21 ;  /* 0x000000151f057c20 */ /* 0x008fc60008400000 */
[----:B------:R-:W3:Y:S04]  /*2d280*/  LDL.LU R31, [R1+0x3a0] ;  /* 0x0003a000011f7983 */ /* 0x000ee80000300800 */
[----:B------:R-:W3:Y:S01]  /*2d290*/  LDL.LU R37, [R1+0x3a4] ;  /* 0x0003a40001257983 */ /* 0x000ee20000300800 */
[----:B--2---:R-:W-:-:S03]  /*2d2a0*/  FMUL R4, R30, UR21 ;  /* 0x000000151e047c20 */ /* 0x004fc60008400000 */
[----:B------:R-:W2:Y:S01]  /*2d2b0*/  LDL.LU R30, [R1+0x3a8] ;  /* 0x0003a800011e7983 */ /* 0x000ea20000300800 */
[C---:B------:R-:W-:Y:S02]  /*2d2c0*/  ISETP.LT.OR P0, PT, R0.reuse, 0x91, !P2 ;  /* 0x000000910000780c */ /* 0x040fe40005701670 */
[C---:B------:R-:W-:Y:S02]  /*2d2d0*/  ISETP.LT.OR P1, PT, R0.reuse, 0x92, !P2 ;  /* 0x000000920000780c */ /* 0x040fe40005721670 */
[----:B------:R-:W-:Y:S01]  /*2d2e0*/  ISETP.LT.OR P5, PT, R0, 0x99, !P3 ;  /* 0x000000990000780c */ /* 0x000fe20005fa1670 */
[----:B------:R-:W-:Y:S01]  /*2d2f0*/  FMUL R6, R36, UR21 ;  /* 0x0000001524067c20 */ /* 0x000fe20008400000 */
[----:B------:R-:W-:Y:S01]  /*2d300*/  F2FP.SATFINITE.E4M3.F32.PACK_AB_MERGE_C R7, RZ, R7, RZ ;  /* 0x00000007ff07723e */ /* 0x000fe200048070ff */
[----:B------:R-:W2:Y:S01]  /*2d310*/  LDL.LU R36, [R1+0x3ac] ;  /* 0x0003ac0001247983 */ /* 0x000ea20000300800 */
[----:B------:R-:W-:Y:S02]  /*2d320*/  F2FP.SATFINITE.E4M3.F32.PACK_AB_MERGE_C R5, RZ, R5, RZ ;  /* 0x00000005ff05723e */ /* 0x000fe400048070ff */
[----:B------:R-:W-:-:S02]  /*2d330*/  F2FP.SATFINITE.E4M3.F32.PACK_AB_MERGE_C R6, RZ, R6, RZ ;  /* 0x00000006ff06723e */ /* 0x000fc400048070ff */
[C---:B------:R-:W-:Y:S01]  /*2d340*/  ISETP.LT.OR P6, PT, R0.reuse, 0x9a, !P3 ;  /* 0x0000009a0000780c */ /* 0x040fe20005fc1670 */
[----:B------:R0:W-:Y:S04]  /*2d350*/  @!P0 STG.E.U8 desc[UR22][R24.64+0x90], R7 ;  /* 0x0000900718008986 */ /* 0x0001e8000c101116 */
[----:B------:R-:W-:Y:S04]  /*2d360*/  @!P1 STG.E.U8 desc[UR22][R24.64+0x91], R6 ;  /* 0x0000910618009986 */ /* 0x000fe8000c101116 */
[----:B------:R1:W-:Y:S01]  /*2d370*/  @!P5 STG.E.U8 desc[UR22][R2.64+0x98], R5 ;  /* 0x000098050200d986 */ /* 0x0003e2000c101116 */
[----:B------:R-:W-:-:S02]  /*2d380*/  ISETP.LT.OR P1, PT, R0, 0x9a, !P2 ;  /* 0x0000009a0000780c */ /* 0x000fc40005721670 */
[----:B0-----:R-:W-:Y:S01]  /*2d390*/  F2FP.SATFINITE.E4M3.F32.PACK_AB_MERGE_C R7, RZ, R4, RZ ;  /* 0x00000004ff07723e */ /* 0x001fe200048070ff */
[----:B-1----:R-:W-:Y:S02]  /*2d3a0*/  FMUL R5, R35, UR21 ;  /* 0x0000001523057c20 */ /* 0x002fe40008400000 */
[----:B------:R-:W2:Y:S01]  /*2d3b0*/  LDL.LU R35, [R1+0x3b0] ;  /* 0x0003b00001237983 */ /* 0x000ea20000300800 */
[----:B------:R-:W-:Y:S01]  /*2d3c0*/  FMUL R6, R38, UR21 ;  /* 0x0000001526067c20 */ /* 0x000fe20008400000 */
[C---:B------:R-:W-:Y:S02]  /*2d3d0*/  ISETP.LT.OR P0, PT, R0.reuse, 0x99, !P2 ;  /* 0x000000990000780c */ /* 0x040fe40005701670 */
[----:B------:R-:W-:Y:S01]  /*2d3e0*/  ISETP.LT.OR P5, PT, R0, 0xa1, !P3 ;  /* 0x000000a10000780c */ /* 0x000fe20005fa1670 */
[----:B------:R0:W-:Y:S02]  /*2d3f0*/  @!P6 STG.E.U8 desc[UR22][R2.64+0x99], R7 ;  /* 0x000099070200e986 */ /* 0x0001e4000c101116 */
[----:B0-----:R-:W-:Y:S01]  /*2d400*/  F2FP.SATFINITE.E4M3.F32.PACK_AB_MERGE_C R7, RZ, R6, RZ ;  /* 0x00000006ff07723e */ /* 0x001fe200048070ff */
[----:B------:R-:W-:Y:S01]  /*2d410*/  FMUL R4, R34, UR21 ;  /* 0x0000001522047c20 */ /* 0x000fe20008400000 */
[----:B------:R-:W-:Y:S01]  /*2d420*/  F2FP.SATFINITE.E4M3.F32.PACK_AB_MERGE_C R6, RZ, R5, RZ ;  /* 0x00000005ff06723e */ /* 0x000fe200048070ff */
[----:B------:R-:W2:Y:S03]  /*2d430*/  LDL.LU R34, [R1+0x3b4] ;  /* 0x0003b40001227983 */ /* 0x000ea60000300800 */
[----:B------:R-:W-:Y:S01]  /*2d440*/  F2FP.SATFINITE.E4M3.F32.PACK_AB_MERGE_C R5, RZ, R4, RZ ;  /* 0x00000004ff05723e */ /* 0x000fe200048070ff */
[----:B------:R-:W-:Y:S04]  /*2d450*/  @!P1 STG.E.U8 desc[UR22][R24.64+0x99], R6 ;  /* 0x0000990618009986 */ /* 0x000fe8000c101116 */
[----:B------:R0:W-:Y:S04]  /*2d460*/  @!P0 STG.E.U8 desc[UR22][R24.64+0x98], R7 ;  /* 0x0000980718008986 */ /* 0x0001e8000c101116 */
[----:B------:R1:W-:Y:S01]  /*2d470*/  @!P5 STG.E.U8 desc[UR22][R2.64+0xa0], R5 ;  /* 0x0000a0050200d986 */ /* 0x0003e2000c101116 */
[----:B----4-:R-:W-:-:S03]  /*2d480*/  FMUL R4, R33, UR21 ;  /* 0x0000001521047c20 */ /* 0x010fc60008400000 */
[----:B------:R-:W4:Y:S02]  /*2d490*/  LDL.LU R33, [R1+0x3b8] ;  /* 0x0003b80001217983 */ /* 0x000f240000300800 */
[----:B0-----:R-:W-:Y:S01]  /*2d4a0*/  F2FP.SATFINITE.E4M3.F32.PACK_AB_MERGE_C R7, RZ, R4, RZ ;  /* 0x00000004ff07723e */ /* 0x001fe200048070ff */
[----:B---3--:R-:W-:Y:S02]  /*2d4b0*/  FMUL R6, R31, UR21 ;  /* 0x000000151f067c20 */ /* 0x008fe40008400000 */
[----:B------:R-:W3:Y:S01]  /*2d4c0*/  LDL.LU R31, [R1+0x3bc] ;  /* 0x0003bc00011f7983 */ /* 0x000ee20000300800 */
[----:B-1----:R-:W-:-:S03]  /*2d4d0*/  FMUL R5, R37, UR21 ;  /* 0x0000001525057c20 */ /* 0x002fc60008400000 */
[----:B------:R-:W3:Y:S01]  /*2d4e0*/  LDL.LU R37, [R1+0x3c0] ;  /* 0x0003c00001257983 */ /* 0x000ee20000300800 */
[----:B--2---:R-:W-:-:S03]  /*2d4f0*/  FMUL R4, R30, UR21 ;  /* 0x000000151e047c20 */ /* 0x004fc60008400000 */
[----:B------:R-:W2:Y:S01]  /*2d500*/  LDL.LU R30, [R1+0x3c4] ;  /* 0x0003c400011e7983 */ /* 0x000ea20000300800 */
[C---:B------:R-:W-:Y:S02]  /*2d510*/  ISETP.LT.OR P6, PT, R0.reuse, 0xa2, !P3 ;  /* 0x000000a20000780c */ /* 0x040fe40005fc1670 */
[C---:B------:R-:W-:Y:S02]  /*2d520*/  ISETP.LT.OR P1, PT, R0.reuse, 0xa2, !P2 ;  /* 0x000000a20000780c */ /* 0x040fe40005721670 */
[C---:B------:R-:W-:Y:S02]  /*2d530*/  ISETP.LT.OR P0, PT, R0.reuse, 0xa1, !P2 ;  /* 0x000000a10000780c */ /* 0x040fe40005701670 */
[----:B------:R-:W-:-:S07]  /*2d540*/  ISETP.LT.OR P5, PT, R0, 0xa9, !P3 ;  /* 0x000000a90000780c */ /* 0x000fce0005fa1670 */
[----:B------:R0:W-:Y:S01]  /*2d550*/  @!P6 STG.E.U8 desc[UR22][R2.64+0xa1], R7 ;  /* 0x0000a1070200e986 */ /* 0x0001e2000c101116 */
[----:B------:R-:W-:Y:S02]  /*2d560*/  ISETP.LT.OR P6, PT, R0, 0xaa, !P3 ;  /* 0x000000aa0000780c */ /* 0x000fe40005fc1670 */
[----:B0-----:R-:W-:Y:S02]  /*2d570*/  F2FP.SATFINITE.E4M3.F32.PACK_AB_MERGE_C R7, RZ, R6, RZ ;  /* 0x00000006ff07723e */ /* 0x001fe400048070ff */
[----:B------:R-:W-:Y:S02]  /*2d580*/  F2FP.SATFINITE.E4M3.F32.PACK_AB_MERGE_C R6, RZ, R5, RZ ;  /* 0x00000005ff06723e */ /* 0x000fe400048070ff */
[----:B------:R-:W-:Y:S01]  /*2d590*/  F2FP.SATFINITE.E4M3.F32.PACK_AB_MERGE_C R5, RZ, R4, RZ ;  /* 0x00000004ff05723e */ /* 0x000fe200048070ff */
[----:B------:R-:W-:Y:S02]  /*2d5a0*/  FMUL R4, R36, UR21 ;  /* 0x0000001524047c20 */ /* 0x000fe40008400000 */
[----:B------:R0:W-:Y:S04]  /*2d5b0*/  @!P1 STG.E.U8 desc[UR22][R24.64+0xa1], R6 ;  /* 0x0000a10618009986 */ /* 0x0001e8000c101116 */
[----:B------:R-:W2:Y:S01]  /*2d5c0*/  LDL.LU R36, [R1+0x3c8] ;  /* 0x0003c80001247983 */ /* 0x000ea20000300800 */
[----:B0-----:R-:W-:-:S03]  /*2d5d0*/  FMUL R6, R35, UR21 ;  /* 0x0000001523067c20 */ /* 0x001fc60008400000 */
[----:B------:R-:W2:Y:S04]  /*2d5e0*/  LDL.LU R35, [R1+0x3cc] ;  /* 0x0003cc0001237983 */ /* 0x000ea80000300800 */
[----:B------:R-:W-:Y:S01]  /*2d5f0*/  @!P0 STG.E.U8 desc[UR22][R24.64+0xa0], R7 ;  /* 0x0000a00718008986 */ /* 0x000fe2000c101116 */
[----:B------:R-:W-:-:S03]  /*2d600*/  ISETP.LT.OR P0, PT, R0, 0xa9, !P2 ;  /* 0x000000a90000780c */ /* 0x000fc60005701670 */
[----:B------:R0:W-:Y:S02]  /*2d610*/  @!P5 STG.E.U8 desc[UR22][R2.64+0xa8], R5 ;  /* 0x0000a8050200d986 */ /* 0x0001e4000c101116 */
[----:B0-----:R-:W-:Y:S01]  /*2d620*/  F2FP.SATFINITE.E4M3.F32.PACK_AB_MERGE_C R5, RZ, R4, RZ ;  /* 0x00000004ff05723e */ /* 0x001fe200048070ff */
[----:B------:R-:W-:Y:S02]  /*2d630*/  FMUL R4, R34, UR21 ;  /* 0x0000001522047c20 */ /* 0x000fe40008400000 */
[----:B------:R-:W2:Y:S04]  /*2d640*/  LDL.LU R34, [R1+0x3d0] ;  /* 0x0003d00001227983 */ /* 0x000ea80000300800 */
[----:B------:R4:W-:Y:S01]  /*2d650*/  @!P6 STG.E.U8 desc[UR22][R2.64+0xa9], R5 ;  /* 0x0000a9050200e986 */ /* 0x0009e2000c101116 */
[----:B------:R-:W-:-:S02]  /*2d660*/  F2FP.SATFINITE.E4M3.F32.PACK_AB_MERGE_C R7, RZ, R6, RZ ;  /* 0x00000006ff07723e */ /* 0x000fc400048070ff */
[----:B------:R-:W-:Y:S01]  /*2d670*/  F2FP.SATFINITE.E4M3.F32.PACK_AB_MERGE_C R6, RZ, R4, RZ ;  /* 0x00000004ff06723e */ /* 0x000fe200048070ff */
[----:B----4-:R-:W-:Y:S02]  /*2d680*/  FMUL R5, R33, UR21 ;  /* 0x0000001521057c20 */ /* 0x010fe40008400000 */
[----:B------:R-:W4:Y:S04]  /*2d690*/  LDL.LU R33, [R1+0x3d4] ;  /* 0x0003d40001217983 */ /* 0x000f280000300800 */
[----:B------:R0:W-:Y:S01]  /*2d6a0*/  @!P0 STG.E.U8 desc[UR22][R24.64+0xa8], R7 ;  /* 0x0000a80718008986 */ /* 0x0001e2000c101116 */
[----:B---3--:R-:W-:-:S03]  /*2d6b0*/  FMUL R4, R31, UR21 ;  /* 0x000000151f047c20 */ /* 0x008fc60008400000 */
[----:B------:R-:W3:Y:S02]  /*2d6c0*/  LDL.LU R31, [R1+0x3d8] ;  /* 0x0003d800011f7983 */ /* 0x000ee40000300800 */
[----:B0-----:R-:W-:Y:S01]  /*2d6d0*/  F2FP.SATFINITE.E4M3.F32.PACK_AB_MERGE_C R7, RZ, R4, RZ ;  /* 0x00000004ff07723e */ /* 0x001fe200048070ff */
[----:B--2---:R-:W-:Y:S02]  /*2d6e0*/  FMUL R4, R30, UR21 ;  /* 0x000000151e047c20 */ /* 0x004fe40008400000 */
[----:B------:R-:W2:Y:S01]  /*2d6f0*/  LDL.LU R30, [R1+0x3dc] ;  /* 0x0003dc00011e7983 */ /* 0x000ea20000300800 */
[C---:B------:R-:W-:Y:S02]  /*2d700*/  ISETP.LT.OR P1, PT, R0.reuse, 0xaa, !P2 ;  /* 0x000000aa0000780c */ /* 0x040fe40005721670 */
[C---:B------:R-:W-:Y:S02]  /*2d710*/  ISETP.LT.OR P5, PT, R0.reuse, 0xb1, !P3 ;  /* 0x000000b10000780c */ /* 0x040fe40005fa1670 */
[----:B------:R-:W-:-:S02]  /*2d720*/  ISETP.LT.OR P6, PT, R0, 0xb2, !P3 ;  /* 0x000000b20000780c */ /* 0x000fc40005fc1670 */
[----:B------:R-:W-:-:S07]  /*2d730*/  F2FP.SATFINITE.E4M3.F32.PACK_AB_MERGE_C R5, RZ, R5, RZ ;  /* 0x00000005ff05723e */ /* 0x000fce00048070ff */
[----:B------:R0:W-:Y:S01]  /*2d740*/  @!P1 STG.E.U8 desc[UR22][R24.64+0xa9], R6 ;  /* 0x0000a90618009986 */ /* 0x0001e2000c101116 */
[----:B------:R-:W-:-:S03]  /*2d750*/  ISETP.LT.OR P1, PT, R0, 0xb1, !P2 ;  /* 0x000000b10000780c */ /* 0x000fc60005721670 */
[----:B------:R-:W-:Y:S01]  /*2d760*/  @!P5 STG.E.U8 desc[UR22][R2.64+0xb0], R5 ;  /* 0x0000b0050200d986 */ /* 0x000fe2000c101116 */
[----:B------:R-:W-:-:S03]  /*2d770*/  ISETP.LT.OR P5, PT, R0, 0xb2, !P2 ;  /* 0x000000b20000780c */ /* 0x000fc600057a1670 */
[----:B------:R1:W-:Y:S01]  /*2d780*/  @!P6 STG.E.U8 desc[UR22][R2.64+0xb1], R7 ;  /* 0x0000b1070200e986 */ /* 0x0003e2000c101116 */
[----:B------:R-:W-:Y:S01]  /*2d790*/  ISETP.LT.OR P6, PT, R0, 0xba, !P3 ;  /* 0x000000ba0000780c */ /* 0x000fe20005fc1670 */
[----:B0-----:R-:W-:Y:S01]  /*2d7a0*/  FMUL R6, R37, UR21 ;  /* 0x0000001525067c20 */ /* 0x001fe20008400000 */
[----:B-1----:R-:W-:Y:S01]  /*2d7b0*/  F2FP.SATFINITE.E4M3.F32.PACK_AB_MERGE_C R7, RZ, R4, RZ ;  /* 0x00000004ff07723e */ /* 0x002fe200048070ff */
[----:B------:R-:W-:Y:S02]  /*2d7c0*/  FMUL R5, R36, UR21 ;  /* 0x0000001524057c20 */ /* 0x000fe40008400000 */
[----:B------:R-:W2:Y:S01]  /*2d7d0*/  LDL.LU R36, [R1+0x3e0] ;  /* 0x0003e00001247983 */ /* 0x000ea20000300800 */
[----:B------:R-:W-:Y:S01]  /*2d7e0*/  F2FP.SATFINITE.E4M3.F32.PACK_AB_MERGE_C R8, RZ, R6, RZ ;  /* 0x00000006ff08723e */ /* 0x000fe200048070ff */
[----:B------:R-:W-:Y:S02]  /*2d7f0*/  FMUL R4, R35, UR21 ;  /* 0x0000001523047c20 */ /* 0x000fe40008400000 */
[----:B------:R-:W2:Y:S01]  /*2d800*/  LDL.LU R35, [R1+0x3e4] ;  /* 0x0003e40001237983 */ /* 0x000ea20000300800 */
[----:B------:R-:W-:-:S02]  /*2d810*/  F2FP.SATFINITE.E4M3.F32.PACK_AB_MERGE_C R6, RZ, R5, RZ ;  /* 0x00000005ff06723e */ /* 0x000fc400048070ff */
[----:B------:R-:W-:Y:S02]  /*2d820*/  F2FP.SATFINITE.E4M3.F32.PACK_AB_MERGE_C R5, RZ, R4, RZ ;  /* 0x00000004ff05723e */ /* 0x000fe400048070ff */
[----:B------:R-:W-:Y:S01]  /*2d830*/  ISETP.LT.OR P0, PT, R0, 0xb9, !P3 ;  /* 0x000000b90000780c */ /* 0x000fe20005f01670 */
[----:B------:R-:W-:Y:S04]  /*2d840*/  @!P1 STG.E.U8 desc[UR22][R24.64+0xb0], R8 ;  /* 0x0000b00818009986 */ /* 0x000fe8000c101116 */
[----:B------:R0:W-:Y:S04]  /*2d850*/  @!P5 STG.E.U8 desc[UR22][R24.64+0xb1], R7 ;  /* 0x0000b1071800d986 */ /* 0x0001e8000c101116 */
[----:B------:R4:W-:Y:S01]  /*2d860*/  @!P6 STG.E.U8 desc[UR22][R2.64+0xb9], R5 ;  /* 0x0000b9050200e986 */ /* 0x0009e2000c101116 */
[----:B------:R-:W-:-:S03]  /*2d870*/  FMUL R4, R34, UR21 ;  /* 0x0000001522047c20 */ /* 0x000fc60008400000 */
[----:B------:R-:W2:Y:S02]  /*2d880*/  LDL.LU R34, [R1+0x3e8] ;  /* 0x0003e80001227983 */ /* 0x000ea40000300800 */
[----:B0-----:R-:W-:Y:S02]  /*2d890*/  F2FP.SATFINITE.E4M3.F32.PACK_AB_MERGE_C R7, RZ, R4, RZ ;  /* 0x00000004ff07723e */ /* 0x001fe400048070ff */
[----:B------:R0:W-:Y:S01]  /*2d8a0*/  @!P0 STG.E.U8 desc[UR22][R2.64+0xb8], R6 ;  /* 0x0000b80602008986 */ /* 0x0001e2000c101116 */
[----:B----4-:R-:W-:-:S03]  /*2d8b0*/  FMUL R5, R33, UR21 ;  /* 0x0000001521057c20 */ /* 0x010fc60008400000 */
[----:B------:R-:W4:Y:S02]  /*2d8c0*/  LDL.LU R33, [R1+0x3ec] ;  /* 0x0003ec0001217983 */ /* 0x000f240000300800 */
[----:B0-----:R-:W-:Y:S01]  /*2d8d0*/  F2FP.SATFINITE.E4M3.F32.PACK_AB_MERGE_C R6, RZ, R5, RZ ;  /* 0x00000005ff06723e */ /* 0x001fe200048070ff */
[----:B---3--:R-:W-:Y:S02]  /*2d8e0*/  FMUL R4, R31, UR21 ;  /* 0x000000151f047c20 */ /* 0x008fe40008400000 */
[----:B------:R-:W3:Y:S03]  /*2d8f0*/  LDL.LU R31, [R1+0x3f0] ;  /* 0x0003f000011f7983 */ /* 0x000ee60000300800 */
[----:B------:R-:W-:Y:S01]  /*2d900*/  F2FP.SATFINITE.E4M3.F32.PACK_AB_MERGE_C R5, RZ, R4, RZ ;  /* 0x00000004ff05723e */ /* 0x000fe200048070ff */
[----:B--2---:R-:W-:Y:S02]  /*2d910*/  FMUL R4, R30, UR21 ;  /* 0x000000151e047c20 */ /* 0x004fe40008400000 */
[----:B------:R-:W2:Y:S01]  /*2d920*/  LDL.LU R30, [R1+0x3f4] ;  /* 0x0003f400011e7983 */ /* 0x000ea20000300800 */
[----:B------:R-:W-:-:S02]  /*2d930*/  ISETP.LT.OR P5, PT, R0, 0xb9, !P2 ;  /* 0x000000b90000780c */ /* 0x000fc400057a1670 */
[----:B------:R-:W-:Y:S01]  /*2d940*/  ISETP.GE.AND P1, PT, R32, 0x81, PT ;  /* 0x000000812000780c */ /* 0x000fe20003f26270 */
[----:B------:R-:W2:Y:S01]  /*2d950*/  LDL.LU R37, [R1+0x3f8] ;  /* 0x0003f80001257983 */ /* 0x000ea20000300800 */
[C---:B------:R-:W-:Y:S02]  /*2d960*/  ISETP.LT.OR P0, PT, R0.reuse, 0xba, !P2 ;  /* 0x000000ba0000780c */ /* 0x040fe40005701670 */
[----:B------:R-:W-:-:S07]  /*2d970*/  ISETP.LT.OR P6, PT, R0, 0x1, !P1 ;  /* 0x000000010000780c */ /* 0x000fce0004fc1670 */
[----:B------:R-:W-:Y:S01]  /*2d980*/  @!P5 STG.E.U8 desc[UR22][R24.64+0xb8], R7 ;  /* 0x0000b8071800d986 */ /* 0x000fe2000c101116 */
[----:B------:R-:W-:Y:S02]  /*2d990*/  ISETP.LT.OR P5, PT, R0, 0x2, !P1 ;  /* 0x000000020000780c */ /* 0x000fe40004fa1670 */
[----:B------:R-:W-:Y:S01]  /*2d9a0*/  F2FP.SATFINITE.E4M3.F32.PACK_AB_MERGE_C R4, RZ, R4, RZ ;  /* 0x00000004ff04723e */ /* 0x000fe200048070ff */
[----:B------:R-:W-:Y:S01]  /*2d9b0*/  @!P0 STG.E.U8 desc[UR22][R24.64+0xb9], R6 ;  /* 0x0000b90618008986 */ /* 0x000fe2000c101116 */
[----:B------:R-:W-:-:S03]  /*2d9c0*/  ISETP.GE.AND P0, PT, R32, 0x89, PT ;  /* 0x000000892000780c */ /* 0x000fc60003f06270 */
[----:B------:R0:W-:Y:S01]  /*2d9d0*/  @!P6 STG.E.U8 desc[UR22][R28.64], R5 ;  /* 0x000000051c00e986 */ /* 0x0001e2000c101116 */
[----:B------:R-:W-:-:S05]  /*2d9e0*/  ISETP.LT.OR P6, PT, R0, 0x1, !P0 ;  /* 0x000000010000780c */ /* 0x000fca00047c1670 */
[----:B------:R1:W-:Y:S01]  /*2d9f0*/  @!P5 STG.E.U8 desc[UR22][R28.64+0x1], R4 ;  /* 0x000001041c00d986 */ /* 0x0003e2000c101116 */
[----:B------:R-:W-:Y:S01]  /*2da00*/  ISETP.LT.OR P5, PT, R0, 0x2, !P0 ;  /* 0x000000020000780c */ /* 0x000fe200047a1670 */
[----:B0-----:R-:W-:Y:S02]  /*2da10*/  FMUL R5, R36, UR21 ;  /* 0x0000001524057c20 */ /* 0x001fe40008400000 */
[----:B------:R-:W2:Y:S03]  /*2da20*/  LDL.LU R36, [R1+0x3fc] ;  /* 0x0003fc0001247983 */ /* 0x000ea60000300800 */
[----:B------:R-:W-:Y:S01]  /*2da30*/  F2FP.SATFINITE.E4M3.F32.PACK_AB_MERGE_C R5, RZ, R5, RZ ;  /* 0x00000005ff05723e */ /* 0x000fe200048070ff */
[----:B-1----:R-:W-:Y:S02]  /*2da40*/  FMUL R4, R35, UR21 ;  /* 0x0000001523047c20 */ /* 0x002fe40008400000 */
[----:B------:R-:W2:Y:S03]  /*2da50*/  LDL.LU R35, [R1+0x400] ;  /* 0x0004000001237983 */ /* 0x000ea60000300800 */
[----:B------:R-:W-:Y:S01]  /*2da60*/  F2FP.SATFINITE.E4M3.F32.PACK_AB_MERGE_C R4, RZ, R4, RZ ;  /* 0x00000004ff04723e */ /* 0x000fe200048070ff */
[----:B------:R0:W-:Y:S01]  /*2da70*/  @!P6 STG.E.U8 desc[UR22][R26.64], R5 ;  /* 0x000000051a00e986 */ /* 0x0001e2000c101116 */
[----:B------:R-:W-:-:S03]  /*2da80*/  ISETP.LT.OR P6, PT, R0, 0x9, !P1 ;  /* 0x000000090000780c */ /* 0x000fc60004fc1670 */
[----:B------:R4:W-:Y:S01]  /*2da90*/  @!P5 STG.E.U8 desc[UR22][R26.64+0x1], R4 ;  /* 0x000001041a00d986 */ /* 0x0009e2000c101116 */
[----:B------:R-:W-:Y:S01]  /*2daa0*/  ISETP.LT.OR P5, PT, R0, 0xa, !P1 ;  /* 0x0000000a0000780c */ /* 0x000fe20004fa1670 */
[----:B0-----:R-:W-:Y:S02]  /*2dab0*/  FMUL R5, R34, UR21 ;  /* 0x0000001522057c20 */ /* 0x001fe40008400000 */
[----:B------:R-:W2:Y:S03]  /*2dac0*/  LDL.LU R34, [R1+0x404] ;  /* 0x0004040001227983 */ /* 0x000ea60000300800 */
[----:B------:R-:W-:Y:S01]  /*2dad0*/  F2FP.SATFINITE.E4M3.F32.PACK_AB_MERGE_C R5, RZ, R5, RZ ;  /* 0x00000005ff05723e */ /* 0x000fe200048070ff */
[----:B----4-:R-:W-:Y:S02]  /*2dae0*/  FMUL R4, R33, UR21 ;  /* 0x0000001521047c20 */ /* 0x010fe40008400000 */
[----:B------:R-:W4:Y:S03]  /*2daf0*/  LDL.LU R33, [R1+0x408] ;  /* 0x0004080001217983 */ /* 0x000f260000300800 */
[----:B------:R-:W-:Y:S01]  /*2db00*/  F2FP.SATFINITE.E4M3.F32.PACK_AB_MERGE_C R4, RZ, R4, RZ ;  /* 0x00000004ff04723e */ /* 0x000fe200048070ff */
[----:B------:R3:W-:Y:S04]  /*2db10*/  @!P6 STG.E.U8 desc[UR22][R28.64+0x8], R5 ;  /* 0x000008051c00e986 */ /* 0x0007e8000c101116 */
[----:B------:R2:W-:Y:S01]  /*2db20*/  @!P5 STG.E.U8 desc[UR22][R28.64+0x9], R4 ;  /* 0x000009041c00d986 */ /* 0x0005e2000c101116 */
[----:B---3--:R-:W-:-:S03]  /*2db30*/  FMUL R5, R31, UR21 ;  /* 0x000000151f057c20 */ /* 0x008fc60008400000 */
[----:B------:R-:W3:Y:S01]  /*2db40*/  LDL.LU R31, [R1+0x40c] ;  /* 0x00040c00011f7983 */ /* 0x000ee20000300800 */
[----:B--2---:R-:W-:-:S03]  /*2db50*/  FMUL R4, R30, UR21 ;  /* 0x000000151e047c20 */ /* 0x004fc60008400000 */
[----:B------:R-:W2:Y:S01]  /*2db60*/  LDL.LU R30, [R1+0x410] ;  /* 0x00041000011e7983 */ /* 0x000ea20000300800 */
[C---:B------:R-:W-:Y:S02]  /*2db70*/  ISETP.LT.OR P6, PT, R0.reuse, 0x9, !P0 ;  /* 0x000000090000780c */ /* 0x040fe400047c1670 */
[----:B------:R-:W-:Y:S02]  /*2db80*/  F2FP.SATFINITE.E4M3.F32.PACK_AB_MERGE_C R5, RZ, R5, RZ ;  /* 0x00000005ff05723e */ /* 0x000fe400048070ff */
[----:B------:R-:W-:-:S09]  /*2db90*/  ISETP.LT.OR P5, PT, R0, 0xa, !P0 ;  /* 0x0000000a0000780c */ /* 0x000fd200047a1670 */
[----:B------:R0:W-:Y:S01]  /*2dba0*/  @!P6 STG.E.U8 desc[UR22][R26.64+0x8], R5 ;  /* 0x000008051a00e986 */ /* 0x0001e2000c101116 */
[C---:B------:R-:W-:Y:S02]  /*2dbb0*/  ISETP.LT.OR P6, PT, R0.reuse, 0x11, !P1 ;  /* 0x000000110000780c */ /* 0x040fe40004fc1670 */
[----:B------:R-:W-:Y:S01]  /*2dbc0*/  F2FP.SATFINITE.E4M3.F32.PACK_AB_MERGE_C R4, RZ, R4, RZ ;  /* 0x00000004ff04723e */ /* 0x000fe200048070ff */
[----:B0-----:R-:W-:Y:S02]  /*2dbd0*/  FMUL R5, R37, UR21 ;  /* 0x0000001525057c20 */ /* 0x001fe40008400000 */
[----:B------:R-:W2:Y:S03]  /*2dbe0*/  LDL.LU R37, [R1+0x414] ;  /* 0x0004140001257983 */ /* 0x000ea60000300800 */
[----:B------:R-:W-:Y:S01]  /*2dbf0*/  F2FP.SATFINITE.E4M3.F32.PACK_AB_MERGE_C R5, RZ, R5, RZ ;  /* 0x00000005ff05723e */ /* 0x000fe200048070ff */
[----:B------:R0:W-:Y:S01]  /*2dc00*/  @!P5 STG.E.U8 desc[UR22][R26.64+0x9], R4 ;  /* 0x000009041a00d986 */ /* 0x0001e2000c101116 */
[----:B------:R-:W-:-:S03]  /*2dc10*/  ISETP.LT.OR P5, PT, R0, 0x12, !P1 ;  /* 0x000000120000780c */ /* 0x000fc60004fa1670 */
[----:B------:R1:W-:Y:S01]  /*2dc20*/  @!P6 STG.E.U8 desc[UR22][R28.64+0x10], R5 ;  /* 0x000010051c00e986 */ /* 0x0003e2000c101116 */
[----:B------:R-:W-:Y:S01]  /*2dc30*/  ISETP.LT.OR P6, PT, R0, 0x11, !P0 ;  /* 0x000000110000780c */ /* 0x000fe200047c1670 */
[----:B0-----:R-:W-:Y:S02]  /*2dc40*/  FMUL R4, R36, UR21 ;  /* 0x0000001524047c20 */ /* 0x001fe40008400000 */
[----:B------:R-:W2:Y:S01]  /*2dc50*/  LDL.LU R36, [R1+0x418] ;  /* 0x0004180001247983 */ /* 0x000ea20000300800 */
[----:B-1----:R-:W-:-:S03]  /*2dc60*/  FMUL R5, R35, UR21 ;  /* 0x0000001523057c20 */ /* 0x002fc60008400000 */
[----:B------:R-:W2:Y:S01]  /*2dc70*/  LDL.LU R35, [R1+0x41c] ;  /* 0x00041c0001237983 */ /* 0x000ea20000300800 */
[----:B------:R-:W-:Y:S02]  /*2dc80*/  F2FP.SATFINITE.E4M3.F32.PACK_AB_MERGE_C R4, RZ, R4, RZ ;  /* 0x00000004ff04723e */ /* 0x000fe400048070ff */
[----:B------:R-:W-:-:S03]  /*2dc90*/  F2FP.SATFINITE.E4M3.F32.PACK_AB_MERGE_C R5, RZ, R5, RZ ;  /* 0x00000005ff05723e */ /* 0x000fc600048070ff */
        /* <DEDUP_REMOVED lines=230> */
[----:B------:R-:W-:Y:S02]  /*2eb00*/  ISETP.LT.OR P5, PT, R0, 0x72, !P1 ;  /* 0x000000720000780c */ /* 0x000fe40004fa1670 */
[----:B------:R-:W-:Y:S01]  /*2eb10*/  F2FP.SATFINITE.E4M3.F32.PACK_AB_MERGE_C R5, RZ, R5, RZ ;  /* 0x00000005ff05723e */ /* 0x000fe200048070ff */
[----:B0-----:R-:W-:-:S04]  /*2eb20*/  FMUL R4, R37, UR21 ;  /* 0x0000001525047c20 */ /* 0x001fc80008400000 */
[----:B------:R0:W-:Y:S01]  /*2eb30*/  @!P6 STG.E.U8 desc[UR22][R28.64+0x70], R5 ;  /* 0x000070051c00e986 */ /* 0x0001e2000c101116 */
[----:B------:R-:W-:-:S03]  /*2eb40*/  F2FP.SATFINITE.E4M3.F32.PACK_AB_MERGE_C R4, RZ, R4, RZ ;  /* 0x00000004ff04723e */ /* 0x000fc600048070ff */
[----:B------:R-:W2:Y:S01]  /*2eb50*/  LDL.LU R37, [R1+0x4d8] ;  /* 0x0004d80001257983 */ /* 0x000ea20000300800 */
[----:B------:R-:W-:-:S03]  /*2eb60*/  ISETP.LT.OR P6, PT, R0, 0x71, !P0 ;  /* 0x000000710000780c */ /* 0x000fc600047c1670 */
[----:B------:R1:W-:Y:S01]  /*2eb70*/  @!P5 STG.E.U8 desc[UR22][R28.64+0x71], R4 ;  /* 0x000071041c00d986 */ /* 0x0003e2000c101116 */
[----:B------:R-:W-:Y:S01]  /*2eb80*/  ISETP.LT.OR P5, PT, R0, 0x72, !P0 ;  /* 0x000000720000780c */ /* 0x000fe200047a1670 */
[----:B0-----:R-:W-:Y:S02]  /*2eb90*/  FMUL R5, R36, UR21 ;  /* 0x0000001524057c20 */ /* 0x001fe40008400000 */
[----:B------:R-:W2:Y:S01]  /*2eba0*/  LDL.LU R36, [R1+0x4dc] ;  /* 0x0004dc0001247983 */ /* 0x000ea20000300800 */
[----:B-1----:R-:W-:Y:S02]  /*2ebb0*/  FMUL R4, R35, UR21 ;  /* 0x0000001523047c20 */ /* 0x002fe40008400000 */
[----:B------:R-:W-:Y:S01]  /*2ebc0*/  F2FP.SATFINITE.E4M3.F32.PACK_AB_MERGE_C R5, RZ, R5, RZ ;  /* 0x00000005ff05723e */ /* 0x000fe200048070ff */
[----:B------:R-:W2:Y:S02]  /*2ebd0*/  LDL.LU R35, [R1+0x4e0] ;  /* 0x0004e00001237983 */ /* 0x000ea40000300800 */
[----:B------:R-:W-:-:S02]  /*2ebe0*/  F2FP.SATFINITE.E4M3.F32.PACK_AB_MERGE_C R4, RZ, R4, RZ ;  /* 0x00000004ff04723e */ /* 0x000fc400048070ff */
[----:B------:R0:W-:Y:S04]  /*2ebf0*/  @!P6 STG.E.U8 desc[UR22][R26.64+0x70], R5 ;  /* 0x000070051a00e986 */ /* 0x0001e8000c101116 */
[----:B------:R4:W-:Y:S01]  /*2ec00*/  @!P5 STG.E.U8 desc[UR22][R26.64+0x71], R4 ;  /* 0x000071041a00d986 */ /* 0x0009e2000c101116 */
[----:B------:R-:W-:Y:S01]  /*2ec10*/  ISETP.LT.OR P5, PT, R0, 0x7a, !P1 ;  /* 0x0000007a0000780c */ /* 0x000fe20004fa1670 */
[----:B0-----:R-:W-:Y:S02]  /*2ec20*/  FMUL R5, R34, UR21 ;  /* 0x0000001522057c20 */ /* 0x001fe40008400000 */
[----:B------:R-:W2:Y:S03]  /*2ec30*/  LDL.LU R34, [R1+0x4e4] ;  /* 0x0004e40001227983 */ /* 0x000ea60000300800 */
[----:B------:R-:W-:Y:S01]  /*2ec40*/  F2FP.SATFINITE.E4M3.F32.PACK_AB_MERGE_C R6, RZ, R5, RZ ;  /* 0x00000005ff06723e */ /* 0x000fe200048070ff */
[----:B----4-:R-:W-:-:S02]  /*2ec50*/  FMUL R4, R33, UR21 ;  /* 0x0000001521047c20 */ /* 0x010fc40008400000 */
[----:B------:R-:W4:Y:S03]  /*2ec60*/  LDL.LU R33, [R1+0x4e8] ;  /* 0x0004e80001217983 */ /* 0x000f260000300800 */
[----:B------:R-:W-:-:S05]  /*2ec70*/  F2FP.SATFINITE.E4M3.F32.PACK_AB_MERGE_C R5, RZ, R4, RZ ;  /* 0x00000004ff05723e */ /* 0x000fca00048070ff */
[----:B------:R2:W-:Y:S01]  /*2ec80*/  @!P5 STG.E.U8 desc[UR22][R28.64+0x79], R5 ;  /* 0x000079051c00d986 */ /* 0x0005e2000c101116 */
[----:B---3--:R-:W-:-:S03]  /*2ec90*/  FMUL R4, R31, UR21 ;  /* 0x000000151f047c20 */ /* 0x008fc60008400000 */
[----:B------:R-:W3:Y:S01]  /*2eca0*/  LDL.LU R31, [R1+0x4ec] ;  /* 0x0004ec00011f7983 */ /* 0x000ee20000300800 */
[----:B--2---:R-:W-:-:S03]  /*2ecb0*/  FMUL R5, R30, UR21 ;  /* 0x000000151e057c20 */ /* 0x004fc60008400000 */
[----:B------:R-:W2:Y:S01]  /*2ecc0*/  LDL.LU R30, [R1+0x4f0] ;  /* 0x0004f000011e7983 */ /* 0x000ea20000300800 */
[----:B------:R-:W-:Y:S02]  /*2ecd0*/  ISETP.LT.OR P6, PT, R0, 0x79, !P1 ;  /* 0x000000790000780c */ /* 0x000fe40004fc1670 */
[----:B------:R-:W-:-:S11]  /*2ece0*/  F2FP.SATFINITE.E4M3.F32.PACK_AB_MERGE_C R4, RZ, R4, RZ ;  /* 0x00000004ff04723e */ /* 0x000fd600048070ff */
[----:B------:R-:W-:Y:S01]  /*2ecf0*/  @!P6 STG.E.U8 desc[UR22][R28.64+0x78], R6 ;  /* 0x000078061c00e986 */ /* 0x000fe2000c101116 */
[C---:B------:R-:W-:Y:S02]  /*2ed00*/  ISETP.LT.OR P6, PT, R0.reuse, 0x79, !P0 ;  /* 0x000000790000780c */ /* 0x040fe400047c1670 */
[----:B------:R-:W-:-:S11]  /*2ed10*/  ISETP.LT.OR P5, PT, R0, 0x7a, !P0 ;  /* 0x0000007a0000780c */ /* 0x000fd600047a1670 */
[----:B------:R0:W-:Y:S01]  /*2ed20*/  @!P6 STG.E.U8 desc[UR22][R26.64+0x78], R4 ;  /* 0x000078041a00e986 */ /* 0x0001e2000c101116 */
[----:B------:R-:W-:Y:S01]  /*2ed30*/  ISETP.LT.OR P6, PT, R0, 0x81, !P1 ;  /* 0x000000810000780c */ /* 0x000fe20004fc1670 */
[----:B0-----:R-:W-:Y:S02]  /*2ed40*/  FMUL R4, R37, UR21 ;  /* 0x0000001525047c20 */ /* 0x001fe40008400000 */
[----:B------:R-:W2:Y:S01]  /*2ed50*/  LDL.LU R37, [R1+0x4f4] ;  /* 0x0004f40001257983 */ /* 0x000ea20000300800 */
[----:B------:R-:W-:Y:S02]  /*2ed60*/  FMUL R6, R36, UR21 ;  /* 0x0000001524067c20 */ /* 0x000fe40008400000 */
[----:B------:R-:W-:Y:S01]  /*2ed70*/  F2FP.SATFINITE.E4M3.F32.PACK_AB_MERGE_C R7, RZ, R4, RZ ;  /* 0x00000004ff07723e */ /* 0x000fe200048070ff */
[----:B------:R-:W2:Y:S02]  /*2ed80*/  LDL.LU R36, [R1+0x4f8] ;  /* 0x0004f80001247983 */ /* 0x000ea40000300800 */
[----:B------:R-:W-:Y:S01]  /*2ed90*/  F2FP.SATFINITE.E4M3.F32.PACK_AB_MERGE_C R9, RZ, R6, RZ ;  /* 0x00000006ff09723e */ /* 0x000fe200048070ff */
[----:B------:R-:W-:-:S02]  /*2eda0*/  FMUL R6, R35, UR21 ;  /* 0x0000001523067c20 */ /* 0x000fc40008400000 */
[----:B------:R-:W2:Y:S01]  /*2edb0*/  LDL.LU R35, [R1+0x4fc] ;  /* 0x0004fc0001237983 */ /* 0x000ea20000300800 */
[----:B------:R-:W-:-:S05]  /*2edc0*/  F2FP.SATFINITE.E4M3.F32.PACK_AB_MERGE_C R5, RZ, R5, RZ ;  /* 0x00000005ff05723e */ /* 0x000fca00048070ff */
[----:B------:R-:W-:Y:S01]  /*2edd0*/  @!P5 STG.E.U8 desc[UR22][R26.64+0x79], R5 ;  /* 0x000079051a00d986 */ /* 0x000fe2000c101116 */
[----:B------:R-:W-:-:S03]  /*2ede0*/  FMUL R4, R34, UR21 ;  /* 0x0000001522047c20 */ /* 0x000fc60008400000 */
[----:B------:R-:W2:Y:S02]  /*2edf0*/  LDL.LU R34, [R1+0x500] ;  /* 0x0005000001227983 */ /* 0x000ea40000300800 */
[----:B------:R-:W-:Y:S02]  /*2ee00*/  F2FP.SATFINITE.E4M3.F32.PACK_AB_MERGE_C R13, RZ, R4, RZ ;  /* 0x00000004ff0d723e */ /* 0x000fe400048070ff */
[----:B------:R0:W-:Y:S01]  /*2ee10*/  @!P6 STG.E.U8 desc[UR22][R28.64+0x80], R7 ;  /* 0x000080071c00e986 */ /* 0x0001e2000c101116 */
[----:B----4-:R-:W-:-:S03]  /*2ee20*/  FMUL R4, R33, UR21 ;  /* 0x0000001521047c20 */ /* 0x010fc60008400000 */
[----:B------:R-:W4:Y:S02]  /*2ee30*/  LDL.LU R33, [R1+0x504] ;  /* 0x0005040001217983 */ /* 0x000f240000300800 */
[----:B0-----:R-:W-:Y:S01]  /*2ee40*/  F2FP.SATFINITE.E4M3.F32.PACK_AB_MERGE_C R7, RZ, R4, RZ ;  /* 0x00000004ff07723e */ /* 0x001fe200048070ff */
[----:B---3--:R-:W-:Y:S02]  /*2ee50*/  FMUL R5, R31, UR21 ;  /* 0x000000151f057c20 */ /* 0x008fe40008400000 */
[----:B------:R-:W3:Y:S01]  /*2ee60*/  LDL.LU R31, [R1+0x508] ;  /* 0x00050800011f7983 */ /* 0x000ee20000300800 */
[----:B--2---:R-:W-:-:S03]  /*2ee70*/  FMUL R4, R30, UR21 ;  /* 0x000000151e047c20 */ /* 0x004fc60008400000 */
[----:B------:R-:W2:Y:S01]  /*2ee80*/  LDL.LU R30, [R1+0x50c] ;  /* 0x00050c00011e7983 */ /* 0x000ea20000300800 */
[C---:B------:R-:W-:Y:S02]  /*2ee90*/  ISETP.LT.OR P5, PT, R0.reuse, 0x82, !P1 ;  /* 0x000000820000780c */ /* 0x040fe40004fa1670 */
[----:B------:R-:W-:Y:S02]  /*2eea0*/  ISETP.LT.OR P6, PT, R0, 0x81, !P0 ;  /* 0x000000810000780c */ /* 0x000fe400047c1670 */
[----:B------:R-:W-:-:S09]  /*2eeb0*/  F2FP.SATFINITE.E4M3.F32.PACK_AB_MERGE_C R11, RZ, R6, RZ ;  /* 0x00000006ff0b723e */ /* 0x000fd200048070ff */
[----:B------:R0:W-:Y:S01]  /*2eec0*/  @!P5 STG.E.U8 desc[UR22][R28.64+0x81], R9 ;  /* 0x000081091c00d986 */ /* 0x0001e2000c101116 */
[----:B------:R-:W-:-:S03]  /*2eed0*/  ISETP.LT.OR P5, PT, R0, 0x82, !P0 ;  /* 0x000000820000780c */ /* 0x000fc600047a1670 */
[----:B------:R1:W-:Y:S01]  /*2eee0*/  @!P6 STG.E.U8 desc[UR22][R26.64+0x80], R11 ;  /* 0x0000800b1a00e986 */ /* 0x0003e2000c101116 */
[----:B------:R-:W-:-:S09]  /*2eef0*/  ISETP.LT.OR P6, PT, R0, 0x89, !P1 ;  /* 0x000000890000780c */ /* 0x000fd20004fc1670 */
[----:B------:R1:W-:Y:S01]  /*2ef00*/  @!P5 STG.E.U8 desc[UR22][R26.64+0x81], R13 ;  /* 0x0000810d1a00d986 */ /* 0x0003e2000c101116 */
[C---:B------:R-:W-:Y:S02]  /*2ef10*/  ISETP.LT.OR P5, PT, R0.reuse, 0x8a, !P1 ;  /* 0x0000008a0000780c */ /* 0x040fe40004fa1670 */
[----:B0-----:R-:W-:Y:S01]  /*2ef20*/  F2FP.SATFINITE.E4M3.F32.PACK_AB_MERGE_C R9, RZ, R5, RZ ;  /* 0x00000005ff09723e */ /* 0x001fe200048070ff */
[----:B------:R0:W-:Y:S01]  /*2ef30*/  @!P6 STG.E.U8 desc[UR22][R28.64+0x88], R7 ;  /* 0x000088071c00e986 */ /* 0x0001e2000c101116 */
[----:B------:R-:W-:Y:S02]  /*2ef40*/  ISETP.LT.OR P6, PT, R0, 0x89, !P0 ;  /* 0x000000890000780c */ /* 0x000fe400047c1670 */
[----:B-1----:R-:W-:Y:S01]  /*2ef50*/  F2FP.SATFINITE.E4M3.F32.PACK_AB_MERGE_C R11, RZ, R4, RZ ;  /* 0x00000004ff0b723e */ /* 0x002fe200048070ff */
[----:B------:R-:W-:Y:S02]  /*2ef60*/  FMUL R5, R37, UR21 ;  /* 0x0000001525057c20 */ /* 0x000fe40008400000 */
[----:B------:R-:W2:Y:S01]  /*2ef70*/  LDL.LU R37, [R1+0x510] ;  /* 0x0005100001257983 */ /* 0x000ea20000300800 */
[----:B------:R-:W-:-:S03]  /*2ef80*/  FMUL R4, R36, UR21 ;  /* 0x0000001524047c20 */ /* 0x000fc60008400000 */
[----:B------:R1:W-:Y:S01]  /*2ef90*/  @!P5 STG.E.U8 desc[UR22][R28.64+0x89], R9 ;  /* 0x000089091c00d986 */ /* 0x0003e2000c101116 */
[----:B------:R-:W-:Y:S02]  /*2efa0*/  ISETP.LT.OR P5, PT, R0, 0x8a, !P0 ;  /* 0x0000008a0000780c */ /* 0x000fe400047a1670 */
[----:B------:R-:W-:Y:S01]  /*2efb0*/  F2FP.SATFINITE.E4M3.F32.PACK_AB_MERGE_C R13, RZ, R5, RZ ;  /* 0x00000005ff0d723e */ /* 0x000fe200048070ff */
[----:B------:R-:W2:Y:S01]  /*2efc0*/  LDL.LU R36, [R1+0x514] ;  /* 0x0005140001247983 */ /* 0x000ea20000300800 */
[----:B------:R-:W-:-:S03]  /*2efd0*/  FMUL R5, R35, UR21 ;  /* 0x0000001523057c20 */ /* 0x000fc60008400000 */
[----:B------:R-:W2:Y:S01]  /*2efe0*/  LDL.LU R35, [R1+0x518] ;  /* 0x0005180001237983 */ /* 0x000ea20000300800 */
[----:B0-----:R-:W-:Y:S02]  /*2eff0*/  F2FP.SATFINITE.E4M3.F32.PACK_AB_MERGE_C R7, RZ, R4, RZ ;  /* 0x00000004ff07723e */ /* 0x001fe400048070ff */
[----:B-1----:R-:W-:Y:S01]  /*2f000*/  F2FP.SATFINITE.E4M3.F32.PACK_AB_MERGE_C R9, RZ, R5, RZ ;  /* 0x00000005ff09723e */ /* 0x002fe200048070ff */
[----:B------:R0:W-:Y:S04]  /*2f010*/  @!P6 STG.E.U8 desc[UR22][R26.64+0x88], R11 ;  /* 0x0000880b1a00e986 */ /* 0x0001e8000c101116 */
[----:B------:R1:W-:Y:S01]  /*2f020*/  @!P5 STG.E.U8 desc[UR22][R26.64+0x89], R13 ;  /* 0x0000890d1a00d986 */ /* 0x0003e2000c101116 */
[----:B------:R-:W-:-:S03]  /*2f030*/  FMUL R4, R34, UR21 ;  /* 0x0000001522047c20 */ /* 0x000fc60008400000 */
[----:B------:R-:W2:Y:S02]  /*2f040*/  LDL.LU R34, [R1+0x51c] ;  /* 0x00051c0001227983 */ /* 0x000ea40000300800 */
[----:B0-----:R-:W-:Y:S01]  /*2f050*/  F2FP.SATFINITE.E4M3.F32.PACK_AB_MERGE_C R11, RZ, R4, RZ ;  /* 0x00000004ff0b723e */ /* 0x001fe200048070ff */
[----:B----4-:R-:W-:Y:S02]  /*2f060*/  FMUL R5, R33, UR21 ;  /* 0x0000001521057c20 */ /* 0x010fe40008400000 */
[----:B------:R-:W4:Y:S03]  /*2f070*/  LDL.LU R33, [R1+0x520] ;  /* 0x0005200001217983 */ /* 0x000f260000300800 */
[----:B-1----:R-:W-:Y:S01]  /*2f080*/  F2FP.SATFINITE.E4M3.F32.PACK_AB_MERGE_C R13, RZ, R5, RZ ;  /* 0x00000005ff0d723e */ /* 0x002fe200048070ff */
[----:B---3--:R-:W-:Y:S02]  /*2f090*/  FMUL R4, R31, UR21 ;  /* 0x000000151f047c20 */ /* 0x008fe40008400000 */
[----:B------:R-:W3:Y:S01]  /*2f0a0*/  LDL.LU R31, [R1+0x524] ;  /* 0x00052400011f7983 */ /* 0x000ee20000300800 */
[----:B--2---:R-:W-:-:S03]  /*2f0b0*/  FMUL R5, R30, UR21 ;  /* 0x000000151e057c20 */ /* 0x004fc60008400000 */
[----:B------:R-:W2:Y:S01]  /*2f0c0*/  LDL.LU R30, [R1+0x528] ;  /* 0x00052800011e7983 */ /* 0x000ea20000300800 */
[C---:B------:R-:W-:Y:S02]  /*2f0d0*/  ISETP.LT.OR P6, PT, R0.reuse, 0x91, !P1 ;  /* 0x000000910000780c */ /* 0x040fe40004fc1670 */
[----:B------:R-:W-:-:S11]  /*2f0e0*/  ISETP.LT.OR P5, PT, R0, 0x92, !P1 ;  /* 0x000000920000780c */ /* 0x000fd60004fa1670 */
        /* <DEDUP_REMOVED lines=8> */
[C---:B------:R-:W-:Y:S02]  /*2f170*/  ISETP.LT.OR P5, PT, R0.reuse, 0x9a, !P1 ;  /* 0x0000009a0000780c */ /* 0x040fe40004fa1670 */
[----:B-1----:R-:W-:Y:S01]  /*2f180*/  F2FP.SATFINITE.E4M3.F32.PACK_AB_MERGE_C R9, RZ, R5, RZ ;  /* 0x00000005ff09723e */ /* 0x002fe200048070ff */
[----:B------:R-:W-:Y:S02]  /*2f190*/  FMUL R4, R37, UR21 ;  /* 0x0000001525047c20 */ /* 0x000fe40008400000 */
[----:B------:R-:W2:Y:S04]  /*2f1a0*/  LDL.LU R37, [R1+0x52c] ;  /* 0x00052c0001257983 */ /* 0x000ea80000300800 */
[----:B------:R1:W-:Y:S01]  /*2f1b0*/  @!P6 STG.E.U8 desc[UR22][R28.64+0x98], R7 ;  /* 0x000098071c00e986 */ /* 0x0003e2000c101116 */
[----:B------:R-:W-:Y:S01]  /*2f1c0*/  ISETP.LT.OR P6, PT, R0, 0x99, !P0 ;  /* 0x000000990000780c */ /* 0x000fe200047c1670 */
[----:B------:R-:W-:Y:S01]  /*2f1d0*/  FMUL R5, R36, UR21 ;  /* 0x0000001524057c20 */ /* 0x000fe20008400000 */
        /* <DEDUP_REMOVED lines=474> */
[C---:B------:R-:W-:Y:S01]  /*30f80*/  ISETP.LT.OR P5, PT, R0.reuse, 0x152, !P2 ;  /* 0x000001520000780c */ /* 0x040fe200057a1670 */
[----:B------:R-:W2:Y:S10]  /*30f90*/  LDL.LU R38, [R1+0x6b4] ;  /* 0x0006b40001267983 */ /* 0x000eb40000300800 */
        /* <DEDUP_REMOVED lines=43> */
[----:B------:R-:W-:Y:S01]  /*31250*/  ISETP.LT.OR P6, PT, R0, 0x169, !P2 ;  /* 0x000001690000780c */ /* 0x000fe200057c1670 */
[----:B------:R-:W-:Y:S01]  /*31260*/  FMUL R5, R38, UR21 ;  /* 0x0000001526057c20 */ /* 0x000fe20008400000 */
[----:B-1----:R-:W-:Y:S01]  /*31270*/  F2FP.SATFINITE.E4M3.F32.PACK_AB_MERGE_C R11, RZ, R4, RZ ;  /* 0x00000004ff0b723e */ /* 0x002fe200048070ff */
[----:B------:R-:W2:Y:S01]  /*31280*/  LDL.LU R38, [R1+0x6d4] ;  /* 0x0006d40001267983 */ /* 0x000ea20000300800 */
[----:B------:R-:W-:-:S03]  /*31290*/  FMUL R4, R37, UR21 ;  /* 0x0000001525047c20 */ /* 0x000fc60008400000 */
[----:B------:R-:W2:Y:S01]  /*312a0*/  LDL.LU R37, [R1+0x6d8] ;  /* 0x0006d80001257983 */ /* 0x000ea20000300800 */
[----:B------:R-:W-:-:S03]  /*312b0*/  F2FP.SATFINITE.E4M3.F32.PACK_AB_MERGE_C R13, RZ, R5, RZ ;  /* 0x00000005ff0d723e */ /* 0x000fc600048070ff */
[----:B------:R1:W-:Y:S01]  /*312c0*/  @!P5 STG.E.U8 desc[UR22][R2.64+0x169], R9 ;  /* 0x000169090200d986 */ /* 0x0003e2000c101116 */
[----:B------:R-:W-:Y:S01]  /*312d0*/  ISETP.LT.OR P5, PT, R0, 0x16a, !P2 ;  /* 0x0000016a0000780c */ /* 0x000fe200057a1670 */
[----:B------:R-:W-:Y:S01]  /*312e0*/  FMUL R5, R36, UR21 ;  /* 0x0000001524057c20 */ /* 0x000fe20008400000 */
[----:B0-----:R-:W-:Y:S01]  /*312f0*/  F2FP.SATFINITE.E4M3.F32.PACK_AB_MERGE_C R7, RZ, R4, RZ ;  /* 0x00000004ff07723e */ /* 0x001fe200048070ff */
[----:B------:R-:W2:Y:S01]  /*31300*/  LDL.LU R36, [R1+0x6dc] ;  /* 0x0006dc0001247983 */ /* 0x000ea20000300800 */
[----:B------:R-:W-:-:S03]  /*31310*/  FMUL R4, R35, UR21 ;  /* 0x0000001523047c20 */ /* 0x000fc60008400000 */
[----:B------:R-:W2:Y:S04]  /*31320*/  LDL.LU R35, [R1+0x6e0] ;  /* 0x0006e00001237983 */ /* 0x000ea80000300800 */
[----:B------:R0:W-:Y:S01]  /*31330*/  @!P6 STG.E.U8 desc[UR22][R24.64+0x168], R11 ;  /* 0x0001680b1800e986 */ /* 0x0001e2000c101116 */
[----:B-1----:R-:W-:-:S03]  /*31340*/  F2FP.SATFINITE.E4M3.F32.PACK_AB_MERGE_C R9, RZ, R5, RZ ;  /* 0x00000005ff09723e */ /* 0x002fc600048070ff */
[----:B------:R1:W-:Y:S01]  /*31350*/  @!P5 STG.E.U8 desc[UR22][R24.64+0x169], R13 ;  /* 0x0001690d1800d986 */ /* 0x0003e2000c101116 */
[----:B------:R-:W-:Y:S01]  /*31360*/  FMUL R5, R34, UR21 ;  /* 0x0000001522057c20 */ /* 0x000fe20008400000 */
[----:B0-----:R-:W-:Y:S02]  /*31370*/  F2FP.SATFINITE.E4M3.F32.PACK_AB_MERGE_C R11, RZ, R4, RZ ;  /* 0x00000004ff0b723e */ /* 0x001fe400048070ff */
[----:B------:R-:W2:Y:S02]  /*31380*/  LDL.LU R34, [R1+0x6e4] ;  /* 0x0006e40001227983 */ /* 0x000ea40000300800 */
[----:B-1----:R-:W-:Y:S01]  /*31390*/  F2FP.SATFINITE.E4M3.F32.PACK_AB_MERGE_C R13, RZ, R5, RZ ;  /* 0x00000005ff0d723e */ /* 0x002fe200048070ff */
[----:B----4-:R-:W-:Y:S02]  /*313a0*/  FMUL R4, R33, UR21 ;  /* 0x0000001521047c20 */ /* 0x010fe40008400000 */
[----:B------:R-:W4:Y:S01]  /*313b0*/  LDL.LU R33, [R1+0x6e8] ;  /* 0x0006e80001217983 */ /* 0x000f220000300800 */
[----:B---3--:R-:W-:-:S03]  /*313c0*/  FMUL R5, R31, UR21 ;  /* 0x000000151f057c20 */ /* 0x008fc60008400000 */
        /* <DEDUP_REMOVED lines=11> */
[----:B------:R-:W-:Y:S02]  /*31480*/  ISETP.LT.OR P3, PT, R0, 0x17a, !P3 ;  /* 0x0000017a0000780c */ /* 0x000fe40005f61670 */
[----:B0-----:R-:W-:Y:S01]  /*31490*/  F2FP.SATFINITE.E4M3.F32.PACK_AB_MERGE_C R7, RZ, R4, RZ ;  /* 0x00000004ff07723e */ /* 0x001fe200048070ff */
[----:B------:R-:W-:Y:S01]  /*314a0*/  FMUL R4, R38, UR21 ;  /* 0x0000001526047c20 */ /* 0x000fe20008400000 */
[----:B-1----:R-:W-:Y:S01]  /*314b0*/  F2FP.SATFINITE.E4M3.F32.PACK_AB_MERGE_C R9, RZ, R5, RZ ;  /* 0x00000005ff09723e */ /* 0x002fe200048070ff */
[----:B------:R-:W2:Y:S01]  /*314c0*/  LDL.LU R38, [R1+0x6f4] ;  /* 0x0006f40001267983 */ /* 0x000ea20000300800 */
[----:B------:R-:W-:-:S03]  /*314d0*/  FMUL R5, R37, UR21 ;  /* 0x0000001525057c20 */ /* 0x000fc60008400000 */
[----:B------:R0:W-:Y:S01]  /*314e0*/  @!P5 STG.E.U8 desc[UR22][R24.64+0x171], R13 ;  /* 0x0001710d1800d986 */ /* 0x0001e2000c101116 */
[----:B------:R-:W-:-:S03]  /*314f0*/  ISETP.LT.OR P5, PT, R0, 0x179, !P2 ;  /* 0x000001790000780c */ /* 0x000fc600057a1670 */
[----:B------:R-:W2:Y:S01]  /*31500*/  LDL.LU R37, [R1+0x6f8] ;  /* 0x0006f80001257983 */ /* 0x000ea20000300800 */
[----:B------:R-:W-:Y:S02]  /*31510*/  F2FP.SATFINITE.E4M3.F32.PACK_AB_MERGE_C R11, RZ, R6, RZ ;  /* 0x00000006ff0b723e */ /* 0x000fe400048070ff */
[----:B------:R-:W-:Y:S01]  /*31520*/  ISETP.LT.OR P2, PT, R0, 0x17a, !P2 ;  /* 0x0000017a0000780c */ /* 0x000fe20005741670 */
[----:B------:R-:W-:Y:S01]  /*31530*/  @!P6 STG.E.U8 desc[UR22][R2.64+0x178], R7 ;  /* 0x000178070200e986 */ /* 0x000fe2000c101116 */
[----:B------:R-:W-:-:S03]  /*31540*/  FMUL R6, R36, UR21 ;  /* 0x0000001524067c20 */ /* 0x000fc60008400000 */
[----:B------:R1:W-:Y:S04]  /*31550*/  @!P3 STG.E.U8 desc[UR22][R2.64+0x179], R9 ;  /* 0x000179090200b986 */ /* 0x0003e8000c101116 */
[----:B------:R-:W2:Y:S01]  /*31560*/  LDL.LU R36, [R1+0x6fc] ;  /* 0x0006fc0001247983 */ /* 0x000ea20000300800 */
[----:B0-----:R-:W-:Y:S01]  /*31570*/  F2FP.SATFINITE.E4M3.F32.PACK_AB_MERGE_C R13, RZ, R4, RZ ;  /* 0x00000004ff0d723e */ /* 0x001fe200048070ff */
[----:B-1----:R-:W-:Y:S02]  /*31580*/  FMUL R2, R35, UR21 ;  /* 0x0000001523027c20 */ /* 0x002fe40008400000 */
[----:B------:R-:W2:Y:S01]  /*31590*/  LDL.LU R35, [R1+0x700] ;  /* 0x0007000001237983 */ /* 0x000ea20000300800 */
[----:B------:R-:W-:Y:S02]  /*315a0*/  FMUL R3, R34, UR21 ;  /* 0x0000001522037c20 */ /* 0x000fe40008400000 */
[----:B------:R-:W-:Y:S01]  /*315b0*/  F2FP.SATFINITE.E4M3.F32.PACK_AB_MERGE_C R9, RZ, R2, RZ ;  /* 0x00000002ff09723e */ /* 0x000fe200048070ff */
[----:B------:R-:W2:Y:S04]  /*315c0*/  LDL.LU R34, [R1+0x704] ;  /* 0x0007040001227983 */ /* 0x000ea80000300800 */
        /* <DEDUP_REMOVED lines=9> */
[----:B------:R-:W-:Y:S01]  /*31660*/  F2FP.SATFINITE.E4M3.F32.PACK_AB_MERGE_C R5, RZ, R5, RZ ;  /* 0x00000005ff05723e */ /* 0x000fe200048070ff */
[----:B------:R0:W-:Y:S01]  /*31670*/  @!P5 STG.E.U8 desc[UR22][R24.64+0x178], R11 ;  /* 0x0001780b1800d986 */ /* 0x0001e2000c101116 */
[----:B------:R-:W-:-:S09]  /*31680*/  ISETP.LT.OR P3, PT, R0, 0xc2, !P1 ;  /* 0x000000c20000780c */ /* 0x000fd20004f61670 */
[----:B------:R-:W-:Y:S01]  /*31690*/  @!P6 STG.E.U8 desc[UR22][R28.64+0xc0], R5 ;  /* 0x0000c0051c00e986 */ /* 0x000fe2000c101116 */
[C---:B------:R-:W-:Y:S02]  /*316a0*/  ISETP.LT.OR P6, PT, R0.reuse, 0xc2, !P0 ;  /* 0x000000c20000780c */ /* 0x040fe400047c1670 */
[----:B------:R-:W-:Y:S02]  /*316b0*/  F2FP.SATFINITE.E4M3.F32.PACK_AB_MERGE_C R7, RZ, R6, RZ ;  /* 0x00000006ff07723e */ /* 0x000fe400048070ff */
[C---:B------:R-:W-:Y:S02]  /*316c0*/  ISETP.LT.OR P5, PT, R0.reuse, 0xc1, !P0 ;  /* 0x000000c10000780c */ /* 0x040fe400047a1670 */
[C---:B------:R-:W-:Y:S02]  /*316d0*/  ISETP.LT.OR P2, PT, R0.reuse, 0xca, !P1 ;  /* 0x000000ca0000780c */ /* 0x040fe40004f41670 */
[----:B0-----:R-:W-:Y:S02]  /*316e0*/  F2FP.SATFINITE.E4M3.F32.PACK_AB_MERGE_C R11, RZ, R3, RZ ;  /* 0x00000003ff0b723e */ /* 0x001fe400048070ff */
[----:B------:R-:W-:Y:S01]  /*316f0*/  F2FP.SATFINITE.E4M3.F32.PACK_AB_MERGE_C R15, RZ, R2, RZ ;  /* 0x00000002ff0f723e */ /* 0x000fe200048070ff */
[----:B------:R0:W-:Y:S01]  /*31700*/  @!P3 STG.E.U8 desc[UR22][R28.64+0xc1], R7 ;  /* 0x0000c1071c00b986 */ /* 0x0001e2000c101116 */
[----:B------:R-:W-:-:S03]  /*31710*/  ISETP.LT.OR P3, PT, R0, 0xc9, !P1 ;  /* 0x000000c90000780c */ /* 0x000fc60004f61670 */
[----:B------:R-:W-:Y:S01]  /*31720*/  @!P6 STG.E.U8 desc[UR22][R26.64+0xc1], R11 ;  /* 0x0000c10b1a00e986 */ /* 0x000fe2000c101116 */
[----:B------:R-:W-:-:S03]  /*31730*/  FMUL R2, R38, UR21 ;  /* 0x0000001526027c20 */ /* 0x000fc60008400000 */
[----:B------:R-:W2:Y:S01]  /*31740*/  LDL.LU R38, [R1+0x714] ;  /* 0x0007140001267983 */ /* 0x000ea20000300800 */
[----:B------:R-:W-:Y:S02]  /*31750*/  ISETP.LT.OR P6, PT, R0, 0xca, !P0 ;  /* 0x000000ca0000780c */ /* 0x000fe400047c1670 */
[----:B0-----:R-:W-:Y:S01]  /*31760*/  F2FP.SATFINITE.E4M3.F32.PACK_AB_MERGE_C R7, RZ, R4, RZ ;  /* 0x00000004ff07723e */ /* 0x001fe200048070ff */
[----:B------:R-:W-:Y:S02]  /*31770*/  FMUL R3, R37, UR21 ;  /* 0x0000001525037c20 */ /* 0x000fe40008400000 */
[----:B------:R-:W2:Y:S04]  /*31780*/  LDL.LU R37, [R1+0x718] ;  /* 0x0007180001257983 */ /* 0x000ea80000300800 */
[----:B------:R0:W-:Y:S01]  /*31790*/  @!P5 STG.E.U8 desc[UR22][R26.64+0xc0], R9 ;  /* 0x0000c0091a00d986 */ /* 0x0001e2000c101116 */
[----:B------:R-:W-:-:S03]  /*317a0*/  FMUL R4, R36, UR21 ;  /* 0x0000001524047c20 */ /* 0x000fc60008400000 */
[----:B------:R-:W2:Y:S01]  /*317b0*/  LDL.LU R36, [R1+0x71c] ;  /* 0x00071c0001247983 */ /* 0x000ea20000300800 */
[----:B------:R-:W-:-:S03]  /*317c0*/  FMUL R5, R35, UR21 ;  /* 0x0000001523057c20 */ /* 0x000fc60008400000 */
[----:B------:R-:W2:Y:S01]  /*317d0*/  LDL.LU R35, [R1+0x720] ;  /* 0x0007200001237983 */ /* 0x000ea20000300800 */
[----:B0-----:R-:W-:Y:S01]  /*317e0*/  F2FP.SATFINITE.E4M3.F32.PACK_AB_MERGE_C R9, RZ, R2, RZ ;  /* 0x00000002ff09723e */ /* 0x001fe200048070ff */
[----:B------:R-:W-:Y:S02]  /*317f0*/  FMUL R2, R34, UR21 ;  /* 0x0000001522027c20 */ /* 0x000fe40008400000 */
[----:B------:R0:W-:Y:S04]  /*31800*/  @!P2 STG.E.U8 desc[UR22][R28.64+0xc9], R7 ;  /* 0x0000c9071c00a986 */ /* 0x0001e8000c101116 */
[----:B------:R-:W2:Y:S01]  /*31810*/  LDL.LU R34, [R1+0x724] ;  /* 0x0007240001227983 */ /* 0x000ea20000300800 */
[----:B------:R-:W-:-:S03]  /*31820*/  F2FP.SATFINITE.E4M3.F32.PACK_AB_MERGE_C R11, RZ, R4, RZ ;  /* 0x00000004ff0b723e */ /* 0x000fc600048070ff */
[----:B------:R-:W-:Y:S01]  /*31830*/  @!P3 STG.E.U8 desc[UR22][R28.64+0xc8], R13 ;  /* 0x0000c80d1c00b986 */ /* 0x000fe2000c101116 */
[----:B0-----:R-:W-:Y:S01]  /*31840*/  F2FP.SATFINITE.E4M3.F32.PACK_AB_MERGE_C R7, RZ, R3, RZ ;  /* 0x00000003ff07723e */ /* 0x001fe200048070ff */
[----:B----4-:R-:W-:Y:S02]  /*31850*/  FMUL R3, R33, UR21 ;  /* 0x0000001521037c20 */ /* 0x010fe40008400000 */
[----:B------:R-:W4:Y:S04]  /*31860*/  LDL.LU R33, [R1+0x728] ;  /* 0x0007280001217983 */ /* 0x000f280000300800 */
[----:B------:R0:W-:Y:S01]  /*31870*/  @!P6 STG.E.U8 desc[UR22][R26.64+0xc9], R9 ;  /* 0x0000c9091a00e986 */ /* 0x0001e2000c101116 */
[----:B---3--:R-:W-:Y:S01]  /*31880*/  FMUL R4, R31, UR21 ;  /* 0x000000151f047c20 */ /* 0x008fe20008400000 */
[----:B0-----:R-:W-:-:S02]  /*31890*/  F2FP.SATFINITE.E4M3.F32.PACK_AB_MERGE_C R9, RZ, R2, RZ ;  /* 0x00000002ff09723e */ /* 0x001fc400048070ff */
[----:B------:R-:W3:Y:S01]  /*318a0*/  LDL.LU R31, [R1+0x72c] ;  /* 0x00072c00011f7983 */ /* 0x000ee20000300800 */
[----:B--2---:R-:W-:-:S03]  /*318b0*/  FMUL R2, R30, UR21 ;  /* 0x000000151e027c20 */ /* 0x004fc60008400000 */
[----:B------:R-:W2:Y:S01]  /*318c0*/  LDL.LU R30, [R1+0x730] ;  /* 0x00073000011e7983 */ /* 0x000ea20000300800 */
[C---:B------:R-:W-:Y:S02]  /*318d0*/  ISETP.LT.OR P5, PT, R0.reuse, 0xc9, !P0 ;  /* 0x000000c90000780c */ /* 0x040fe400047a1670 */
[C---:B------:R-:W-:Y:S02]  /*318e0*/  ISETP.LT.OR P3, PT, R0.reuse, 0xd1, !P1 ;  /* 0x000000d10000780c */ /* 0x040fe40004f61670 */
[C---:B------:R-:W-:Y:S02]  /*318f0*/  ISETP.LT.OR P2, PT, R0.reuse, 0xd2, !P1 ;  /* 0x000000d20000780c */ /* 0x040fe40004f41670 */
[----:B------:R-:W-:-:S07]  /*31900*/  ISETP.LT.OR P6, PT, R0, 0xd2, !P0 ;  /* 0x000000d20000780c */ /* 0x000fce00047c1670 */
[----:B------:R-:W-:Y:S01]  /*31910*/  @!P5 STG.E.U8 desc[UR22][R26.64+0xc8], R15 ;  /* 0x0000c80f1a00d986 */ /* 0x000fe2000c101116 */
[----:B------:R-:W-:-:S03]  /*31920*/  ISETP.LT.OR P5, PT, R0, 0xd1, !P0 ;  /* 0x000000d10000780c */ /* 0x000fc600047a1670 */
[----:B------:R0:W-:Y:S01]  /*31930*/  @!P3 STG.E.U8 desc[UR22][R28.64+0xd0], R7 ;  /* 0x0000d0071c00b986 */ /* 0x0001e2000c101116 */
[----:B------:R-:W-:-:S03]  /*31940*/  ISETP.LT.OR P3, PT, R0, 0xd9, !P1 ;  /* 0x000000d90000780c */ /* 0x000fc60004f61670 */
[----:B------:R1:W-:Y:S01]  /*31950*/  @!P2 STG.E.U8 desc[UR22][R28.64+0xd1], R11 ;  /* 0x0000d10b1c00a986 */ /* 0x0003e2000c101116 */
[----:B------:R-:W-:Y:S02]  /*31960*/  ISETP.LT.OR P2, PT, R0, 0xda, !P1 ;  /* 0x000000da0000780c */ /* 0x000fe40004f41670 */
[----:B------:R-:W-:Y:S02]  /*31970*/  F2FP.SATFINITE.E4M3.F32.PACK_AB_MERGE_C R5, RZ, R5, RZ ;  /* 0x00000005ff05723e */ /* 0x000fe400048070ff */
[----:B------:R-:W-:Y:S02]  /*31980*/  F2FP.SATFINITE.E4M3.F32.PACK_AB_MERGE_C R13, RZ, R2, RZ ;  /* 0x00000002ff0d723e */ /* 0x000fe400048070ff */
[----:B0-----:R-:W-:Y:S01]  /*31990*/  F2FP.SATFINITE.E4M3.F32.PACK_AB_MERGE_C R7, RZ, R3, RZ ;  /* 0x00000003ff07723e */ /* 0x001fe200048070ff */
[----:B------:R-:W-:Y:S02]  /*319a0*/  FMUL R3, R38, UR21 ;  /* 0x0000001526037c20 */ /* 0x000fe40008400000 */
[----:B------:R-:W2:Y:S01]  /*319b0*/  LDL.LU R38, [R1+0x734] ;  /* 0x0007340001267983 */ /* 0x000ea20000300800 */
[----:B-1----:R-:W-:-:S03]  /*319c0*/  F2FP.SATFINITE.E4M3.F32.PACK_AB_MERGE_C R11, RZ, R4, RZ ;  /* 0x00000004ff0b723e */ /* 0x002fc600048070ff */
[----:B------:R0:W-:Y:S01]  /*319d0*/  @!P5 STG.E.U8 desc[UR22][R26.64+0xd0], R5 ;  /* 0x0000d0051a00d986 */ /* 0x0001e2000c101116 */
[----:B------:R-:W-:-:S03]  /*319e0*/  FMUL R2, R37, UR21 ;  /* 0x0000001525027c20 */ /* 0x000fc60008400000 */
[----:B------:R-:W2:Y:S04]  /*319f0*/  LDL.LU R37, [R1+0x738] ;  /* 0x0007380001257983 */ /* 0x000ea80000300800 */
[----:B------:R-:W-:Y:S01]  /*31a00*/  @!P6 STG.E.U8 desc[UR22][R26.64+0xd1], R9 ;  /* 0x0000d1091a00e986 */ /* 0x000fe2000c101116 */
[----:B------:R-:W-:-:S03]  /*31a10*/  ISETP.LT.OR P6, PT, R0, 0xda, !P0 ;  /* 0x000000da0000780c */ /* 0x000fc600047c1670 */
[----:B------:R1:W-:Y:S01]  /*31a20*/  @!P3 STG.E.U8 desc[UR22][R28.64+0xd8], R7 ;  /* 0x0000d8071c00b986 */ /* 0x0003e2000c101116 */
[----:B------:R-:W-:-:S03]  /*31a30*/  FMUL R4, R36, UR21 ;  /* 0x0000001524047c20 */ /* 0x000fc60008400000 */
[----:B------:R-:W2:Y:S01]  /*31a40*/  LDL.LU R36, [R1+0x73c] ;  /* 0x00073c0001247983 */ /* 0x000ea20000300800 */
[----:B0-----:R-:W-:Y:S02]  /*31a50*/  F2FP.SATFINITE.E4M3.F32.PACK_AB_MERGE_C R5, RZ, R3, RZ ;  /* 0x00000003ff05723e */ /* 0x001fe400048070ff */
[----:B-1----:R-:W-:Y:S01]  /*31a60*/  F2FP.SATFINITE.E4M3.F32.PACK_AB_MERGE_C R7, RZ, R2, RZ ;  /* 0x00000002ff07723e */ /* 0x002fe200048070ff */
[----:B------:R-:W-:Y:S02]  /*31a70*/  FMUL R2, R35, UR21 ;  /* 0x0000001523027c20 */ /* 0x000fe40008400000 */
[----:B------:R-:W2:Y:S04]  /*31a80*/  LDL.LU R35, [R1+0x740] ;  /* 0x0007400001237983 */ /* 0x000ea80000300800 */
[----:B------:R0:W-:Y:S01]  /*31a90*/  @!P2 STG.E.U8 desc[UR22][R28.64+0xd9], R11 ;  /* 0x0000d90b1c00a986 */ /* 0x0001e2000c101116 */
[----:B------:R-:W-:-:S03]  /*31aa0*/  F2FP.SATFINITE.E4M3.F32.PACK_AB_MERGE_C R9, RZ, R4, RZ ;  /* 0x00000004ff09723e */ /* 0x000fc600048070ff */
[----:B------:R2:W-:Y:S01]  /*31ab0*/  @!P6 STG.E.U8 desc[UR22][R26.64+0xd9], R5 ;  /* 0x0000d9051a00e986 */ /* 0x0005e2000c101116 */
[----:B0-----:R-:W-:Y:S01]  /*31ac0*/  F2FP.SATFINITE.E4M3.F32.PACK_AB_MERGE_C R11, RZ, R2, RZ ;  /* 0x00000002ff0b723e */ /* 0x001fe200048070ff */
[----:B------:R-:W-:Y:S01]  /*31ad0*/  FMUL R2, R34, UR21 ;  /* 0x0000001522027c20 */ /* 0x000fe20008400000 */
[----:B----4-:R-:W-:Y:S01]  /*31ae0*/  FMUL R3, R33, UR21 ;  /* 0x0000001521037c20 */ /* 0x010fe20008400000 */
[----:B------:R-:W4:Y:S04]  /*31af0*/  LDL.LU R34, [R1+0x744] ;  /* 0x0007440001227983 */ /* 0x000f280000300800 */
[----:B------:R-:W4:Y:S01]  /*31b00*/  LDL.LU R33, [R1+0x748] ;  /* 0x0007480001217983 */ /* 0x000f220000300800 */
[----:B---3--:R-:W-:-:S03]  /*31b10*/  FMUL R4, R31, UR21 ;  /* 0x000000151f047c20 */ /* 0x008fc60008400000 */
        /* <DEDUP_REMOVED lines=13> */
[----:B0-----:R-:W-:Y:S02]  /*31bf0*/  F2FP.SATFINITE.E4M3.F32.PACK_AB_MERGE_C R7, RZ, R2, RZ ;  /* 0x00000002ff07723e */ /* 0x001fe400048070ff */
[----:B-1----:R-:W-:Y:S01]  /*31c00*/  F2FP.SATFINITE.E4M3.F32.PACK_AB_MERGE_C R9, RZ, R3, RZ ;  /* 0x00000003ff09723e */ /* 0x002fe200048070ff */
[----:B------:R-:W-:Y:S02]  /*31c10*/  FMUL R2, R38, UR21 ;  /* 0x0000001526027c20 */ /* 0x000fe40008400000 */
[----:B------:R-:W2:Y:S01]  /*31c20*/  LDL.LU R38, [R1+0x754] ;  /* 0x0007540001267983 */ /* 0x000ea20000300800 */
[----:B------:R-:W-:Y:S01]  /*31c30*/  F2FP.SATFINITE.E4M3.F32.PACK_AB_MERGE_C R13, RZ, R4, RZ ;  /* 0x00000004ff0d723e */ /* 0x000fe200048070ff */
[----:B------:R-:W-:-:S02]  /*31c40*/  FMUL R3, R37, UR21 ;  /* 0x0000001525037c20 */ /* 0x000fc40008400000 */
[----:B------:R-:W2:Y:S04]  /*31c50*/  LDL.LU R37, [R1+0x758] ;  /* 0x0007580001257983 */ /* 0x000ea80000300800 */
[----:B------:R0:W-:Y:S01]  /*31c60*/  @!P6 STG.E.U8 desc[UR22][R26.64+0xe1], R7 ;  /* 0x0000e1071a00e986 */ /* 0x0001e2000c101116 */
[----:B------:R-:W-:Y:S01]  /*31c70*/  ISETP.LT.OR P6, PT, R0, 0xea, !P0 ;  /* 0x000000ea0000780c */ /* 0x000fe200047c1670 */
[----:B------:R-:W-:Y:S02]  /*31c80*/  FMUL R4, R36, UR21 ;  /* 0x0000001524047c20 */ /* 0x000fe40008400000 */
[----:B------:R-:W2:Y:S01]  /*31c90*/  LDL.LU R36, [R1+0x75c] ;  /* 0x00075c0001247983 */ /* 0x000ea20000300800 */
[----:B0-----:R-:W-:-:S03]  /*31ca0*/  F2FP.SATFINITE.E4M3.F32.PACK_AB_MERGE_C R7, RZ, R2, RZ ;  /* 0x00000002ff07723e */ /* 0x001fc600048070ff */
[----:B------:R0:W-:Y:S01]  /*31cb0*/  @!P5 STG.E.U8 desc[UR22][R26.64+0xe0], R11 ;  /* 0x0000e00b1a00d986 */ /* 0x0001e2000c101116 */
[----:B------:R-:W-:-:S03]  /*31cc0*/  FMUL R2, R35, UR21 ;  /* 0x0000001523027c20 */ /* 0x000fc60008400000 */
[----:B------:R-:W2:Y:S04]  /*31cd0*/  LDL.LU R35, [R1+0x760] ;  /* 0x0007600001237983 */ /* 0x000ea80000300800 */
[----:B------:R1:W-:Y:S04]  /*31ce0*/  @!P3 STG.E.U8 desc[UR22][R28.64+0xe8], R9 ;  /* 0x0000e8091c00b986 */ /* 0x0003e8000c101116 */
[----:B------:R4:W-:Y:S01]  /*31cf0*/  @!P2 STG.E.U8 desc[UR22][R28.64+0xe9], R13 ;  /* 0x0000e90d1c00a986 */ /* 0x0009e2000c101116 */
[----:B0-----:R-:W-:Y:S02]  /*31d00*/  F2FP.SATFINITE.E4M3.F32.PACK_AB_MERGE_C R11, RZ, R4, RZ ;  /* 0x00000004ff0b723e */ /* 0x001fe400048070ff */
[----:B-1----:R-:W-:Y:S01]  /*31d10*/  F2FP.SATFINITE.E4M3.F32.PACK_AB_MERGE_C R9, RZ, R3, RZ ;  /* 0x00000003ff09723e */ /* 0x002fe200048070ff */
[----:B----4-:R-:W-:-:S02]  /*31d20*/  FMUL R3, R34, UR21 ;  /* 0x0000001522037c20 */ /* 0x010fc40008400000 */
[----:B------:R-:W4:Y:S01]  /*31d30*/  LDL.LU R34, [R1+0x764] ;  /* 0x0007640001227983 */ /* 0x000f220000300800 */
[----:B------:R-:W-:Y:S01]  /*31d40*/  F2FP.SATFINITE.E4M3.F32.PACK_AB_MERGE_C R13, RZ, R2, RZ ;  /* 0x00000002ff0d723e */ /* 0x000fe200048070ff */
[----:B------:R-:W-:Y:S02]  /*31d50*/  FMUL R2, R33, UR21 ;  /* 0x0000001521027c20 */ /* 0x000fe40008400000 */
[----:B------:R-:W4:Y:S04]  /*31d60*/  LDL.LU R33, [R1+0x768] ;  /* 0x0007680001217983 */ /* 0x000f280000300800 */
[----:B------:R0:W-:Y:S01]  /*31d70*/  @!P6 STG.E.U8 desc[UR22][R26.64+0xe9], R7 ;  /* 0x0000e9071a00e986 */ /* 0x0001e2000c101116 */
[----:B---3--:R-:W-:-:S03]  /*31d80*/  FMUL R4, R31, UR21 ;  /* 0x000000151f047c20 */ /* 0x008fc60008400000 */
[----:B------:R-:W3:Y:S01]  /*31d90*/  LDL.LU R31, [R1+0x76c] ;  /* 0x00076c00011f7983 */ /* 0x000ee20000300800 */
[----:B0-----:R-:W-:Y:S01]  /*31da0*/  F2FP.SATFINITE.E4M3.F32.PACK_AB_MERGE_C R7, RZ, R2, RZ ;  /* 0x00000002ff07723e */ /* 0x001fe200048070ff */
[----:B--2---:R-:W-:Y:S02]  /*31db0*/  FMUL R2, R30, UR21 ;  /* 0x000000151e027c20 */ /* 0x004fe40008400000 */
[----:B------:R-:W2:Y:S01]  /*31dc0*/  LDL.LU R30, [R1+0x770] ;  /* 0x00077000011e7983 */ /* 0x000ea20000300800 */
[C---:B------:R-:W-:Y:S02]  /*31dd0*/  ISETP.LT.OR P5, PT, R0.reuse, 0xe9, !P0 ;  /* 0x000000e90000780c */ /* 0x040fe400047a1670 */
[C---:B------:R-:W-:Y:S02]  /*31de0*/  ISETP.LT.OR P3, PT, R0.reuse, 0xf1, !P1 ;  /* 0x000000f10000780c */ /* 0x040fe40004f61670 */
[----:B------:R-:W-:Y:S02]  /*31df0*/  ISETP.LT.OR P2, PT, R0, 0xf2, !P1 ;  /* 0x000000f20000780c */ /* 0x000fe40004f41670 */
[----:B------:R-:W-:-:S02]  /*31e00*/  F2FP.SATFINITE.E4M3.F32.PACK_AB_MERGE_C R5, RZ, R5, RZ ;  /* 0x00000005ff05723e */ /* 0x000fc400048070ff */
[----:B------:R-:W-:-:S05]  /*31e10*/  ISETP.LT.OR P6, PT, R0, 0xf2, !P0 ;  /* 0x000000f20000780c */ /* 0x000fca00047c1670 */
[----:B------:R0:W-:Y:S01]  /*31e20*/  @!P5 STG.E.U8 desc[UR22][R26.64+0xe8], R5 ;  /* 0x0000e8051a00d986 */ /* 0x0001e2000c101116 */
[----:B------:R-:W-:-:S03]  /*31e30*/  ISETP.LT.OR P5, PT, R0, 0xf1, !P0 ;  /* 0x000000f10000780c */ /* 0x000fc600047a1670 */
[----:B------:R-:W-:Y:S01]  /*31e40*/  @!P3 STG.E.U8 desc[UR22][R28.64+0xf0], R9 ;  /* 0x0000f0091c00b986 */ /* 0x000fe2000c101116 */
        /* <DEDUP_REMOVED lines=13> */
[----:B------:R-:W2:Y:S04]  /*31f20*/  LDL.LU R36, [R1+0x77c] ;  /* 0x00077c0001247983 */ /* 0x000ea80000300800 */
[----:B------:R1:W-:Y:S01]  /*31f30*/  @!P5 STG.E.U8 desc[UR22][R26.64+0xf0], R13 ;  /* 0x0000f00d1a00d986 */ /* 0x0003e2000c101116 */
[----:B0-----:R-:W-:-:S03]  /*31f40*/  FMUL R5, R35, UR21 ;  /* 0x0000001523057c20 */ /* 0x001fc60008400000 */
[----:B------:R-:W2:Y:S04]  /*31f50*/  LDL.LU R35, [R1+0x780] ;  /* 0x0007800001237983 */ /* 0x000ea80000300800 */
[----:B------:R0:W-:Y:S04]  /*31f60*/  @!P3 STG.E.U8 desc[UR22][R28.64+0xf8], R7 ;  /* 0x0000f8071c00b986 */ /* 0x0001e8000c101116 */
[----:B------:R4:W-:Y:S01]  /*31f70*/  @!P2 STG.E.U8 desc[UR22][R28.64+0xf9], R9 ;  /* 0x0000f9091c00a986 */ /* 0x0009e2000c101116 */
[----:B-1----:R-:W-:Y:S02]  /*31f80*/  F2FP.SATFINITE.E4M3.F32.PACK_AB_MERGE_C R13, RZ, R4, RZ ;  /* 0x00000004ff0d723e */ /* 0x002fe400048070ff */
[----:B0-----:R-:W-:Y:S01]  /*31f90*/  F2FP.SATFINITE.E4M3.F32.PACK_AB_MERGE_C R7, RZ, R2, RZ ;  /* 0x00000002ff07723e */ /* 0x001fe200048070ff */
        /* <DEDUP_REMOVED lines=37> */
[----:B------:R1:W-:Y:S01]  /*321f0*/  @!P2 STG.E.U8 desc[UR22][R28.64+0x109], R11 ;  /* 0x0001090b1c00a986 */ /* 0x0003e2000c101116 */
[----:B0-----:R-:W-:-:S03]  /*32200*/  F2FP.SATFINITE.E4M3.F32.PACK_AB_MERGE_C R5, RZ, R3, RZ ;  /* 0x00000003ff05723e */ /* 0x001fc600048070ff */
[----:B------:R0:W-:Y:S01]  /*32210*/  @!P3 STG.E.U8 desc[UR22][R28.64+0x108], R9 ;  /* 0x000108091c00b986 */ /* 0x0001e2000c101116 */
[----:B-1----:R-:W-:Y:S01]  /*32220*/  F2FP.SATFINITE.E4M3.F32.PACK_AB_MERGE_C R11, RZ, R2, RZ ;  /* 0x00000002ff0b723e */ /* 0x002fe200048070ff */
[----:B----4-:R-:W-:Y:S02]  /*32230*/  FMUL R2, R34, UR21 ;  /* 0x0000001522027c20 */ /* 0x010fe40008400000 */
[----:B------:R-:W4:Y:S01]  /*32240*/  LDL.LU R34, [R1+0x7a4] ;  /* 0x0007a40001227983 */ /* 0x000f220000300800 */
[----:B------:R-:W-:-:S03]  /*32250*/  FMUL R3, R33, UR21 ;  /* 0x0000001521037c20 */ /* 0x000fc60008400000 */
[----:B------:R-:W4:Y:S01]  /*32260*/  LDL.LU R33, [R1+0x7a8] ;  /* 0x0007a80001217983 */ /* 0x000f220000300800 */
[----:B0-----:R-:W-:-:S03]  /*32270*/  F2FP.SATFINITE.E4M3.F32.PACK_AB_MERGE_C R9, RZ, R4, RZ ;  /* 0x00000004ff09723e */ /* 0x001fc600048070ff */
[----:B------:R2:W-:Y:S01]  /*32280*/  @!P6 STG.E.U8 desc[UR22][R26.64+0x109], R5 ;  /* 0x000109051a00e986 */ /* 0x0005e2000c101116 */
        /* <DEDUP_REMOVED lines=101> */
[----:B------:R0:W-:Y:S01]  /*328e0*/  @!P6 STG.E.U8 desc[UR22][R26.64+0x131], R7 ;  /* 0x000131071a00e986 */ /* 0x0001e2000c101116 */
[----:B------:R-:W-:-:S03]  /*328f0*/  ISETP.LT.OR P6, PT, R0, 0x13a, !P0 ;  /* 0x0000013a0000780c */ /* 0x000fc600047c1670 */
[----:B------:R-:W2:Y:S04]  /*32900*/  LDL.LU R37, [R1+0x7f8] ;  /* 0x0007f80001257983 */ /* 0x000ea80000300800 */
[----:B------:R1:W-:Y:S01]  /*32910*/  @!P5 STG.E.U8 desc[UR22][R26.64+0x130], R5 ;  /* 0x000130051a00d986 */ /* 0x0003e2000c101116 */
[----:B------:R-:W-:Y:S01]  /*32920*/  FMUL R4, R36, UR21 ;  /* 0x0000001524047c20 */ /* 0x000fe20008400000 */
[----:B0-----:R-:W-:Y:S02]  /*32930*/  F2FP.SATFINITE.E4M3.F32.PACK_AB_MERGE_C R7, RZ, R2, RZ ;  /* 0x00000002ff07723e */ /* 0x001fe400048070ff */
[----:B------:R-:W2:Y:S04]  /*32940*/  LDL.LU R36, [R1+0x7fc] ;  /* 0x0007fc0001247983 */ /* 0x000ea80000300800 */
[----:B------:R0:W-:Y:S01]  /*32950*/  @!P2 STG.E.U8 desc[UR22][R28.64+0x139], R11 ;  /* 0x0001390b1c00a986 */ /* 0x0001e2000c101116 */
[----:B------:R-:W-:-:S03]  /*32960*/  FMUL R2, R35, UR21 ;  /* 0x0000001523027c20 */ /* 0x000fc60008400000 */
[----:B------:R-:W2:Y:S01]  /*32970*/  LDL.LU R35, [R1+0x800] ;  /* 0x0008000001237983 */ /* 0x000ea20000300800 */
[----:B-1----:R-:W-:Y:S02]  /*32980*/  F2FP.SATFINITE.E4M3.F32.PACK_AB_MERGE_C R5, RZ, R3, RZ ;  /* 0x00000003ff05723e */ /* 0x002fe400048070ff */
[----:B0-----:R-:W-:Y:S01]  /*32990*/  F2FP.SATFINITE.E4M3.F32.PACK_AB_MERGE_C R11, RZ, R2, RZ ;  /* 0x00000002ff0b723e */ /* 0x001fe200048070ff */
[----:B------:R0:W-:Y:S04]  /*329a0*/  @!P3 STG.E.U8 desc[UR22][R28.64+0x138], R9 ;  /* 0x000138091c00b986 */ /* 0x0001e8000c101116 */
[----:B------:R2:W-:Y:S01]  /*329b0*/  @!P6 STG.E.U8 desc[UR22][R26.64+0x139], R5 ;  /* 0x000139051a00e986 */ /* 0x0005e2000c101116 */
[----:B----4-:R-:W-:-:S03]  /*329c0*/  FMUL R2, R34, UR21 ;  /* 0x0000001522027c20 */ /* 0x010fc60008400000 */
[----:B------:R-:W4:Y:S01]  /*329d0*/  LDL.LU R34, [R1+0x804] ;  /* 0x0008040001227983 */ /* 0x000f220000300800 */
[----:B------:R-:W-:-:S03]  /*329e0*/  FMUL R3, R33, UR21 ;  /* 0x0000001521037c20 */ /* 0x000fc60008400000 */
[----:B------:R-:W4:Y:S01]  /*329f0*/  LDL.LU R33, [R1+0x808] ;  /* 0x0008080001217983 */ /* 0x000f220000300800 */
[----:B0-----:R-:W-:Y:S01]  /*32a00*/  F2FP.SATFINITE.E4M3.F32.PACK_AB_MERGE_C R9, RZ, R4, RZ ;  /* 0x00000004ff09723e */ /* 0x001fe200048070ff */
[----:B---3--:R-:W-:Y:S02]  /*32a10*/  FMUL R4, R31, UR21 ;  /* 0x000000151f047c20 */ /* 0x008fe40008400000 */
        /* <DEDUP_REMOVED lines=16> */
[----:B------:R0:W-:Y:S01]  /*32b20*/  @!P6 STG.E.U8 desc[UR22][R26.64+0x141], R7 ;  /* 0x000141071a00e986 */ /* 0x0001e2000c101116 */
[----:B------:R-:W-:-:S03]  /*32b30*/  ISETP.LT.OR P6, PT, R0, 0x14a, !P0 ;  /* 0x0000014a0000780c */ /* 0x000fc600047c1670 */
[----:B------:R-:W2:Y:S01]  /*32b40*/  LDL.LU R38, [R1+0x814] ;  /* 0x0008140001267983 */ /* 0x000ea20000300800 */
[----:B------:R-:W-:Y:S01]  /*32b50*/  F2FP.SATFINITE.E4M3.F32.PACK_AB_MERGE_C R13, RZ, R4, RZ ;  /* 0x00000004ff0d723e */ /* 0x000fe200048070ff */
[----:B------:R-:W-:Y:S02]  /*32b60*/  FMUL R3, R37, UR21 ;  /* 0x0000001525037c20 */ /* 0x000fe40008400000 */
[----:B------:R-:W2:Y:S01]  /*32b70*/  LDL.LU R37, [R1+0x818] ;  /* 0x0008180001257983 */ /* 0x000ea20000300800 */
[----:B0-----:R-:W-:-:S03]  /*32b80*/  F2FP.SATFINITE.E4M3.F32.PACK_AB_MERGE_C R7, RZ, R2, RZ ;  /* 0x00000002ff07723e */ /* 0x001fc600048070ff */
[----:B------:R-:W-:Y:S01]  /*32b90*/  @!P5 STG.E.U8 desc[UR22][R26.64+0x140], R11 ;  /* 0x0001400b1a00d986 */ /* 0x000fe2000c101116 */
[----:B------:R-:W-:-:S03]  /*32ba0*/  FMUL R4, R36, UR21 ;  /* 0x0000001524047c20 */ /* 0x000fc60008400000 */
[----:B------:R0:W-:Y:S04]  /*32bb0*/  @!P3 STG.E.U8 desc[UR22][R28.64+0x148], R9 ;  /* 0x000148091c00b986 */ /* 0x0001e8000c101116 */
[----:B------:R1:W-:Y:S04]  /*32bc0*/  @!P2 STG.E.U8 desc[UR22][R28.64+0x149], R13 ;  /* 0x0001490d1c00a986 */ /* 0x0003e8000c101116 */
[----:B------:R-:W2:Y:S01]  /*32bd0*/  LDL.LU R36, [R1+0x81c] ;  /* 0x00081c0001247983 */ /* 0x000ea20000300800 */
[----:B------:R-:W-:Y:S01]  /*32be0*/  FMUL R2, R35, UR21 ;  /* 0x0000001523027c20 */ /* 0x000fe20008400000 */
[----:B0-----:R-:W-:-:S02]  /*32bf0*/  F2FP.SATFINITE.E4M3.F32.PACK_AB_MERGE_C R9, RZ, R3, RZ ;  /* 0x00000003ff09723e */ /* 0x001fc400048070ff */
[----:B------:R-:W2:Y:S02]  /*32c00*/  LDL.LU R35, [R1+0x820] ;  /* 0x0008200001237983 */ /* 0x000ea40000300800 */
[----:B-1----:R-:W-:Y:S02]  /*32c10*/  F2FP.SATFINITE.E4M3.F32.PACK_AB_MERGE_C R13, RZ, R2, RZ ;  /* 0x00000002ff0d723e */ /* 0x002fe400048070ff */
[----:B------:R0:W-:Y:S01]  /*32c20*/  @!P6 STG.E.U8 desc[UR22][R26.64+0x149], R7 ;  /* 0x000149071a00e986 */ /* 0x0001e2000c101116 */
[----:B------:R-:W-:Y:S01]  /*32c30*/  F2FP.SATFINITE.E4M3.F32.PACK_AB_MERGE_C R11, RZ, R4, RZ ;  /* 0x00000004ff0b723e */ /* 0x000fe200048070ff */
[----:B----4-:R-:W-:Y:S02]  /*32c40*/  FMUL R3, R34, UR21 ;  /* 0x0000001522037c20 */ /* 0x010fe40008400000 */
[----:B------:R-:W4:Y:S01]  /*32c50*/  LDL.LU R34, [R1+0x824] ;  /* 0x0008240001227983 */ /* 0x000f220000300800 */
[----:B------:R-:W-:-:S03]  /*32c60*/  FMUL R2, R33, UR21 ;  /* 0x0000001521027c20 */ /* 0x000fc60008400000 */
[----:B------:R-:W4:Y:S02]  /*32c70*/  LDL.LU R33, [R1+0x828] ;  /* 0x0008280001217983 */ /* 0x000f240000300800 */
[----:B0-----:R-:W-:Y:S01]  /*32c80*/  F2FP.SATFINITE.E4M3.F32.PACK_AB_MERGE_C R7, RZ, R2, RZ ;  /* 0x00000002ff07723e */ /* 0x001fe200048070ff */
[----:B---3--:R-:W-:Y:S02]  /*32c90*/  FMUL R4, R31, UR21 ;  /* 0x000000151f047c20 */ /* 0x008fe40008400000 */
[----:B------:R-:W3:Y:S01]  /*32ca0*/  LDL.LU R31, [R1+0x82c] ;  /* 0x00082c00011f7983 */ /* 0x000ee20000300800 */
[----:B--2---:R-:W-:-:S03]  /*32cb0*/  FMUL R2, R30, UR21 ;  /* 0x000000151e027c20 */ /* 0x004fc60008400000 */
[----:B------:R-:W2:Y:S01]  /*32cc0*/  LDL.LU R30, [R1+0x830] ;  /* 0x00083000011e7983 */ /* 0x000ea20000300800 */
[C---:B------:R-:W-:Y:S02]  /*32cd0*/  ISETP.LT.OR P5, PT, R0.reuse, 0x149, !P0 ;  /* 0x000001490000780c */ /* 0x040fe400047a1670 */
[C---:B------:R-:W-:Y:S01]  /*32ce0*/  ISETP.LT.OR P3, PT, R0.reuse, 0x151, !P1 ;  /* 0x000001510000780c */ /* 0x040fe20004f61670 */
[----:B------:R-:W2:Y:S01]  /*32cf0*/  LDL.LU R40, [R1+0x834] ;  /* 0x0008340001287983 */ /* 0x000ea20000300800 */
[C---:B------:R-:W-:Y:S02]  /*32d00*/  ISETP.LT.OR P2, PT, R0.reuse, 0x152, !P1 ;  /* 0x000001520000780c */ /* 0x040fe40004f41670 */
[----:B------:R-:W-:Y:S02]  /*32d10*/  ISETP.LT.OR P6, PT, R0, 0x152, !P0 ;  /* 0x000001520000780c */ /* 0x000fe400047c1670 */
[----:B------:R-:W-:-:S05]  /*32d20*/  F2FP.SATFINITE.E4M3.F32.PACK_AB_MERGE_C R5, RZ, R5, RZ ;  /* 0x00000005ff05723e */ /* 0x000fca00048070ff */
[----:B------:R0:W-:Y:S01]  /*32d30*/  @!P5 STG.E.U8 desc[UR22][R26.64+0x148], R5 ;  /* 0x000148051a00d986 */ /* 0x0001e2000c101116 */
[----:B------:R-:W-:-:S03]  /*32d40*/  ISETP.LT.OR P5, PT, R0, 0x151, !P0 ;  /* 0x000001510000780c */ /* 0x000fc600047a1670 */
[----:B------:R-:W-:Y:S01]  /*32d50*/  @!P3 STG.E.U8 desc[UR22][R28.64+0x150], R9 ;  /* 0x000150091c00b986 */ /* 0x000fe2000c101116 */
[----:B------:R-:W-:-:S03]  /*32d60*/  ISETP.LT.OR P3, PT, R0, 0x159, !P1 ;  /* 0x000001590000780c */ /* 0x000fc60004f61670 */
[----:B------:R1:W-:Y:S01]  /*32d70*/  @!P2 STG.E.U8 desc[UR22][R28.64+0x151], R11 ;  /* 0x0001510b1c00a986 */ /* 0x0003e2000c101116 */
[----:B0-----:R-:W-:Y:S02]  /*32d80*/  F2FP.SATFINITE.E4M3.F32.PACK_AB_MERGE_C R5, RZ, R3, RZ ;  /* 0x00000003ff05723e */ /* 0x001fe400048070ff */
[----:B------:R-:W-:-:S03]  /*32d90*/  ISETP.LT.OR P2, PT, R0, 0x15a, !P1 ;  /* 0x0000015a0000780c */ /* 0x000fc60004f41670 */
[----:B------:R-:W-:Y:S01]  /*32da0*/  @!P6 STG.E.U8 desc[UR22][R26.64+0x151], R5 ;  /* 0x000151051a00e986 */ /* 0x000fe2000c101116 */
[----:B-1----:R-:W-:Y:S02]  /*32db0*/  F2FP.SATFINITE.E4M3.F32.PACK_AB_MERGE_C R11, RZ, R2, RZ ;  /* 0x00000002ff0b723e */ /* 0x002fe400048070ff */
[----:B------:R-:W-:Y:S01]  /*32dc0*/  ISETP.LT.OR P6, PT, R0, 0x15a, !P0 ;  /* 0x0000015a0000780c */ /* 0x000fe200047c1670 */
[----:B------:R-:W-:Y:S02]  /*32dd0*/  FMUL R2, R38, UR21 ;  /* 0x0000001526027c20 */ /* 0x000fe40008400000 */
[----:B------:R-:W2:Y:S01]  /*32de0*/  LDL.LU R38, [R1+0x838] ;  /* 0x0008380001267983 */ /* 0x000ea20000300800 */
[----:B------:R-:W-:-:S03]  /*32df0*/  FMUL R3, R37, UR21 ;  /* 0x0000001525037c20 */ /* 0x000fc60008400000 */
[----:B------:R-:W2:Y:S01]  /*32e00*/  LDL.LU R37, [R1+0x83c] ;  /* 0x00083c0001257983 */ /* 0x000ea20000300800 */
[----:B------:R-:W-:-:S03]  /*32e10*/  F2FP.SATFINITE.E4M3.F32.PACK_AB_MERGE_C R9, RZ, R4, RZ ;  /* 0x00000004ff09723e */ /* 0x000fc600048070ff */
[----:B------:R-:W-:Y:S04]  /*32e20*/  @!P5 STG.E.U8 desc[UR22][R26.64+0x150], R13 ;  /* 0x0001500d1a00d986 */ /* 0x000fe8000c101116 */
[----:B------:R0:W-:Y:S01]  /*32e30*/  @!P3 STG.E.U8 desc[UR22][R28.64+0x158], R7 ;  /* 0x000158071c00b986 */ /* 0x0001e2000c101116 */
[----:B------:R-:W-:-:S03]  /*32e40*/  FMUL R4, R36, UR21 ;  /* 0x0000001524047c20 */ /* 0x000fc60008400000 */
[----:B------:R-:W2:Y:S01]  /*32e50*/  LDL.LU R36, [R1+0x840] ;  /* 0x0008400001247983 */ /* 0x000ea20000300800 */
[----:B0-----:R-:W-:-:S03]  /*32e60*/  F2FP.SATFINITE.E4M3.F32.PACK_AB_MERGE_C R7, RZ, R2, RZ ;  /* 0x00000002ff07723e */ /* 0x001fc600048070ff */
[----:B------:R0:W-:Y:S01]  /*32e70*/  @!P2 STG.E.U8 desc[UR22][R28.64+0x159], R9 ;  /* 0x000159091c00a986 */ /* 0x0001e2000c101116 */
[----:B------:R-:W-:Y:S01]  /*32e80*/  FMUL R5, R35, UR21 ;  /* 0x0000001523057c20 */ /* 0x000fe20008400000 */
[----:B------:R-:W-:Y:S02]  /*32e90*/  F2FP.SATFINITE.E4M3.F32.PACK_AB_MERGE_C R13, RZ, R4, RZ ;  /* 0x00000004ff0d723e */ /* 0x000fe400048070ff */
[----:B------:R-:W2:Y:S04]  /*32ea0*/  LDL.LU R35, [R1+0x844] ;  /* 0x0008440001237983 */ /* 0x000ea80000300800 */
[----:B------:R1:W-:Y:S01]  /*32eb0*/  @!P6 STG.E.U8 desc[UR22][R26.64+0x159], R7 ;  /* 0x000159071a00e986 */ /* 0x0003e2000c101116 */
[----:B0-----:R-:W-:Y:S01]  /*32ec0*/  F2FP.SATFINITE.E4M3.F32.PACK_AB_MERGE_C R9, RZ, R3, RZ ;  /* 0x00000003ff09723e */ /* 0x001fe200048070ff */
[----:B----4-:R-:W-:-:S02]  /*32ed0*/  FMUL R2, R34, UR21 ;  /* 0x0000001522027c20 */ /* 0x010fc40008400000 */
[----:B------:R-:W4:Y:S01]  /*32ee0*/  LDL.LU R34, [R1+0x848] ;  /* 0x0008480001227983 */ /* 0x000f220000300800 */
[----:B------:R-:W-:Y:S02]  /*32ef0*/  FMUL R3, R33, UR21 ;  /* 0x0000001521037c20 */ /* 0x000fe40008400000 */
[----:B-1----:R-:W-:Y:S01]  /*32f00*/  F2FP.SATFINITE.E4M3.F32.PACK_AB_MERGE_C R7, RZ, R2, RZ ;  /* 0x00000002ff07723e */ /* 0x002fe200048070ff */
        /* <DEDUP_REMOVED lines=10> */
[----:B------:R-:W-:-:S03]  /*32fb0*/  ISETP.LT.OR P5, PT, R0, 0x161, !P0 ;  /* 0x000001610000780c */ /* 0x000fc600047a1670 */
[----:B------:R-:W-:Y:S01]  /*32fc0*/  @!P2 STG.E.U8 desc[UR22][R28.64+0x161], R13 ;  /* 0x0001610d1c00a986 */ /* 0x000fe2000c101116 */
[----:B------:R-:W-:-:S03]  /*32fd0*/  ISETP.LT.OR P2, PT, R0, 0x16a, !P1 ;  /* 0x0000016a0000780c */ /* 0x000fc60004f41670 */
[----:B------:R1:W-:Y:S01]  /*32fe0*/  @!P3 STG.E.U8 desc[UR22][R28.64+0x160], R9 ;  /* 0x000160091c00b986 */ /* 0x0003e2000c101116 */
[C---:B------:R-:W-:Y:S02]  /*32ff0*/  ISETP.LT.OR P3, PT, R0.reuse, 0x169, !P1 ;  /* 0x000001690000780c */ /* 0x040fe40004f61670 */
[----:B------:R-:W-:Y:S02]  /*33000*/  F2FP.SATFINITE.E4M3.F32.PACK_AB_MERGE_C R5, RZ, R5, RZ ;  /* 0x00000005ff05723e */ /* 0x000fe400048070ff */
[----:B0-----:R-:W-:Y:S01]  /*33010*/  F2FP.SATFINITE.E4M3.F32.PACK_AB_MERGE_C R11, RZ, R4, RZ ;  /* 0x00000004ff0b723e */ /* 0x001fe200048070ff */
[----:B------:R0:W-:Y:S01]  /*33020*/  @!P6 STG.E.U8 desc[UR22][R26.64+0x161], R7 ;  /* 0x000161071a00e986 */ /* 0x0001e2000c101116 */
[C---:B------:R-:W-:Y:S02]  /*33030*/  ISETP.LT.OR P6, PT, R0.reuse, 0x16a, !P0 ;  /* 0x0000016a0000780c */ /* 0x040fe400047c1670 */
[----:B-1----:R-:W-:Y:S01]  /*33040*/  F2FP.SATFINITE.E4M3.F32.PACK_AB_MERGE_C R9, RZ, R3, RZ ;  /* 0x00000003ff09723e */ /* 0x002fe200048070ff */
[----:B------:R1:W-:Y:S01]  /*33050*/  @!P5 STG.E.U8 desc[UR22][R26.64+0x160], R5 ;  /* 0x000160051a00d986 */ /* 0x0003e2000c101116 */
[----:B------:R-:W-:-:S03]  /*33060*/  ISETP.LT.OR P5, PT, R0, 0x169, !P0 ;  /* 0x000001690000780c */ /* 0x000fc600047a1670 */
[----:B------:R-:W-:Y:S01]  /*33070*/  @!P2 STG.E.U8 desc[UR22][R28.64+0x169], R11 ;  /* 0x0001690b1c00a986 */ /* 0x000fe2000c101116 */
[----:B------:R-:W-:Y:S01]  /*33080*/  ISETP.LT.OR P2, PT, R0, 0x172, !P1 ;  /* 0x000001720000780c */ /* 0x000fe20004f41670 */
[----:B------:R-:W-:Y:S02]  /*33090*/  FMUL R3, R40, UR21 ;  /* 0x0000001528037c20 */ /* 0x000fe40008400000 */
[----:B------:R1:W-:Y:S01]  /*330a0*/  @!P3 STG.E.U8 desc[UR22][R28.64+0x168], R9 ;  /* 0x000168091c00b986 */ /* 0x0003e2000c101116 */
[----:B------:R-:W-:Y:S02]  /*330b0*/  ISETP.LT.OR P3, PT, R0, 0x171, !P1 ;  /* 0x000001710000780c */ /* 0x000fe40004f61670 */
[----:B------:R-:W-:Y:S01]  /*330c0*/  F2FP.SATFINITE.E4M3.F32.PACK_AB_MERGE_C R13, RZ, R2, RZ ;  /* 0x00000002ff0d723e */ /* 0x000fe200048070ff */
[----:B------:R-:W-:Y:S01]  /*330d0*/  FMUL R4, R37, UR21 ;  /* 0x0000001525047c20 */ /* 0x000fe20008400000 */
[----:B------:R-:W-:Y:S01]  /*330e0*/  FMUL R2, R38, UR21 ;  /* 0x0000001526027c20 */ /* 0x000fe20008400000 */
[----:B------:R-:W-:-:S03]  /*330f0*/  F2FP.SATFINITE.E4M3.F32.PACK_AB_MERGE_C R3, RZ, R3, RZ ;  /* 0x00000003ff03723e */ /* 0x000fc600048070ff */
[----:B0-----:R-:W-:Y:S02]  /*33100*/  F2FP.SATFINITE.E4M3.F32.PACK_AB_MERGE_C R7, RZ, R4, RZ ;  /* 0x00000004ff07723e */ /* 0x001fe400048070ff */
[----:B-1----:R-:W-:Y:S01]  /*33110*/  F2FP.SATFINITE.E4M3.F32.PACK_AB_MERGE_C R5, RZ, R2, RZ ;  /* 0x00000002ff05723e */ /* 0x002fe200048070ff */
[----:B------:R-:W-:Y:S01]  /*33120*/  @!P5 STG.E.U8 desc[UR22][R26.64+0x168], R13 ;  /* 0x0001680d1a00d986 */ /* 0x000fe2000c101116 */
[----:B------:R-:W-:-:S03]  /*33130*/  ISETP.LT.OR P5, PT, R0, 0x171, !P0 ;  /* 0x000001710000780c */ /* 0x000fc600047a1670 */
[----:B------:R-:W-:Y:S01]  /*33140*/  @!P6 STG.E.U8 desc[UR22][R26.64+0x169], R3 ;  /* 0x000169031a00e986 */ /* 0x000fe2000c101116 */
[----:B------:R-:W-:Y:S01]  /*33150*/  ISETP.LT.OR P6, PT, R0, 0x172, !P0 ;  /* 0x000001720000780c */ /* 0x000fe200047c1670 */
[----:B------:R-:W-:Y:S02]  /*33160*/  FMUL R2, R36, UR21 ;  /* 0x0000001524027c20 */ /* 0x000fe40008400000 */
[----:B------:R0:W-:Y:S01]  /*33170*/  @!P2 STG.E.U8 desc[UR22][R28.64+0x171], R7 ;  /* 0x000171071c00a986 */ /* 0x0001e2000c101116 */
[C---:B------:R-:W-:Y:S02]  /*33180*/  ISETP.LT.OR P2, PT, R0.reuse, 0x17a, !P1 ;  /* 0x0000017a0000780c */ /* 0x040fe40004f41670 */
[C---:B------:R-:W-:Y:S01]  /*33190*/  ISETP.LT.OR P1, PT, R0.reuse, 0x179, !P1 ;  /* 0x000001790000780c */ /* 0x040fe20004f21670 */
[----:B------:R3:W-:Y:S01]  /*331a0*/  @!P3 STG.E.U8 desc[UR22][R28.64+0x170], R5 ;  /* 0x000170051c00b986 */ /* 0x0007e2000c101116 */
[C---:B------:R-:W-:Y:S02]  /*331b0*/  ISETP.LT.OR P3, PT, R0.reuse, 0x17a, !P0 ;  /* 0x0000017a0000780c */ /* 0x040fe40004761670 */
[----:B------:R-:W-:Y:S01]  /*331c0*/  ISETP.LT.OR P0, PT, R0, 0x179, !P0 ;  /* 0x000001790000780c */ /* 0x000fe20004701670 */
[----:B------:R-:W-:Y:S01]  /*331d0*/  FMUL R0, R35, UR21 ;  /* 0x0000001523007c20 */ /* 0x000fe20008400000 */
[----:B------:R-:W-:-:S04]  /*331e0*/  F2FP.SATFINITE.E4M3.F32.PACK_AB_MERGE_C R9, RZ, R2, RZ ;  /* 0x00000002ff09723e */ /* 0x000fc800048070ff */
[----:B0-----:R-:W-:Y:S01]  /*331f0*/  F2FP.SATFINITE.E4M3.F32.PACK_AB_MERGE_C R7, RZ, R0, RZ ;  /* 0x00000000ff07723e */ /* 0x001fe200048070ff */
[----:B----4-:R-:W-:Y:S01]  /*33200*/  FMUL R2, R34, UR21 ;  /* 0x0000001522027c20 */ /* 0x010fe20008400000 */
[----:B------:R-:W-:-:S04]  /*33210*/  FMUL R3, R33, UR21 ;  /* 0x0000001521037c20 */ /* 0x000fc80008400000 */
[----:B------:R-:W-:Y:S02]  /*33220*/  F2FP.SATFINITE.E4M3.F32.PACK_AB_MERGE_C R11, RZ, R2, RZ ;  /* 0x00000002ff0b723e */ /* 0x000fe400048070ff */
[----:B------:R-:W-:Y:S01]  /*33230*/  F2FP.SATFINITE.E4M3.F32.PACK_AB_MERGE_C R3, RZ, R3, RZ ;  /* 0x00000003ff03723e */ /* 0x000fe200048070ff */
[----:B------:R0:W-:Y:S01]  /*33240*/  @!P5 STG.E.U8 desc[UR22][R26.64+0x170], R9 ;  /* 0x000170091a00d986 */ /* 0x0001e2000c101116 */
[----:B---3--:R-:W-:-:S03]  /*33250*/  FMUL R5, R31, UR21 ;  /* 0x000000151f057c20 */ /* 0x008fc60008400000 */
[----:B------:R0:W-:Y:S02]  /*33260*/  @!P6 STG.E.U8 desc[UR22][R26.64+0x171], R7 ;  /* 0x000171071a00e986 */ /* 0x0001e4000c101116 */
[----:B------:R-:W-:Y:S02]  /*33270*/  F2FP.SATFINITE.E4M3.F32.PACK_AB_MERGE_C R13, RZ, R5, RZ ;  /* 0x00000005ff0d723e */ /* 0x000fe400048070ff */
[----:B------:R0:W-:Y:S04]  /*33280*/  @!P1 STG.E.U8 desc[UR22][R28.64+0x178], R11 ;  /* 0x0001780b1c009986 */ /* 0x0001e8000c101116 */
[----:B------:R0:W-:Y:S04]  /*33290*/  @!P2 STG.E.U8 desc[UR22][R28.64+0x179], R3 ;  /* 0x000179031c00a986 */ /* 0x0001e8000c101116 */
[----:B------:R0:W-:Y:S01]  /*332a0*/  @!P3 STG.E.U8 desc[UR22][R26.64+0x179], R13 ;  /* 0x0001790d1a00b986 */ /* 0x0001e2000c101116 */
[----:B--2---:R-:W-:-:S05]  /*332b0*/  FMUL R4, R30, UR21 ;  /* 0x000000151e047c20 */ /* 0x004fca0008400000 */
[----:B------:R-:W-:-:S05]  /*332c0*/  F2FP.SATFINITE.E4M3.F32.PACK_AB_MERGE_C R5, RZ, R4, RZ ;  /* 0x00000004ff05723e */ /* 0x000fca00048070ff */
[----:B------:R0:W-:Y:S02]  /*332d0*/  @!P0 STG.E.U8 desc[UR22][R26.64+0x178], R5 ;  /* 0x000178051a008986 */ /* 0x0001e4000c101116 */
.L_x_802:
[----:B------:R-:W-:Y:S05]  /*332e0*/  BSYNC B0 ;  /* 0x0000000000007941 */ /* 0x000fea0003800000 */
.L_x_32:
[----:B0-23--:R-:W2:Y:S04]  /*332f0*/  LDL.LU R3, [R1+0x858] ;  /* 0x0008580001037983 */ /* 0x00dea80000300800 */
[----:B------:R-:W2:Y:S01]  /*33300*/  LDL.LU R2, [R1+0x85c] ;  /* 0x00085c0001027983 */ /* 0x000ea20000300800 */
[----:B------:R-:W-:Y:S01]  /*33310*/  ULDC UR6, c[0x0][0xc] ;  /* 0x0000030000067ab9 */ /* 0x000fe20000000800 */
[----:B------:R-:W-:Y:S01]  /*33320*/  ULDC UR7, c[0x0][0x10] ;  /* 0x0000040000077ab9 */ /* 0x000fe20000000800 */
[----:B----4-:R-:W2:Y:S01]  /*33330*/  LDC R5, c[0x0][0x14] ;  /* 0x00000500ff057b82 */ /* 0x010ea20000000800 */
[----:B------:R-:W-:Y:S01]  /*33340*/  UIMAD.WIDE.U32 UR6, UR6, UR7, URZ ;  /* 0x00000007060672a5 */ /* 0x000fe2000f8e003f */
[----:B-----5:R-:W-:Y:S01]  /*33350*/  PRMT R0, RZ, 0x7610, R0 ;  /* 0x00007610ff007816 */ /* 0x020fe20000000000 */
[----:B------:R-:W-:-:S04]  /*33360*/  UMOV UR14, 0xffffffff ;  /* 0xffffffff000e7882 */ /* 0x000fc80000000000 */
[----:B--2---:R-:W-:-:S04]  /*33370*/  IMAD.WIDE.U32 R2, R5, UR6, R2 ;  /* 0x0000000605027c25 */ /* 0x004fc8000f8e0002 */
[----:B------:R-:W-:Y:S01]  /*33380*/  IMAD R5, R5, UR7, RZ ;  /* 0x0000000705057c24 */ /* 0x000fe2000f8e02ff */
[----:B------:R-:W-:Y:S01]  /*33390*/  ULDC.64 UR6, c[0x0][0x650] ;  /* 0x0001940000067ab9 */ /* 0x000fe20000000a00 */
[----:B------:R-:W-:Y:S01]  /*333a0*/  IMAD.MOV.U32 R11, RZ, RZ, R2 ;  /* 0x000000ffff0b7224 */ /* 0x000fe200078e0002 */
[----:B------:R-:W-:Y:S01]  /*333b0*/  ISETP.GE.U32.AND P0, PT, R2, UR6, PT ;  /* 0x0000000602007c0c */ /* 0x000fe2000bf06070 */
[----:B------:R-:W-:Y:S02]  /*333c0*/  IMAD.IADD R13, R3, 0x1, R5 ;  /* 0x00000001030d7824 */ /* 0x000fe400078e0205 */
[----:B------:R-:W-:-:S03]  /*333d0*/  IMAD.MOV.U32 R2, RZ, RZ, -0x1 ;  /* 0xffffffffff027424 */ /* 0x000fc600078e00ff */
[----:B------:R0:W-:Y:S01]  /*333e0*/  STL [R1+0x858], R13 ;  /* 0x0008580d01007387 */ /* 0x0001e20000100800 */
[----:B------:R-:W-:-:S03]  /*333f0*/  ISETP.GE.U32.AND.EX P0, PT, R13, UR7, PT, P0 ;  /* 0x000000070d007c0c */ /* 0x000fc6000bf06100 */
[----:B------:R0:W-:Y:S04]  /*33400*/  STL [R1+0x85c], R11 ;  /* 0x00085c0b01007387 */ /* 0x0001e80000100800 */
[----:B------:R0:W-:Y:S06]  /*33410*/  STL [R1+0x864], R2 ;  /* 0x0008640201007387 */ /* 0x0001ec0000100800 */
[----:B------:R-:W-:Y:S05]  /*33420*/  @P0 BRA `(.L_x_803) ;  /* 0x0000000400740947 */ /* 0x000fea0003800000 */
[----:B------:R-:W2:Y:S01]  /*33430*/  S2R R8, SR_CTAID.X ;  /* 0x0000000000087919 */ /* 0x000ea20000002500 */
[----:B------:R-:W-:Y:S01]  /*33440*/  ULDC.64 UR14, c[0x0][0x628] ;  /* 0x00018a00000e7ab9 */ /* 0x000fe20000000a00 */
[----:B------:R-:W3:Y:S01]  /*33450*/  LDC R9, c[0x0][0x144] ;  /* 0x00005100ff097b82 */ /* 0x000ee20000000800 */
[----:B------:R-:W-:Y:S01]  /*33460*/  ULDC UR6, c[0x0][0x150] ;  /* 0x0000540000067ab9 */ /* 0x000fe20000000800 */
[----:B------:R-:W4:Y:S01]  /*33470*/  S2R R12, SR_CTAID.Y ;  /* 0x00000000000c7919 */ /* 0x000f220000002600 */
[----:B------:R-:W-:Y:S01]  /*33480*/  ISETP.NE.U32.AND P0, PT, RZ, UR14, PT ;  /* 0x0000000eff007c0c */ /* 0x000fe2000bf05070 */
[----:B------:R-:W-:Y:S01]  /*33490*/  ULDC UR17, c[0x0][0x630] ;  /* 0x00018c0000117ab9 */ /* 0x000fe20000000800 */
[----:B------:R-:W-:Y:S02]  /*334a0*/  R2UR UR10, R11 ;  /* 0x000000000b0a72ca */ /* 0x000fe400000e0000 */
[----:B------:R-:W-:Y:S01]  /*334b0*/  ISETP.NE.AND.EX P0, PT, RZ, UR15, PT, P0 ;  /* 0x0000000fff007c0c */ /* 0x000fe2000bf05300 */
[----:B------:R-:W0:Y:S01]  /*334c0*/  LDC.64 R6, c[0x0][0x620] ;  /* 0x00018800ff067b82 */ /* 0x000e220000000a00 */
[----:B------:R-:W-:-:S02]  /*334d0*/  R2UR UR11, R13 ;  /* 0x000000000d0b72ca */ /* 0x000fc400000e0000 */
[----:B--2---:R-:W-:-:S05]  /*334e0*/  I2FP.F32.U32 R0, R8 ;  /* 0x0000000800007245 */ /* 0x004fca0000201000 */
[----:B------:R-:W-:-:S06]  /*334f0*/  FMUL R0, R0, UR6 ;  /* 0x0000000600007c20 */ /* 0x000fcc0008400000 */
[----:B------:R-:W2:Y:S01]  /*33500*/  F2I.U32.TRUNC.NTZ R0, R0 ;  /* 0x0000000000007305 */ /* 0x000ea2000020f000 */
[----:B----4-:R-:W-:Y:S05]  /*33510*/  @!P0 BRA `(.L_x_804) ;  /* 0x0000000000308947 */ /* 0x010fea0003800000 */
        /* <DEDUP_REMOVED lines=12> */
.L_x_804:
[----:B------:R-:W-:Y:S01]  /*335e0*/  USHF.R.U64 UR14, UR10, UR17, UR11 ;  /* 0x000000110a0e7299 */ /* 0x000fe2000800120b */
[----:B------:R-:W4:Y:S01]  /*335f0*/  LDC.64 R22, c[0x0][0x640] ;  /* 0x00019000ff167b82 */ /* 0x000f220000000a00 */
[----:B------:R-:W-:Y:S01]  /*33600*/  USHF.R.U32.HI UR6, URZ, UR17, UR11 ;  /* 0x000000113f067299 */ /* 0x000fe2000801160b */
[----:B--2---:R-:W-:Y:S02]  /*33610*/  IMAD.MOV R10, RZ, RZ, -R0 ;  /* 0x000000ffff0a7224 */ /* 0x004fe400078e0a00 */
[----:B0-----:R-:W-:Y:S01]  /*33620*/  IMAD.MOV.U32 R2, RZ, RZ, R11 ;  /* 0x000000ffff027224 */ /* 0x001fe200078e000b */
[----:B------:R-:W-:Y:S01]  /*33630*/  IADD3 R5, P0, RZ, -UR14, RZ ;  /* 0x8000000eff057c10 */ /* 0x000fe2000ff1e0ff */
[----:B---3--:R-:W-:Y:S02]  /*33640*/  IMAD R18, R9, R10, R8 ;  /* 0x0000000a09127224 */ /* 0x008fe400078e0208 */
[----:B------:R-:W0:Y:S02]  /*33650*/  LDC R4, c[0x0][0x618] ;  /* 0x00018600ff047b82 */ /* 0x000e240000000800 */
[----:B------:R-:W-:Y:S01]  /*33660*/  IMAD.X R3, RZ, RZ, ~UR6, P0 ;  /* 0x80000006ff037e24 */ /* 0x000fe200080e06ff */
[----:B------:R-:W-:-:S03]  /*33670*/  ULDC UR6, c[0x0][0x154] ;  /* 0x0000550000067ab9 */ /* 0x000fc60000000800 */
[-C--:B------:R-:W-:Y:S02]  /*33680*/  IMAD R0, R3, R6.reuse, RZ ;  /* 0x0000000603007224 */ /* 0x080fe400078e02ff */
[----:B------:R-:W2:Y:S01]  /*33690*/  LDC R14, c[0x0][0x608] ;  /* 0x00018200ff0e7b82 */ /* 0x000ea20000000800 */
[----:B------:R-:W-:Y:S02]  /*336a0*/  IMAD.MOV.U32 R3, RZ, RZ, R13 ;  /* 0x000000ffff037224 */ /* 0x000fe400078e000d */
[----:B------:R-:W-:-:S05]  /*336b0*/  IMAD.WIDE.U32 R2, R5, R6, R2 ;  /* 0x0000000605027225 */ /* 0x000fca00078e0002 */
[----:B------:R-:W3:Y:S01]  /*336c0*/  LDC R20, c[0x0][0x658] ;  /* 0x00019600ff147b82 */ /* 0x000ee20000000800 */
[----:B------:R-:W-:Y:S01]  /*336d0*/  IMAD R5, R5, R7, R0 ;  /* 0x0000000705057224 */ /* 0x000fe200078e0200 */
[----:B------:R-:W-:Y:S01]  /*336e0*/  I2FP.F32.U32 R0, R12 ;  /* 0x0000000c00007245 */ /* 0x000fe20000201000 */
[----:B------:R-:W-:Y:S01]  /*336f0*/  IMAD.MOV.U32 R7, RZ, RZ, 0x1 ;  /* 0x00000001ff077424 */ /* 0x000fe200078e00ff */
[----:B----4-:R-:W-:Y:S01]  /*33700*/  ISETP.NE.U32.AND P0, PT, R22, RZ, PT ;  /* 0x000000ff1600720c */ /* 0x010fe20003f05070 */
[----:B------:R-:W-:Y:S02]  /*33710*/  IMAD.IADD R3, R3, 0x1, R5 ;  /* 0x0000000103037824 */ /* 0x000fe400078e0205 */
[----:B------:R-:W-:Y:S01]  /*33720*/  FMUL R0, R0, UR6 ;  /* 0x0000000600007c20 */ /* 0x000fe20008400000 */
[----:B------:R-:W4:Y:S01]  /*33730*/  LDC R15, c[0x0][0x148] ;  /* 0x00005200ff0f7b82 */ /* 0x000f220000000800 */
[----:B------:R-:W-:Y:S01]  /*33740*/  ISETP.NE.AND.EX P0, PT, R23, RZ, PT, P0 ;  /* 0x000000ff1700720c */ /* 0x000fe20003f05300 */
[----:B------:R-:W-:Y:S01]  /*33750*/  IMAD.MOV.U32 R5, RZ, RZ, -0x1 ;  /* 0xffffffffff057424 */ /* 0x000fe200078e00ff */
[-CC-:B0-----:R-:W-:Y:S01]  /*33760*/  SHF.R.U64 R10, R2, R4.reuse, R3.reuse ;  /* 0x00000004020a7219 */ /* 0x181fe20000001203 */
[----:B------:R0:W0:Y:S01]  /*33770*/  F2I.U32.TRUNC.NTZ R13, R0 ;  /* 0x00000000000d7305 */ /* 0x000022000020f000 */
[----:B------:R-:W-:-:S03]  /*33780*/  SHF.R.U32.HI R3, RZ, R4, R3 ;  /* 0x00000004ff037219 */ /* 0x000fc60000011603 */
[----:B------:R-:W0:Y:S01]  /*33790*/  LDC R16, c[0x0][0x600] ;  /* 0x00018000ff107b82 */ /* 0x000e220000000800 */
[-CC-:B--2---:R-:W-:Y:S02]  /*337a0*/  SHF.R.U64 R8, R10, R14.reuse, R3.reuse ;  /* 0x0000000e0a087219 */ /* 0x184fe40000001203 */
[----:B------:R-:W-:-:S05]  /*337b0*/  SHF.R.U32.HI R3, RZ, R14, R3 ;  /* 0x0000000eff037219 */ /* 0x000fca0000011603 */
[----:B------:R-:W2:Y:S01]  /*337c0*/  LDC R17, c[0x0][0x648] ;  /* 0x00019200ff117b82 */ /* 0x000ea20000000800 */
[-CC-:B---3--:R-:W-:Y:S02]  /*337d0*/  SHF.R.U64 R11, R8, R20.reuse, R3.reuse ;  /* 0x00000014080b7219 */ /* 0x188fe40000001203 */
[-C--:B------:R-:W-:Y:S02]  /*337e0*/  SHF.L.U32 R5, R5, R20.reuse, RZ ;  /* 0x0000001405057219 */ /* 0x080fe400000006ff */
[-C--:B------:R-:W-:Y:S01]  /*337f0*/  SHF.R.U32.HI R3, RZ, R20.reuse, R3 ;  /* 0x00000014ff037219 */ /* 0x080fe20000011603 */
[----:B------:R-:W-:Y:S01]  /*33800*/  IMAD.MOV.U32 R2, RZ, RZ, R11 ;  /* 0x000000ffff027224 */ /* 0x000fe200078e000b */
[----:B------:R-:W-:Y:S01]  /*33810*/  SHF.L.U32 R20, R7, R20, RZ ;  /* 0x0000001407147219 */ /* 0x000fe200000006ff */
[----:B------:R-:W3:Y:S01]  /*33820*/  LDC R19, c[0x0][0x638] ;  /* 0x00018e00ff137b82 */ /* 0x000ee20000000800 */
[----:B------:R-:W-:-:S07]  /*33830*/  LOP3.LUT R39, RZ, R5, RZ, 0x33, !PT ;  /* 0x00000005ff277212 */ /* 0x000fce00078e33ff */
[----:B------:R-:W0:Y:S01]  /*33840*/  LDC R21, c[0x0][0x610] ;  /* 0x00018400ff157b82 */ /* 0x000e220000000800 */
[----:B------:R-:W-:Y:S05]  /*33850*/  @!P0 BRA `(.L_x_805) ;  /* 0x0000000000288947 */ /* 0x000fea0003800000 */
[----:B0-----:R-:W0:Y:S02]  /*33860*/  LDC R0, c[0x0][0x64c] ;  /* 0x00019300ff007b82 */ /* 0x001e240000000800 */
[----:B0-----:R-:W-:-:S05]  /*33870*/  IADD3 R7, P0, R11, R0, RZ ;  /* 0x000000000b077210 */ /* 0x001fca0007f1e0ff */
        /* <DEDUP_REMOVED lines=8> */
.L_x_805:
[----:B0-2---:R-:W-:Y:S01]  /*33900*/  SHF.R.U64 R0, R2, R17, R3 ;  /* 0x0000001102007219 */ /* 0x005fe20000001203 */
[----:B------:R-:W-:Y:S01]  /*33910*/  VIADD R3, R16, 0xffffffff ;  /* 0xffffffff10037836 */ /* 0x000fe20000000000 */
[----:B------:R-:W-:Y:S01]  /*33920*/  LOP3.LUT R39, R8, R39, RZ, 0xc0, !PT ;  /* 0x0000002708277212 */ /* 0x000fe200078ec0ff */
[----:B------:R-:W-:Y:S02]  /*33930*/  IMAD.MOV R13, RZ, RZ, -R13 ;  /* 0x000000ffff0d7224 */ /* 0x000fe400078e0a0d */
[----:B------:R-:W-:Y:S01]  /*33940*/  IMAD.MOV R2, RZ, RZ, -R0 ;  /* 0x000000ffff027224 */ /* 0x000fe200078e0a00 */
[----:B------:R-:W-:Y:S01]  /*33950*/  LOP3.LUT R3, R10, R3, RZ, 0xc0, !PT ;  /* 0x000000030a037212 */ /* 0x000fe200078ec0ff */
[----:B------:R-:W-:Y:S02]  /*33960*/  IMAD R39, R20, R0, R39 ;  /* 0x0000000014277224 */ /* 0x000fe400078e0227 */
[----:B----4-:R-:W-:Y:S02]  /*33970*/  @P4 IMAD R18, R15, R13, R12 ;  /* 0x0000000d0f124224 */ /* 0x010fe400078e020c */
[----:B---3--:R-:W-:-:S02]  /*33980*/  IMAD R0, R2, R19, R11 ;  /* 0x0000001302007224 */ /* 0x008fc400078e020b */
[----:B------:R-:W-:Y:S02]  /*33990*/  IMAD R39, R39, R21, R18 ;  /* 0x0000001527277224 */ /* 0x000fe400078e0212 */
[----:B------:R-:W-:Y:S02]  /*339a0*/  IMAD R2, R0, R16, R3 ;  /* 0x0000001000027224 */ /* 0x000fe400078e0203 */
[----:B------:R-:W-:-:S03]  /*339b0*/  IMAD.MOV.U32 R4, RZ, RZ, 0x1 ;  /* 0x00000001ff047424 */ /* 0x000fc600078e00ff */
[----:B------:R-:W-:Y:S02]  /*339c0*/  SEL R3, R2, R39, !P4 ;  /* 0x0000002702037207 */ /* 0x000fe40006000000 */
[----:B------:R-:W-:Y:S02]  /*339d0*/  PRMT R0, R4, 0x7610, R0 ;  /* 0x0000761004007816 */ /* 0x000fe40000000000 */
[----:B------:R-:W-:Y:S01]  /*339e0*/  SEL R39, R39, R2, !P4 ;  /* 0x0000000227277207 */ /* 0x000fe20006000000 */
[----:B------:R2:W-:Y:S06]  /*339f0*/  STL [R1+0x864], R3 ;  /* 0x0008640301007387 */ /* 0x0005ec0000100800 */
.L_x_803:
[----:B------:R3:W-:Y:S01]  /*33a00*/  STL [R1+0x860], R39 ;  /* 0x0008602701007387 */ /* 0x0007e20000100800 */
[----:B------:R-:W-:-:S13]  /*33a10*/  LOP3.LUT P0, RZ, R0, 0xff, RZ, 0xc0, !PT ;  /* 0x000000ff00ff7812 */ /* 0x000fda000780c0ff */
[----:B---3--:R-:W-:Y:S05]  /*33a20*/  @P0 BRA `(.L_x_806) ;  /* 0xfffffcd400c40947 */ /* 0x008fea000383ffff */
[----:B------:R-:W-:Y:S05]  /*33a30*/  EXIT ;  /* 0x000000000000794d */ /* 0x000fea0003800000 */
.L_x_4:
[----:B------:R-:W2:Y:S01]  /*33a40*/  LDL R18, [R1+0x85c] ;  /* 0x00085c0001127983 */ /* 0x000ea20000100800 */
[----:B------:R-:W-:-:S03]  /*33a50*/  ULDC.64 UR4, c[0x0][0x650] ;  /* 0x0001940000047ab9 */ /* 0x000fc60000000a00 */
[----:B------:R-:W3:Y:S01]  /*33a60*/  LDL R19, [R1+0x858] ;  /* 0x0008580001137983 */ /* 0x000ee20000100800 */
[----:B------:R-:W-:Y:S01]  /*33a70*/  PRMT R0, RZ, 0x7610, R0 ;  /* 0x00007610ff007816 */ /* 0x000fe20000000000 */
[----:B------:R-:W-:Y:S02]  /*33a80*/  IMAD.MOV.U32 R5, RZ, RZ, -0x1 ;  /* 0xffffffffff057424 */ /* 0x000fe400078e00ff */
[----:B------:R-:W-:Y:S02]  /*33a90*/  IMAD.MOV.U32 R4, RZ, RZ, -0x1 ;  /* 0xffffffffff047424 */ /* 0x000fe400078e00ff */
[----:B------:R-:W-:Y:S01]  /*33aa0*/  IMAD.MOV.U32 R10, RZ, RZ, -0x1 ;  /* 0xffffffffff0a7424 */ /* 0x000fe200078e00ff */
[----:B--2---:R-:W-:-:S04]  /*33ab0*/  ISETP.GE.U32.AND P0, PT, R18, UR4, PT ;  /* 0x0000000412007c0c */ /* 0x004fc8000bf06070 */
[----:B---3--:R-:W-:-:S13]  /*33ac0*/  ISETP.GE.U32.AND.EX P0, PT, R19, UR5, PT, P0 ;  /* 0x0000000513007c0c */ /* 0x008fda000bf06100 */
[----:B------:R-:W-:Y:S05]  /*33ad0*/  @P0 BRA `(.L_x_807) ;  /* 0x0000000400600947 */ /* 0x000fea0003800000 */
[----:B------:R-:W0:Y:S01]  /*33ae0*/  LDC.64 R12, c[0x0][0x628] ;  /* 0x00018a00ff0c7b82 */ /* 0x000e220000000a00 */
[----:B------:R-:W-:Y:S02]  /*33af0*/  IMAD.MOV.U32 R8, RZ, RZ, R18 ;  /* 0x000000ffff087224 */ /* 0x000fe400078e0012 */
[----:B------:R-:W-:-:S05]  /*33b00*/  IMAD.MOV.U32 R9, RZ, RZ, R19 ;  /* 0x000000ffff097224 */ /* 0x000fca00078e0013 */
[----:B------:R-:W1:Y:S08]  /*33b10*/  LDC R14, c[0x0][0x630] ;  /* 0x00018c00ff0e7b82 */ /* 0x000e700000000800 */
[----:B------:R-:W2:Y:S01]  /*33b20*/  LDC.64 R16, c[0x0][0x620] ;  /* 0x00018800ff107b82 */ /* 0x000ea20000000a00 */
[----:B0-----:R-:W-:-:S04]  /*33b30*/  ISETP.NE.U32.AND P0, PT, R12, RZ, PT ;  /* 0x000000ff0c00720c */ /* 0x001fc80003f05070 */
[----:B------:R-:W-:-:S13]  /*33b40*/  ISETP.NE.AND.EX P0, PT, R13, RZ, PT, P0 ;  /* 0x000000ff0d00720c */ /* 0x000fda0003f05300 */
[----:B-12---:R-:W-:Y:S05]  /*33b50*/  @!P0 BRA `(.L_x_808) ;  /* 0x0000000000288947 */ /* 0x006fea0003800000 */
[----:B------:R-:W0:Y:S02]  /*33b60*/  LDC R0, c[0x0][0x634] ;  /* 0x00018d00ff007b82 */ /* 0x000e240000000800 */
        /* <DEDUP_REMOVED lines=9> */
.L_x_808:
[-CC-:B------:R-:W-:Y:S01]  /*33c00*/  SHF.R.U64 R10, R8, R14.reuse, R9.reuse ;  /* 0x0000000e080a7219 */ /* 0x180fe20000001209 */
[----:B------:R-:W0:Y:S01]  /*33c10*/  LDC R6, c[0x0][0x618] ;  /* 0x00018600ff067b82 */ /* 0x000e220000000800 */
[----:B------:R-:W-:Y:S01]  /*33c20*/  SHF.R.U32.HI R0, RZ, R14, R9 ;  /* 0x0000000eff007219 */ /* 0x000fe20000011609 */
[----:B------:R-:W-:Y:S01]  /*33c30*/  ULDC UR4, c[0x0][0x150] ;  /* 0x0000540000047ab9 */ /* 0x000fe20000000800 */
[----:B------:R-:W-:Y:S01]  /*33c40*/  IADD3 R3, P0, RZ, -R10, RZ ;  /* 0x8000000aff037210 */ /* 0x000fe20007f1e0ff */
[----:B------:R-:W-:Y:S01]  /*33c50*/  IMAD.MOV.U32 R4, RZ, RZ, R18 ;  /* 0x000000ffff047224 */ /* 0x000fe200078e0012 */
[----:B------:R-:W-:Y:S01]  /*33c60*/  I2FP.F32.U32 R8, R2 ;  /* 0x0000000200087245 */ /* 0x000fe20000201000 */
[----:B------:R-:W-:Y:S02]  /*33c70*/  IMAD.MOV.U32 R5, RZ, RZ, R19 ;  /* 0x000000ffff057224 */ /* 0x000fe400078e0013 */
[----:B------:R-:W1:Y:S01]  /*33c80*/  LDC.64 R20, c[0x0][0x640] ;  /* 0x00019000ff147b82 */ /* 0x000e620000000a00 */
[----:B------:R-:W-:-:S02]  /*33c90*/  IMAD.X R7, RZ, RZ, ~R0, P0 ;  /* 0x000000ffff077224 */ /* 0x000fc400000e0e00 */
[----:B------:R-:W-:Y:S01]  /*33ca0*/  FMUL R9, R8, UR4 ;  /* 0x0000000408097c20 */ /* 0x000fe20008400000 */
[----:B------:R-:W-:Y:S01]  /*33cb0*/  IMAD.WIDE.U32 R4, R3, R16, R4 ;  /* 0x0000001003047225 */ /* 0x000fe200078e0004 */
[----:B------:R-:W-:-:S03]  /*33cc0*/  ULDC UR4, c[0x0][0x154] ;  /* 0x0000550000047ab9 */ /* 0x000fc60000000800 */
[----:B------:R-:W-:Y:S01]  /*33cd0*/  IMAD R0, R7, R16, RZ ;  /* 0x0000001007007224 */ /* 0x000fe200078e02ff */
[----:B------:R-:W2:Y:S01]  /*33ce0*/  LDC R13, c[0x0][0x144] ;  /* 0x00005100ff0d7b82 */ /* 0x000ea20000000800 */
[----:B------:R-:W3:Y:S02]  /*33cf0*/  F2I.U32.TRUNC.NTZ R9, R9 ;  /* 0x0000000900097305 */ /* 0x000ee4000020f000 */
[----:B------:R-:W-:-:S04]  /*33d00*/  IMAD R3, R3, R17, R0 ;  /* 0x0000001103037224 */ /* 0x000fc800078e0200 */
[----:B------:R-:W-:Y:S01]  /*33d10*/  IMAD.IADD R3, R5, 0x1, R3 ;  /* 0x0000000105037824 */ /* 0x000fe200078e0203 */
[----:B------:R-:W4:Y:S04]  /*33d20*/  LDC R12, c[0x0][0x608] ;  /* 0x00018200ff0c7b82 */ /* 0x000f280000000800 */
[-C--:B0-----:R-:W-:Y:S02]  /*33d30*/  SHF.R.U64 R8, R4, R6.reuse, R3 ;  /* 0x0000000604087219 */ /* 0x081fe40000001203 */
[----:B------:R-:W-:Y:S02]  /*33d40*/  I2FP.F32.U32 R4, R11 ;  /* 0x0000000b00047245 */ /* 0x000fe40000201000 */
[----:B------:R-:W0:Y:S01]  /*33d50*/  LDC R7, c[0x0][0x658] ;  /* 0x00019600ff077b82 */ /* 0x000e220000000800 */
[----:B-1----:R-:W-:Y:S01]  /*33d60*/  ISETP.NE.U32.AND P0, PT, R20, RZ, PT ;  /* 0x000000ff1400720c */ /* 0x002fe20003f05070 */
[----:B---3--:R-:W-:Y:S01]  /*33d70*/  IMAD.MOV R0, RZ, RZ, -R9 ;  /* 0x000000ffff007224 */ /* 0x008fe200078e0a09 */
[----:B------:R-:W-:Y:S01]  /*33d80*/  SHF.R.U32.HI R3, RZ, R6, R3 ;  /* 0x00000006ff037219 */ /* 0x000fe20000011603 */
[----:B------:R-:W-:Y:S01]  /*33d90*/  FMUL R4, R4, UR4 ;  /* 0x0000000404047c20 */ /* 0x000fe20008400000 */
[----:B------:R-:W-:Y:S01]  /*33da0*/  ISETP.NE.AND.EX P0, PT, R21, RZ, PT, P0 ;  /* 0x000000ff1500720c */ /* 0x000fe20003f05300 */
[----:B------:R-:W-:-:S02]  /*33db0*/  IMAD.MOV.U32 R6, RZ, RZ, -0x1 ;  /* 0xffffffffff067424 */ /* 0x000fc400078e00ff */
[----:B------:R-:W1:Y:S01]  /*33dc0*/  LDC R14, c[0x0][0x148] ;  /* 0x00005200ff0e7b82 */ /* 0x000e620000000800 */
[----:B--2---:R-:W-:Y:S02]  /*33dd0*/  IMAD R18, R13, R0, R2 ;  /* 0x000000000d127224 */ /* 0x004fe400078e0202 */
[----:B------:R-:W-:-:S05]  /*33de0*/  IMAD.MOV.U32 R2, RZ, RZ, 0x1 ;  /* 0x00000001ff027424 */ /* 0x000fca00078e00ff */
[----:B------:R-:W2:Y:S01]  /*33df0*/  LDC R16, c[0x0][0x600] ;  /* 0x00018000ff107b82 */ /* 0x000ea20000000800 */
[-CC-:B----4-:R-:W-:Y:S02]  /*33e00*/  SHF.R.U64 R13, R8, R12.reuse, R3.reuse ;  /* 0x0000000c080d7219 */ /* 0x190fe40000001203 */
[----:B------:R-:W-:Y:S02]  /*33e10*/  SHF.R.U32.HI R0, RZ, R12, R3 ;  /* 0x0000000cff007219 */ /* 0x000fe40000011603 */
[----:B------:R3:W4:Y:S03]  /*33e20*/  F2I.U32.TRUNC.NTZ R12, R4 ;  /* 0x00000004000c7305 */ /* 0x000726000020f000 */
[----:B------:R-:W1:Y:S01]  /*33e30*/  LDC R17, c[0x0][0x648] ;  /* 0x00019200ff117b82 */ /* 0x000e620000000800 */
[-C--:B0-----:R-:W-:Y:S02]  /*33e40*/  SHF.R.U64 R15, R13, R7.reuse, R0 ;  /* 0x000000070d0f7219 */ /* 0x081fe40000001200 */
[----:B------:R-:W-:-:S02]  /*33e50*/  SHF.L.U32 R6, R6, R7, RZ ;  /* 0x0000000706067219 */ /* 0x000fc400000006ff */
[-C--:B------:R-:W-:Y:S01]  /*33e60*/  SHF.L.U32 R22, R2, R7.reuse, RZ ;  /* 0x0000000702167219 */ /* 0x080fe200000006ff */
[----:B------:R-:W-:Y:S01]  /*33e70*/  IMAD.MOV.U32 R2, RZ, RZ, R15 ;  /* 0x000000ffff027224 */ /* 0x000fe200078e000f */
[----:B------:R-:W-:Y:S01]  /*33e80*/  SHF.R.U32.HI R3, RZ, R7, R0 ;  /* 0x00000007ff037219 */ /* 0x000fe20000011600 */
[----:B------:R-:W0:Y:S01]  /*33e90*/  LDC R19, c[0x0][0x638] ;  /* 0x00018e00ff137b82 */ /* 0x000e220000000800 */
[----:B------:R-:W-:-:S07]  /*33ea0*/  LOP3.LUT R24, RZ, R6, RZ, 0x33, !PT ;  /* 0x00000006ff187212 */ /* 0x000fce00078e33ff */
        /* <DEDUP_REMOVED lines=12> */
.L_x_809:
[----:B-1----:R-:W-:Y:S01]  /*33f70*/  SHF.R.U64 R3, R2, R17, R3 ;  /* 0x0000001102037219 */ /* 0x002fe20000001203 */
[----:B--2---:R-:W-:Y:S01]  /*33f80*/  VIADD R7, R16, 0xffffffff ;  /* 0xffffffff10077836 */ /* 0x004fe20000000000 */
[----:B------:R-:W-:Y:S01]  /*33f90*/  LOP3.LUT R0, R13, R24, RZ, 0xc0, !PT ;  /* 0x000000180d007212 */ /* 0x000fe200078ec0ff */
[----:B------:R-:W-:Y:S02]  /*33fa0*/  IMAD.MOV R12, RZ, RZ, -R12 ;  /* 0x000000ffff0c7224 */ /* 0x000fe400078e0a0c */
[----:B------:R-:W-:Y:S02]  /*33fb0*/  IMAD.MOV R2, RZ, RZ, -R3 ;  /* 0x000000ffff027224 */ /* 0x000fe400078e0a03 */
[----:B------:R-:W-:Y:S01]  /*33fc0*/  IMAD R5, R22, R3, R0 ;  /* 0x0000000316057224 */ /* 0x000fe200078e0200 */
[----:B------:R-:W-:Y:S01]  /*33fd0*/  LOP3.LUT R3, R8, R7, RZ, 0xc0, !PT ;  /* 0x0000000708037212 */ /* 0x000fe200078ec0ff */
[----:B------:R-:W-:Y:S02]  /*33fe0*/  @P4 IMAD R18, R14, R12, R11 ;  /* 0x0000000c0e124224 */ /* 0x000fe400078e020b */
[----:B0-----:R-:W-:-:S02]  /*33ff0*/  IMAD R0, R2, R19, R15 ;  /* 0x0000001302007224 */ /* 0x001fc400078e020f */
[----:B------:R-:W-:Y:S02]  /*34000*/  IMAD.MOV.U32 R4, RZ, RZ, 0x1 ;  /* 0x00000001ff047424 */ /* 0x000fe400078e00ff */
[----:B------:R-:W-:Y:S02]  /*34010*/  IMAD R5, R5, R23, R18 ;  /* 0x0000001705057224 */ /* 0x000fe400078e0212 */
[----:B------:R-:W-:Y:S01]  /*34020*/  IMAD R2, R0, R16, R3 ;  /* 0x0000001000027224 */ /* 0x000fe200078e0203 */
[----:B------:R-:W-:-:S04]  /*34030*/  PRMT R0, R4, 0x7610, R0 ;  /* 0x0000761004007816 */ /* 0x000fc80000000000 */
[----:B------:R-:W-:Y:S02]  /*34040*/  SEL R4, R2, R5, !P4 ;  /* 0x0000000502047207 */ /* 0x000fe40006000000 */
[----:B------:R-:W-:-:S07]  /*34050*/  SEL R5, R5, R2, !P4 ;  /* 0x0000000205057207 */ /* 0x000fce0006000000 */
.L_x_807:
[----:B------:R-:W-:-:S08]  /*34060*/  NOP ;  /* 0x0000000000007918 */ /* 0x000fd00000000000 */
[----:B------:R-:W0:-:S00]  /*34070*/  USETMAXREG.DEALLOC.CTAPOOL 0x18 ;  /* 0x00000018000079c8 */ /* 0x000e0000080e0500 */
[----:B------:R-:W-:-:S13]  /*34080*/  ISETP.NE.AND P0, PT, RZ, UR8, PT ;  /* 0x00000008ff007c0c */ /* 0x000fda000bf05270 */
[----:B------:R-:W-:Y:S05]  /*34090*/  @P0 EXIT ;  /* 0x000000000000094d */ /* 0x000fea0003800000 */
[----:B0-----:R-:W-:Y:S01]  /*340a0*/  LOP3.LUT P0, RZ, R0, 0xff, RZ, 0xc0, !PT ;  /* 0x000000ff00ff7812 */ /* 0x001fe2000780c0ff */
[----:B------:R-:W-:Y:S02]  /*340b0*/  IMAD.MOV.U32 R6, RZ, RZ, 0x1 ;  /* 0x00000001ff067424 */ /* 0x000fe400078e00ff */
[----:B------:R-:W-:-:S10]  /*340c0*/  IMAD.MOV.U32 R7, RZ, RZ, RZ ;  /* 0x000000ffff077224 */ /* 0x000fd400078e00ff */
[----:B------:R-:W-:Y:S05]  /*340d0*/  @!P0 BRA `(.L_x_810) ;  /* 0x0000000c004c8947 */ /* 0x000fea0003800000 */
[----:B------:R-:W0:Y:S01]  /*340e0*/  LDC R0, c[0x0][0x28c] ;  /* 0x0000a300ff007b82 */ /* 0x000e220000000800 */
[----:B------:R-:W1:Y:S01]  /*340f0*/  S2R R2, SR_TID.X ;  /* 0x0000000000027919 */ /* 0x000e620000002100 */
[----:B------:R-:W-:Y:S01]  /*34100*/  ULDC UR5, c[0x0][0x658] ;  /* 0x0001960000057ab9 */ /* 0x000fe20000000800 */
[----:B------:R-:W-:Y:S01]  /*34110*/  UMOV UR7, 0xffffffff ;  /* 0xffffffff00077882 */ /* 0x000fe20000000000 */
[----:B------:R-:W-:Y:S01]  /*34120*/  ULDC UR6, c[0x0][0xc] ;  /* 0x0000030000067ab9 */ /* 0x000fe20000000800 */
[----:B------:R-:W-:Y:S01]  /*34130*/  USHF.L.U32 UR8, UR7, UR5, URZ ;  /* 0x0000000507087299 */ /* 0x000fe2000800063f */
[----:B------:R-:W-:Y:S01]  /*34140*/  BSSY B0, `(.L_x_810) ;  /* 0x00000cc000007945 */ /* 0x000fe20003800000 */
[----:B------:R-:W-:Y:S01]  /*34150*/  UMOV UR9, 0x1 ;  /* 0x0000000100097882 */ /* 0x000fe20000000000 */
[----:B------:R-:W-:Y:S01]  /*34160*/  ULDC UR7, c[0x0][0x10] ;  /* 0x0000040000077ab9 */ /* 0x000fe20000000800 */
[----:B------:R-:W-:Y:S01]  /*34170*/  USHF.L.U32 UR19, UR9, UR5, URZ ;  /* 0x0000000509137299 */ /* 0x000fe2000800063f */
[----:B------:R-:W-:Y:S01]  /*34180*/  IMAD.MOV.U32 R9, RZ, RZ, 0x1 ;  /* 0x00000001ff097424 */ /* 0x000fe200078e00ff */
[----:B------:R-:W-:Y:S01]  /*34190*/  UIMAD.WIDE.U32 UR6, UR6, UR7, URZ ;  /* 0x00000007060672a5 */ /* 0x000fe2000f8e003f */
[----:B------:R-:W-:Y:S01]  /*341a0*/  IMAD.MOV.U32 R6, RZ, RZ, 0x1 ;  /* 0x00000001ff067424 */ /* 0x000fe200078e00ff */
[----:B------:R-:W-:Y:S01]  /*341b0*/  ULDC UR5, c[0x0][0x14] ;  /* 0x0000050000057ab9 */ /* 0x000fe20000000800 */
[----:B------:R-:W-:Y:S01]  /*341c0*/  IMAD.MOV.U32 R7, RZ, RZ, RZ ;  /* 0x000000ffff077224 */ /* 0x000fe200078e00ff */
[----:B------:R-:W-:-:S02]  /*341d0*/  UIMAD.WIDE.U32 UR22, UR6, UR5, URZ ;  /* 0x00000005061672a5 */ /* 0x000fc4000f8e003f */
[----:B------:R-:W-:Y:S01]  /*341e0*/  UIMAD UR16, UR7, UR5, URZ ;  /* 0x00000005071072a4 */ /* 0x000fe2000f8e023f */
[----:B------:R-:W-:Y:S01]  /*341f0*/  ULDC UR4, c[0x0][0x600] ;  /* 0x0001800000047ab9 */ /* 0x000fe20000000800 */
[----:B------:R-:W-:Y:S02]  /*34200*/  ULOP3.LUT UR21, UR13, 0x2, URZ, 0xfc, !UPT ;  /* 0x000000020d157892 */ /* 0x000fe4000f8efc3f */
[----:B------:R-:W-:Y:S01]  /*34210*/  UIADD3 UR4, UR4, -0x1, URZ ;  /* 0xffffffff04047890 */ /* 0x000fe2000fffe03f */
[----:B0-----:R-:W-:Y:S01]  /*34220*/  VIADD R0, R0, 0x1f ;  /* 0x0000001f00007836 */ /* 0x001fe20000000000 */
[----:B------:R-:W-:Y:S02]  /*34230*/  ULOP3.LUT UR18, URZ, UR8, URZ, 0x33, !UPT ;  /* 0x000000083f127292 */ /* 0x000fe4000f8e333f */
[----:B------:R-:W-:Y:S02]  /*34240*/  UIADD3 UR16, UR23, UR16, URZ ;  /* 0x0000001017107290 */ /* 0x000fe4000fffe03f */
[----:B------:R-:W-:Y:S01]  /*34250*/  SHF.R.S32.HI R3, RZ, 0x1f, R0 ;  /* 0x0000001fff037819 */ /* 0x000fe20000011400 */
[----:B------:R-:W-:-:S03]  /*34260*/  ULDC.64 UR24, c[0x0][0x198] ;  /* 0x0000660000187ab9 */ /* 0x000fc60000000a00 */
[----:B------:R-:W-:Y:S02]  /*34270*/  LEA.HI R0, R3, R0, RZ, 0x5 ;  /* 0x0000000003007211 */ /* 0x000fe400078f28ff */
[C---:B-1----:R-:W-:Y:S02]  /*34280*/  LOP3.LUT P2, RZ, R2.reuse, 0x7f, RZ, 0xc0, !PT ;  /* 0x0000007f02ff7812 */ /* 0x042fe4000784c0ff */
[----:B------:R-:W-:Y:S02]  /*34290*/  SHF.R.S32.HI R0, RZ, 0x5, R0 ;  /* 0x00000005ff007819 */ /* 0x000fe40000011400 */
[----:B------:R-:W-:-:S03]  /*342a0*/  LOP3.LUT P0, RZ, R2, 0x1f, RZ, 0xc0, !PT ;  /* 0x0000001f02ff7812 */ /* 0x000fc6000780c0ff */
[----:B------:R-:W-:Y:S01]  /*342b0*/  VIADD R14, R0, 0x1 ;  /* 0x00000001000e7836 */ /* 0x000fe20000000000 */
[----:B------:R-:W-:-:S13]  /*342c0*/  PLOP3.LUT P0, PT, P0, P2, PT, 0x8a, 0x0 ;  /* 0x000000000000781c */ /* 0x000fda0000705172 */
.L_x_822:
[----:B------:R-:W-:-:S03]  /*342d0*/  UMOV UR5, 0xffffffff ;  /* 0xffffffff00057882 */ /* 0x000fc60000000000 */
[----:B------:R-:W-:Y:S05]  /*342e0*/  BRA.DIV UR5, `(.L_x_811) ;  /* 0x0000001205c07947 */ /* 0x000fea000b800000 */
[----:B------:R-:W-:-:S13]  /*342f0*/  ELECT P1, URZ, PT ;  /* 0x00000000003f782f */ /* 0x000fda0003820000 */
.L_x_840:
[----:B------:R-:W0:Y:S01]  /*34300*/  LDC R2, c[0x0][0x28c] ;  /* 0x0000a300ff027b82 */ /* 0x000e220000000800 */
[----:B------:R-:W-:Y:S01]  /*34310*/  BSSY B1, `(.L_x_812) ;  /* 0x0000038000017945 */ /* 0x000fe20003800000 */
[----:B0-----:R-:W-:-:S13]  /*34320*/  ISETP.LT.OR P1, PT, R2, 0x1, !P1 ;  /* 0x000000010200780c */ /* 0x001fda0004f21670 */
[----:B------:R-:W-:Y:S05]  /*34330*/  @P1 BRA `(.L_x_813) ;  /* 0x0000000000d41947 */ /* 0x000fea0003800000 */
[----:B------:R-:W-:Y:S02]  /*34340*/  IMAD R4, R4, 0x180, RZ ;  /* 0x0000018004047824 */ /* 0x000fe400078e02ff */
[----:B------:R-:W-:Y:S02]  /*34350*/  IMAD.SHL.U32 R5, R5, 0x100, RZ ;  /* 0x0000010005057824 */ /* 0x000fe400078e00ff */
[----:B------:R-:W-:Y:S02]  /*34360*/  IMAD.MOV.U32 R13, RZ, RZ, RZ ;  /* 0x000000ffff0d7224 */ /* 0x000fe400078e00ff */
[----:B------:R-:W-:Y:S02]  /*34370*/  IMAD.MOV.U32 R3, RZ, RZ, R14 ;  /* 0x000000ffff037224 */ /* 0x000fe400078e000e */
[----:B------:R-:W-:Y:S02]  /*34380*/  IMAD.MOV.U32 R2, RZ, RZ, R6 ;  /* 0x000000ffff027224 */ /* 0x000fe400078e0006 */
[----:B------:R-:W-:-:S07]  /*34390*/  IMAD.MOV.U32 R8, RZ, RZ, R7 ;  /* 0x000000ffff087224 */ /* 0x000fce00078e0007 */
.L_x_817:
[----:B------:R-:W0:Y:S01]  /*343a0*/  S2R R12, SR_CgaCtaId ;  /* 0x00000000000c7919 */ /* 0x000e220000008800 */
[----:B------:R-:W-:-:S04]  /*343b0*/  MOV R11, 0x400 ;  /* 0x00000400000b7802 */ /* 0x000fc80000000f00 */
[----:B0-----:R-:W-:Y:S02]  /*343c0*/  LEA R15, R12, R11, 0x18 ;  /* 0x0000000b0c0f7211 */ /* 0x001fe400078ec0ff */
[----:B------:R-:W-:Y:S01]  /*343d0*/  SHF.L.U32 R11, R2, 0x1f, RZ ;  /* 0x0000001f020b7819 */ /* 0x000fe200000006ff */
[----:B------:R-:W0:Y:S02]  /*343e0*/  @!P2 LDC R12, c[0x0][0x500] ;  /* 0x00014000ff0cab82 */ /* 0x000e240000000800 */
[----:B------:R-:W-:-:S04]  /*343f0*/  IMAD R16, R8, 0x8, R15 ;  /* 0x0000000808107824 */ /* 0x000fc800078e020f */
[----:B------:R-:W1:Y:S02]  /*34400*/  SYNCS.PHASECHK.TRANS64.TRYWAIT P1, [R16+URZ+0x58], R11 ;  /* 0x0000580b100075a7 */ /* 0x000e64000802017f */
[----:B-1----:R-:W-:Y:S05]  /*34410*/  @!P1 BRA `(.L_x_814) ;  /* 0x0000001000949947 */ /* 0x002fea0003800000 */
.L_x_841:
[----:B------:R-:W-:Y:S01]  /*34420*/  UPRMT UR5, UR21, 0x9910, URZ ;  /* 0x0000991015057896 */ /* 0x000fe2000800003f */
[----:B0-----:R0:W-:Y:S03]  /*34430*/  @!P2 SYNCS.ARRIVE.TRANS64 RZ, [R16+URZ], R12 ;  /* 0x0000000c10ffa9a7 */ /* 0x0011e6000800003f */
[----:B------:R-:W-:-:S06]  /*34440*/  UISETP.NE.AND UP0, UPT, UR5, 0x2, UPT ;  /* 0x000000020500788c */ /* 0x000fcc000bf05270 */
[----:B------:R-:W-:-:S13]  /*34450*/  PLOP3.LUT P1, PT, PT, PT, UP0, 0x80, 0x0 ;  /* 0x000000000000781c */ /* 0x000fda0003f2f008 */
[----:B0-----:R-:W-:Y:S05]  /*34460*/  @P1 BRA `(.L_x_815) ;  /* 0x0000000000041947 */ /* 0x001fea0003800000 */
[----:B------:R-:W-:Y:S01]  /*34470*/  BPT.TRAP 0x1 ;  /* 0x000000040000795c */ /* 0x000fe20000300000 */
.L_x_815:
[----:B------:R-:W-:Y:S05]  /*34480*/  @P0 BRA `(.L_x_816) ;  /* 0x0000000000040947 */ /* 0x000fea0003800000 */
[----:B------:R-:W-:Y:S01]  /*34490*/  BPT.TRAP 0x1 ;  /* 0x000000040000795c */ /* 0x000fe20000300000 */
.L_x_816:
[--C-:B-1----:R-:W-:Y:S01]  /*344a0*/  IMAD R11, R8, 0x2000, R15.reuse ;  /* 0x00002000080b7824 */ /* 0x102fe200078e020f */
[----:B------:R-:W-:Y:S01]  /*344b0*/  R2UR UR9, R16 ;  /* 0x00000000100972ca */ /* 0x000fe200000e0000 */
[C---:B------:R-:W-:Y:S01]  /*344c0*/  IMAD R15, R8.reuse, 0x3000, R15 ;  /* 0x00003000080f7824 */ /* 0x040fe200078e020f */
[----:B------:R-:W-:Y:S01]  /*344d0*/  UIADD3 UR6, UP0, UR24, 0xf0, URZ ;  /* 0x000000f018067890 */ /* 0x000fe2000ff1e03f */
[----:B------:R-:W-:Y:S01]  /*344e0*/  VIADD R3, R3, 0xffffffff ;  /* 0xffffffff03037836 */ /* 0x000fe20000000000 */
[----:B------:R-:W-:Y:S01]  /*344f0*/  R2UR UR5, R11 ;  /* 0x000000000b0572ca */ /* 0x000fe200000e0000 */
[----:B------:R-:W-:Y:S01]  /*34500*/  UIADD3 UR26, UP1, UR24, 0x1f0, URZ ;  /* 0x000001f0181a7890 */ /* 0x000fe2000ff3e03f */
[----:B------:R-:W-:Y:S01]  /*34510*/  R2UR UR8, R15 ;  /* 0x000000000f0872ca */ /* 0x000fe200000e0000 */
[----:B------:R-:W-:Y:S01]  /*34520*/  UIADD3.X UR7, URZ, UR25, URZ, UP0, !UPT ;  /* 0x000000193f077290 */ /* 0x000fe200087fe43f */
[----:B------:R-:W-:Y:S01]  /*34530*/  R2UR UR11, R5 ;  /* 0x00000000050b72ca */ /* 0x000fe200000e0000 */
[----:B------:R-:W-:Y:S01]  /*34540*/  VIADD R8, R8, 0x1 ;  /* 0x0000000108087836 */ /* 0x000fe20000000000 */
[----:B------:R-:W-:Y:S01]  /*34550*/  R2UR UR10, R13 ;  /* 0x000000000d0a72ca */ /* 0x000fe200000e0000 */
[----:B------:R-:W-:Y:S01]  /*34560*/  UIADD3.X UR27, URZ, UR25, URZ, UP1, !UPT ;  /* 0x000000193f1b7290 */ /* 0x000fe20008ffe43f */
[----:B------:R-:W-:Y:S01]  /*34570*/  R2UR UR12, R10 ;  /* 0x000000000a0c72ca */ /* 0x000fe200000e0000 */
[----:B------:R-:W-:Y:S01]  /*34580*/  UMOV UR14, 0x0 ;  /* 0x00000000000e7882 */ /* 0x000fe20000000000 */
[----:B------:R-:W-:Y:S01]  /*34590*/  R2UR UR20, R4 ;  /* 0x00000000041472ca */ /* 0x000fe200000e0000 */
[----:B------:R-:W-:Y:S01]  /*345a0*/  UMOV UR15, 0x10000000 ;  /* 0x10000000000f7882 */ /* 0x000fe20000000000 */
[----:B------:R-:W-:Y:S01]  /*345b0*/  ISETP.GT.AND P3, PT, R3, 0x1, PT ;  /* 0x000000010300780c */ /* 0x000fe20003f64270 */
[----:B------:R-:W-:Y:S01]  /*345c0*/  UIADD3 UR5, UR5, 0x180, URZ ;  /* 0x0000018005057890 */ /* 0x000fe2000fffe03f */
[----:B------:R-:W-:Y:S01]  /*345d0*/  ISETP.NE.AND P1, PT, R8, 0xb, PT ;  /* 0x0000000b0800780c */ /* 0x000fe20003f25270 */
[----:B------:R-:W-:Y:S01]  /*345e0*/  UIADD3 UR17, UR8, 0x16180, URZ ;  /* 0x0001618008117890 */ /* 0x000fe2000fffe03f */
[----:B------:R-:W-:-:S02]  /*345f0*/  VIADD R13, R13, 0x20 ;  /* 0x000000200d0d7836 */ /* 0x000fc40000000000 */
[----:B------:R-:W-:Y:S02]  /*34600*/  SEL R11, RZ, 0x1, P1 ;  /* 0x00000001ff0b7807 */ /* 0x000fe40000800000 */
[----:B------:R-:W-:Y:S01]  /*34610*/  UMOV UR8, UR5 ;  /* 0x0000000500087c82 */ /* 0x000fe20008000000 */
[----:B------:R-:W-:Y:S01]  /*34620*/  SEL R8, R8, RZ, P1 ;  /* 0x000000ff08087207 */ /* 0x000fe20000800000 */
[----:B------:R0:W-:Y:S01]  /*34630*/  UTMALDG.3D [UR8], [UR6], desc[UR14] ;  /* 0x00000e08060075b4 */ /* 0x0001e20008011000 */
[----:B------:R-:W-:Y:S01]  /*34640*/  LOP3.LUT R2, R2, R11, RZ, 0x3c, !PT ;  /* 0x0000000b02027212 */ /* 0x000fe200078e3cff */
[----:B0-----:R-:W-:Y:S01]  /*34650*/  UMOV UR8, UR17 ;  /* 0x0000001100087c82 */ /* 0x001fe20008000000 */
[----:B------:R-:W-:Y:S02]  /*34660*/  UMOV UR11, UR20 ;  /* 0x00000014000b7c82 */ /* 0x000fe40008000000 */
[----:B------:R0:W-:Y:S02]  /*34670*/  UTMALDG.3D [UR8], [UR26], desc[UR14] ;  /* 0x00000e081a0075b4 */ /* 0x0001e40008011000 */
[----:B0-----:R-:W-:Y:S05]  /*34680*/  @P3 BRA `(.L_x_817) ;  /* 0xfffffffc00443947 */ /* 0x001fea000383ffff */
.L_x_813:
[----:B------:R-:W-:Y:S05]  /*34690*/  BSYNC B1 ;  /* 0x0000000000017941 */ /* 0x000fea0003800000 */
.L_x_812:
[----:B------:R-:W2:Y:S01]  /*346a0*/  LDL.LU R16, [R1+0x858] ;  /* 0x0008580001107983 */ /* 0x000ea20000300800 */
[----:B------:R-:W-:Y:S01]  /*346b0*/  LOP3.LUT P1, RZ, R9, 0xff, RZ, 0xc0, !PT ;  /* 0x000000ff09ff7812 */ /* 0x000fe2000782c0ff */
[C---:B------:R-:W-:Y:S01]  /*346c0*/  IMAD.IADD R4, R0.reuse, 0x1, R7 ;  /* 0x0000000100047824 */ /* 0x040fe200078e0207 */
[----:B------:R-:W-:Y:S01]  /*346d0*/  ULDC.64 UR6, c[0x0][0x650] ;  /* 0x0001940000067ab9 */ /* 0x000fe20000000a00 */
[----:B------:R-:W3:Y:S01]  /*346e0*/  LDL.LU R15, [R1+0x85c] ;  /* 0x00085c00010f7983 */ /* 0x000ee20000300800 */
[----:B------:R-:W-:Y:S01]  /*346f0*/  ISETP.GE.U32.AND P3, PT, R0, 0xb, PT ;  /* 0x0000000b0000780c */ /* 0x000fe20003f66070 */
[----:B------:R-:W-:Y:S01]  /*34700*/  BSSY B1, `(.L_x_818) ;  /* 0x000006d000017945 */ /* 0x000fe20003800000 */
[----:B------:R-:W-:Y:S01]  /*34710*/  IMAD.MOV.U32 R10, RZ, RZ, -0x1 ;  /* 0xffffffffff0a7424 */ /* 0x000fe200078e00ff */
[----:B------:R-:W-:-:S06]  /*34720*/  PRMT R9, RZ, 0x7610, R9 ;  /* 0x00007610ff097816 */ /* 0x000fcc0000000009 */
[----:B------:R-:W0:Y:S01]  /*34730*/  @P1 S2R R3, SR_CgaCtaId ;  /* 0x0000000000031919 */ /* 0x000e220000008800 */
[----:B------:R-:W-:-:S04]  /*34740*/  @P1 MOV R2, 0x400 ;  /* 0x0000040000021802 */ /* 0x000fc80000000f00 */
[----:B0-----:R-:W-:-:S04]  /*34750*/  @P1 LEA R2, R3, R2, 0x18 ;  /* 0x0000000203021211 */ /* 0x001fc800078ec0ff */
[----:B------:R0:W-:Y:S01]  /*34760*/  @P1 SYNCS.ARRIVE.TRANS64.A1T0 RZ, [R2+URZ+0xc8], RZ ;  /* 0x0000c8ff02ff19a7 */ /* 0x0001e2000810003f */
[----:B------:R-:W-:-:S04]  /*34770*/  ISETP.GT.U32.AND P1, PT, R4, 0xa, PT ;  /* 0x0000000a0400780c */ /* 0x000fc80003f24070 */
[----:B------:R-:W-:Y:S01]  /*34780*/  ISETP.LT.U32.AND P1, PT, R0, 0xb, P1 ;  /* 0x0000000b0000780c */ /* 0x000fe20000f21070 */
[----:B0-----:R-:W-:-:S05]  /*34790*/  IMAD.WIDE.U32 R2, R4, -0x45d1745d, RZ ;  /* 0xba2e8ba304027825 */ /* 0x001fca00078e00ff */
[----:B------:R-:W-:Y:S02]  /*347a0*/  SHF.R.U32.HI R5, RZ, 0x3, R3 ;  /* 0x00000003ff057819 */ /* 0x000fe40000011603 */
[----:B------:R-:W-:Y:S02]  /*347b0*/  SEL R3, RZ, 0x1, !P1 ;  /* 0x00000001ff037807 */ /* 0x000fe40004800000 */
[----:B------:R-:W-:Y:S01]  /*347c0*/  PRMT R2, RZ, 0x7610, R2 ;  /* 0x00007610ff027816 */ /* 0x000fe20000000002 */
[----:B------:R-:W-:Y:S01]  /*347d0*/  IMAD R7, R5, -0xb, R4 ;  /* 0xfffffff505077824 */ /* 0x000fe200078e0204 */
[----:B------:R-:W-:Y:S01]  /*347e0*/  LOP3.LUT R6, R6, R3, RZ, 0x3c, !PT ;  /* 0x0000000306067212 */ /* 0x000fe200078e3cff */
[----:B------:R-:W-:-:S03]  /*347f0*/  IMAD.MOV.U32 R4, RZ, RZ, -0x1 ;  /* 0xffffffffff047424 */ /* 0x000fc600078e00ff */
[----:B------:R-:W-:Y:S01]  /*34800*/  @P3 LOP3.LUT R6, R6, 0x1, R5, 0x78, !PT ;  /* 0x0000000106063812 */ /* 0x000fe200078e7805 */
[----:B------:R-:W-:Y:S01]  /*34810*/  IMAD.MOV.U32 R5, RZ, RZ, -0x1 ;  /* 0xffffffffff057424 */ /* 0x000fe200078e00ff */
[----:B---3--:R-:W-:-:S04]  /*34820*/  IADD3 R15, P1, R15, UR22, RZ ;  /* 0x000000160f0f7c10 */ /* 0x008fc8000ff3e0ff */
[----:B--2---:R-:W-:Y:S01]  /*34830*/  IADD3.X R16, R16, UR16, RZ, P1, !PT ;  /* 0x0000001010107c10 */ /* 0x004fe20008ffe4ff */
[----:B------:R0:W-:Y:S01]  /*34840*/  STL [R1+0x85c], R15 ;  /* 0x00085c0f01007387 */ /* 0x0001e20000100800 */
[----:B------:R-:W-:-:S03]  /*34850*/  ISETP.GE.U32.AND P1, PT, R15, UR6, PT ;  /* 0x000000060f007c0c */ /* 0x000fc6000bf26070 */
[----:B------:R0:W-:Y:S01]  /*34860*/  STL [R1+0x858], R16 ;  /* 0x0008581001007387 */ /* 0x0001e20000100800 */
[----:B------:R-:W-:-:S13]  /*34870*/  ISETP.GE.U32.AND.EX P1, PT, R16, UR7, PT, P1 ;  /* 0x0000000710007c0c */ /* 0x000fda000bf26110 */
[----:B0-----:R-:W-:Y:S05]  /*34880*/  @P1 BRA `(.L_x_819) ;  /* 0x0000000400501947 */ /* 0x001fea0003800000 */
[----:B------:R-:W0:Y:S01]  /*34890*/  S2R R8, SR_CTAID.X ;  /* 0x0000000000087919 */ /* 0x000e220000002500 */
[----:B------:R-:W-:Y:S01]  /*348a0*/  ULDC UR5, c[0x0][0x150] ;  /* 0x0000540000057ab9 */ /* 0x000fe20000000800 */
[----:B------:R-:W1:Y:S01]  /*348b0*/  LDC R3, c[0x0][0x144] ;  /* 0x00005100ff037b82 */ /* 0x000e620000000800 */
[----:B------:R-:W-:Y:S01]  /*348c0*/  ULDC.64 UR6, c[0x0][0x628] ;  /* 0x00018a0000067ab9 */ /* 0x000fe20000000a00 */
[----:B------:R-:W2:Y:S01]  /*348d0*/  S2R R5, SR_CTAID.Y ;  /* 0x0000000000057919 */ /* 0x000ea20000002600 */
[----:B------:R-:W-:Y:S01]  /*348e0*/  ISETP.NE.U32.AND P1, PT, RZ, UR6, PT ;  /* 0x00000006ff007c0c */ /* 0x000fe2000bf25070 */
[----:B------:R-:W-:-:S03]  /*348f0*/  ULDC UR8, c[0x0][0x630] ;  /* 0x00018c0000087ab9 */ /* 0x000fc60000000800 */
[----:B------:R-:W-:Y:S01]  /*34900*/  ISETP.NE.AND.EX P1, PT, RZ, UR7, PT, P1 ;  /* 0x00000007ff007c0c */ /* 0x000fe2000bf25310 */
[----:B------:R-:W3:Y:S01]  /*34910*/  LDC R12, c[0x0][0x148] ;  /* 0x00005200ff0c7b82 */ /* 0x000ee20000000800 */
[----:B0-----:R-:W-:Y:S02]  /*34920*/  I2FP.F32.U32 R2, R8 ;  /* 0x0000000800027245 */ /* 0x001fe40000201000 */
[----:B--2---:R-:W-:-:S03]  /*34930*/  I2FP.F32.U32 R4, R5 ;  /* 0x0000000500047245 */ /* 0x004fc60000201000 */
[----:B------:R-:W-:Y:S01]  /*34940*/  FMUL R2, R2, UR5 ;  /* 0x0000000502027c20 */ /* 0x000fe20008400000 */
[----:B------:R-:W-:Y:S02]  /*34950*/  ULDC UR5, c[0x0][0x154] ;  /* 0x0000550000057ab9 */ /* 0x000fe40000000800 */
[----:B------:R-:W-:-:S03]  /*34960*/  FMUL R10, R4, UR5 ;  /* 0x00000005040a7c20 */ /* 0x000fc60008400000 */
[----:B------:R-:W0:Y:S08]  /*34970*/  F2I.U32.TRUNC.NTZ R2, R2 ;  /* 0x0000000200027305 */ /* 0x000e30000020f000 */
[----:B------:R-:W2:Y:S01]  /*34980*/  F2I.U32.TRUNC.NTZ R10, R10 ;  /* 0x0000000a000a7305 */ /* 0x000ea2000020f000 */
[----:B0-----:R-:W-:Y:S02]  /*34990*/  IMAD.MOV R4, RZ, RZ, -R2 ;  /* 0x000000ffff047224 */ /* 0x001fe400078e0a02 */
[----:B------:R-:W-:-:S02]  /*349a0*/  IMAD.MOV.U32 R2, RZ, RZ, R15 ;  /* 0x000000ffff027224 */ /* 0x000fc400078e000f */
[----:B-1----:R-:W-:Y:S02]  /*349b0*/  IMAD R8, R3, R4, R8 ;  /* 0x0000000403087224 */ /* 0x002fe400078e0208 */
[----:B--2---:R-:W-:-:S04]  /*349c0*/  IMAD.MOV R3, RZ, RZ, -R10 ;  /* 0x000000ffff037224 */ /* 0x004fc800078e0a0a */
[----:B---3--:R-:W-:Y:S02]  /*349d0*/  @P4 IMAD R8, R12, R3, R5 ;  /* 0x000000030c084224 */ /* 0x008fe400078e0205 */
[----:B------:R-:W-:Y:S01]  /*349e0*/  IMAD.MOV.U32 R3, RZ, RZ, R16 ;  /* 0x000000ffff037224 */ /* 0x000fe200078e0010 */
[----:B------:R-:W-:Y:S06]  /*349f0*/  @!P1 BRA `(.L_x_820) ;  /* 0x0000000000289947 */ /* 0x000fec0003800000 */
[----:B------:R-:W-:Y:S02]  /*34a00*/  ULDC UR5, c[0x0][0x634] ;  /* 0x00018d0000057ab9 */ /* 0x000fe40000000800 */
[----:B------:R-:W-:-:S05]  /*34a10*/  IADD3 R3, P1, R15, UR5, RZ ;  /* 0x000000050f037c10 */ /* 0x000fca000ff3e0ff */
[----:B------:R-:W-:-:S04]  /*34a20*/  IMAD.X R11, RZ, RZ, R16, P1 ;  /* 0x000000ffff0b7224 */ /* 0x000fc800008e0610 */
[----:B------:R-:W-:-:S04]  /*34a30*/  IMAD.WIDE.U32 R4, R11, UR6, RZ ;  /* 0x000000060b047c25 */ /* 0x000fc8000f8e00ff */
[----:B------:R-:W-:-:S04]  /*34a40*/  IMAD.WIDE.U32 R4, P1, R3, UR7, R4 ;  /* 0x0000000703047c25 */ /* 0x000fc8000f820004 */
[----:B------:R-:W-:-:S04]  /*34a50*/  IMAD.WIDE.U32 R2, R3, UR6, RZ ;  /* 0x0000000603027c25 */ /* 0x000fc8000f8e00ff */
[----:B------:R-:W-:Y:S01]  /*34a60*/  IMAD.MOV.U32 R2, RZ, RZ, R5 ;  /* 0x000000ffff027224 */ /* 0x000fe200078e0005 */
[----:B------:R-:W-:Y:S01]  /*34a70*/  IADD3 RZ, P3, R3, R4, RZ ;  /* 0x0000000403ff7210 */ /* 0x000fe20007f7e0ff */
[----:B------:R-:W-:-:S04]  /*34a80*/  IMAD.X R3, RZ, RZ, RZ, P1 ;  /* 0x000000ffff037224 */ /* 0x000fc800008e06ff */
[----:B------:R-:W-:-:S08]  /*34a90*/  IMAD.WIDE.U32.X R2, R11, UR7, R2, P3 ;  /* 0x000000070b027c25 */ /* 0x000fd000098e0402 */
.L_x_820:
[--C-:B------:R-:W-:Y:S01]  /*34aa0*/  SHF.R.U64 R10, R2, UR8, R3.reuse ;  /* 0x00000008020a7c19 */ /* 0x100fe20008001203 */
[----:B------:R-:W-:Y:S01]  /*34ab0*/  ULDC.64 UR6, c[0x0][0x620] ;  /* 0x0001880000067ab9 */ /* 0x000fe20000000a00 */
[----:B------:R-:W-:Y:S01]  /*34ac0*/  SHF.R.U32.HI R2, RZ, UR8, R3 ;  /* 0x00000008ff027c19 */ /* 0x000fe20008011603 */
[----:B------:R-:W-:Y:S01]  /*34ad0*/  IMAD.MOV.U32 R3, RZ, RZ, R16 ;  /* 0x000000ffff037224 */ /* 0x000fe200078e0010 */
[----:B------:R-:W-:Y:S01]  /*34ae0*/  IADD3 R11, P1, RZ, -R10, RZ ;  /* 0x8000000aff0b7210 */ /* 0x000fe20007f3e0ff */
[----:B------:R-:W-:-:S04]  /*34af0*/  ULDC UR5, c[0x0][0x618] ;  /* 0x0001860000057ab9 */ /* 0x000fc80000000800 */
[----:B------:R-:W-:-:S04]  /*34b00*/  IMAD.X R2, RZ, RZ, ~R2, P1 ;  /* 0x000000ffff027224 */ /* 0x000fc800008e0e02 */
[----:B------:R-:W-:-:S04]  /*34b10*/  IMAD R2, R2, UR6, RZ ;  /* 0x0000000602027c24 */ /* 0x000fc8000f8e02ff */
[----:B------:R-:W-:Y:S02]  /*34b20*/  IMAD R5, R11, UR7, R2 ;  /* 0x000000070b057c24 */ /* 0x000fe4000f8e0202 */
[----:B------:R-:W-:-:S04]  /*34b30*/  IMAD.MOV.U32 R2, RZ, RZ, R15 ;  /* 0x000000ffff027224 */ /* 0x000fc800078e000f */
[----:B------:R-:W-:Y:S01]  /*34b40*/  IMAD.WIDE.U32 R2, R11, UR6, R2 ;  /* 0x000000060b027c25 */ /* 0x000fe2000f8e0002 */
[----:B------:R-:W-:Y:S02]  /*34b50*/  ULDC.64 UR6, c[0x0][0x640] ;  /* 0x0001900000067ab9 */ /* 0x000fe40000000a00 */
[----:B------:R-:W-:Y:S01]  /*34b60*/  ISETP.NE.U32.AND P1, PT, RZ, UR6, PT ;  /* 0x00000006ff007c0c */ /* 0x000fe2000bf25070 */
[----:B------:R-:W-:-:S03]  /*34b70*/  IMAD.IADD R3, R3, 0x1, R5 ;  /* 0x0000000103037824 */ /* 0x000fc600078e0205 */
[----:B------:R-:W-:Y:S02]  /*34b80*/  ISETP.NE.AND.EX P1, PT, RZ, UR7, PT, P1 ;  /* 0x00000007ff007c0c */ /* 0x000fe4000bf25310 */
[--C-:B------:R-:W-:Y:S02]  /*34b90*/  SHF.R.U64 R11, R2, UR5, R3.reuse ;  /* 0x00000005020b7c19 */ /* 0x100fe40008001203 */
[----:B------:R-:W-:Y:S01]  /*34ba0*/  SHF.R.U32.HI R2, RZ, UR5, R3 ;  /* 0x00000005ff027c19 */ /* 0x000fe20008011603 */
[----:B------:R-:W-:-:S03]  /*34bb0*/  ULDC UR5, c[0x0][0x608] ;  /* 0x0001820000057ab9 */ /* 0x000fc60000000800 */
[--C-:B------:R-:W-:Y:S02]  /*34bc0*/  SHF.R.U64 R12, R11, UR5, R2.reuse ;  /* 0x000000050b0c7c19 */ /* 0x100fe40008001202 */
[----:B------:R-:W-:Y:S01]  /*34bd0*/  SHF.R.U32.HI R3, RZ, UR5, R2 ;  /* 0x00000005ff037c19 */ /* 0x000fe20008011602 */
[----:B------:R-:W-:-:S03]  /*34be0*/  ULDC UR5, c[0x0][0x658] ;  /* 0x0001960000057ab9 */ /* 0x000fc60000000800 */
[--C-:B------:R-:W-:Y:S02]  /*34bf0*/  SHF.R.U64 R13, R12, UR5, R3.reuse ;  /* 0x000000050c0d7c19 */ /* 0x100fe40008001203 */
[----:B------:R-:W-:-:S03]  /*34c00*/  SHF.R.U32.HI R15, RZ, UR5, R3 ;  /* 0x00000005ff0f7c19 */ /* 0x000fc60008011603 */
[----:B------:R-:W-:Y:S02]  /*34c10*/  IMAD.MOV.U32 R2, RZ, RZ, R13 ;  /* 0x000000ffff027224 */ /* 0x000fe400078e000d */
        /* <DEDUP_REMOVED lines=12> */
.L_x_821:
[----:B------:R-:W-:Y:S01]  /*34ce0*/  ULDC UR5, c[0x0][0x648] ;  /* 0x0001920000057ab9 */ /* 0x000fe20000000800 */
[----:B------:R-:W-:Y:S02]  /*34cf0*/  LOP3.LUT R12, R12, UR18, RZ, 0xc0, !PT ;  /* 0x000000120c0c7c12 */ /* 0x000fe4000f8ec0ff */
[----:B------:R-:W-:Y:S01]  /*34d00*/  SHF.R.U64 R3, R2, UR5, R3 ;  /* 0x0000000502037c19 */ /* 0x000fe20008001203 */
[----:B------:R-:W-:-:S04]  /*34d10*/  ULDC UR5, c[0x0][0x638] ;  /* 0x00018e0000057ab9 */ /* 0x000fc80000000800 */
[----:B------:R-:W-:Y:S02]  /*34d20*/  IMAD.MOV R2, RZ, RZ, -R3 ;  /* 0x000000ffff027224 */ /* 0x000fe400078e0a03 */
[----:B------:R-:W-:Y:S02]  /*34d30*/  IMAD R5, R3, UR19, R12 ;  /* 0x0000001303057c24 */ /* 0x000fe4000f8e020c */
[----:B------:R-:W-:Y:S01]  /*34d40*/  IMAD R13, R2, UR5, R13 ;  /* 0x00000005020d7c24 */ /* 0x000fe2000f8e020d */
[----:B------:R-:W-:Y:S01]  /*34d50*/  ULDC UR5, c[0x0][0x610] ;  /* 0x0001840000057ab9 */ /* 0x000fe20000000800 */
[----:B------:R-:W-:Y:S01]  /*34d60*/  LOP3.LUT R2, R11, UR4, RZ, 0xc0, !PT ;  /* 0x000000040b027c12 */ /* 0x000fe2000f8ec0ff */
[----:B------:R-:W-:Y:S01]  /*34d70*/  IMAD R8, R5, UR5, R8 ;  /* 0x0000000505087c24 */ /* 0x000fe2000f8e0208 */
[----:B------:R-:W-:-:S03]  /*34d80*/  ULDC UR5, c[0x0][0x600] ;  /* 0x0001800000057ab9 */ /* 0x000fc60000000800 */
[----:B------:R-:W-:Y:S02]  /*34d90*/  IMAD R13, R13, UR5, R2 ;  /* 0x000000050d0d7c24 */ /* 0x000fe4000f8e0202 */
[----:B------:R-:W-:-:S03]  /*34da0*/  IMAD.MOV.U32 R2, RZ, RZ, 0x1 ;  /* 0x00000001ff027424 */ /* 0x000fc600078e00ff */
[----:B------:R-:W-:Y:S02]  /*34db0*/  SEL R4, R13, R8, !P4 ;  /* 0x000000080d047207 */ /* 0x000fe40006000000 */
[----:B------:R-:W-:-:S07]  /*34dc0*/  SEL R5, R8, R13, !P4 ;  /* 0x0000000d08057207 */ /* 0x000fce0006000000 */
.L_x_819:
[----:B------:R-:W-:Y:S05]  /*34dd0*/  BSYNC B1 ;  /* 0x0000000000017941 */ /* 0x000fea0003800000 */
.L_x_818:
[----:B------:R-:W-:-:S13]  /*34de0*/  LOP3.LUT P1, RZ, R2, 0xff, RZ, 0xc0, !PT ;  /* 0x000000ff02ff7812 */ /* 0x000fda000782c0ff */
[----:B------:R-:W-:Y:S05]  /*34df0*/  @P1 BRA `(.L_x_822) ;  /* 0xfffffff400341947 */ /* 0x000fea000383ffff */
[----:B------:R-:W-:Y:S05]  /*34e00*/  BSYNC B0 ;  /* 0x0000000000007941 */ /* 0x000fea0003800000 */
.L_x_810:
[----:B------:R-:W-:-:S03]  /*34e10*/  UMOV UR5, 0xffffffff ;  /* 0xffffffff00057882 */ /* 0x000fc60000000000 */
[----:B------:R-:W-:Y:S05]  /*34e20*/  BRA.DIV UR5, `(.L_x_823) ;  /* 0x0000000a05247947 */ /* 0x000fea000b800000 */
[----:B------:R-:W-:-:S13]  /*34e30*/  ELECT P0, URZ, PT ;  /* 0x00000000003f782f */ /* 0x000fda0003800000 */
.L_x_844:
[----:B------:R-:W-:Y:S04]  /*34e40*/  BSSY B0, `(.L_x_824) ;  /* 0x000006b000007945 */ /* 0x000fe80003800000 */
[----:B------:R-:W-:Y:S05]  /*34e50*/  @!P0 BRA `(.L_x_825) ;  /* 0x0000000400a48947 */ /* 0x000fea0003800000 */
[----:B------:R-:W-:-:S04]  /*34e60*/  ULOP3.LUT UR5, UR13, 0x2, URZ, 0xfc, !UPT ;  /* 0x000000020d057892 */ /* 0x000fc8000f8efc3f */
[----:B------:R-:W-:-:S06]  /*34e70*/  UISETP.NE.AND UP0, UPT, UR5, 0x3, UPT ;  /* 0x000000030500788c */ /* 0x000fcc000bf05270 */
[----:B------:R-:W-:-:S13]  /*34e80*/  PLOP3.LUT P0, PT, PT, PT, UP0, 0x80, 0x0 ;  /* 0x000000000000781c */ /* 0x000fda0003f0f008 */
[----:B------:R-:W-:Y:S05]  /*34e90*/  @!P0 BRA `(.L_x_826) ;  /* 0x0000000000048947 */ /* 0x000fea0003800000 */
[----:B------:R-:W-:Y:S01]  /*34ea0*/  BPT.TRAP 0x1 ;  /* 0x000000040000795c */ /* 0x000fe20000300000 */
.L_x_826:
[----:B------:R-:W0:Y:S01]  /*34eb0*/  S2R R3, SR_CgaCtaId ;  /* 0x0000000000037919 */ /* 0x000e220000008800 */
[----:B------:R-:W-:Y:S02]  /*34ec0*/  MOV R0, 0x400 ;  /* 0x0000040000007802 */ /* 0x000fe40000000f00 */
[----:B------:R-:W-:Y:S02]  /*34ed0*/  SHF.L.U32 R2, R6, 0x1f, RZ ;  /* 0x0000001f06027819 */ /* 0x000fe400000006ff */
[----:B0-----:R-:W-:-:S05]  /*34ee0*/  LEA R0, R3, R0, 0x18 ;  /* 0x0000000003007211 */ /* 0x001fca00078ec0ff */
[----:B------:R-:W-:-:S04]  /*34ef0*/  VIADD R0, R0, 0x58 ;  /* 0x0000005800007836 */ /* 0x000fc80000000000 */
[----:B------:R-:W-:-:S04]  /*34f00*/  IMAD R3, R7, 0x8, R0 ;  /* 0x0000000807037824 */ /* 0x000fc800078e0200 */
[----:B------:R-:W0:Y:S02]  /*34f10*/  SYNCS.PHASECHK.TRANS64.TRYWAIT P0, [R3+URZ], R2 ;  /* 0x00000002030075a7 */ /* 0x000e24000800017f */
[----:B0-----:R-:W-:Y:S05]  /*34f20*/  @!P0 BRA `(.L_x_827) ;  /* 0x0000000800088947 */ /* 0x001fea0003800000 */
.L_x_845:
[----:B------:R-:W-:-:S05]  /*34f30*/  VIADD R7, R7, 0x1 ;  /* 0x0000000107077836 */ /* 0x000fca0000000000 */
[----:B------:R-:W-:-:S04]  /*34f40*/  ISETP.NE.AND P0, PT, R7, 0xb, PT ;  /* 0x0000000b0700780c */ /* 0x000fc80003f05270 */
[----:B0-----:R-:W-:Y:S02]  /*34f50*/  SEL R3, RZ, 0x1, P0 ;  /* 0x00000001ff037807 */ /* 0x001fe40000000000 */
[----:B------:R-:W-:Y:S02]  /*34f60*/  SEL R7, R7, RZ, P0 ;  /* 0x000000ff07077207 */ /* 0x000fe40000000000 */
[----:B------:R-:W-:-:S03]  /*34f70*/  LOP3.LUT R6, R6, R3, RZ, 0x3c, !PT ;  /* 0x0000000306067212 */ /* 0x000fc600078e3cff */
[----:B------:R-:W-:Y:S01]  /*34f80*/  IMAD R3, R7, 0x8, R0 ;  /* 0x0000000807037824 */ /* 0x000fe200078e0200 */
[----:B------:R-:W-:-:S04]  /*34f90*/  SHF.L.U32 R2, R6, 0x1f, RZ ;  /* 0x0000001f06027819 */ /* 0x000fc800000006ff */
[----:B------:R-:W0:Y:S02]  /*34fa0*/  SYNCS.PHASECHK.TRANS64.TRYWAIT P0, [R3+URZ], R2 ;  /* 0x00000002030075a7 */ /* 0x000e24000800017f */
[----:B0-----:R-:W-:Y:S05]  /*34fb0*/  @!P0 BRA `(.L_x_828) ;  /* 0x0000000400f88947 */ /* 0x001fea0003800000 */
.L_x_846:
[----:B0-----:R-:W-:-:S05]  /*34fc0*/  VIADD R2, R7, 0x1 ;  /* 0x0000000107027836 */ /* 0x001fca0000000000 */
[----:B------:R-:W-:-:S04]  /*34fd0*/  ISETP.NE.AND P0, PT, R2, 0xb, PT ;  /* 0x0000000b0200780c */ /* 0x000fc80003f05270 */
[----:B------:R-:W-:Y:S02]  /*34fe0*/  SEL R3, RZ, 0x1, P0 ;  /* 0x00000001ff037807 */ /* 0x000fe40000000000 */
[----:B------:R-:W-:Y:S02]  /*34ff0*/  SEL R5, R2, RZ, P0 ;  /* 0x000000ff02057207 */ /* 0x000fe40000000000 */
[----:B------:R-:W-:-:S03]  /*35000*/  LOP3.LUT R6, R6, R3, RZ, 0x3c, !PT ;  /* 0x0000000306067212 */ /* 0x000fc600078e3cff */
[----:B------:R-:W-:Y:S01]  /*35010*/  IMAD R3, R5, 0x8, R0 ;  /* 0x0000000805037824 */ /* 0x000fe200078e0200 */
[----:B------:R-:W-:-:S04]  /*35020*/  SHF.L.U32 R2, R6, 0x1f, RZ ;  /* 0x0000001f06027819 */ /* 0x000fc800000006ff */
[----:B------:R-:W0:Y:S02]  /*35030*/  SYNCS.PHASECHK.TRANS64.TRYWAIT P0, [R3+URZ], R2 ;  /* 0x00000002030075a7 */ /* 0x000e24000800017f */
[----:B0-----:R-:W-:Y:S05]  /*35040*/  @!P0 BRA `(.L_x_829) ;  /* 0x0000000400e88947 */ /* 0x001fea0003800000 */
.L_x_847:
        /* <DEDUP_REMOVED lines=9> */
.L_x_848:
        /* <DEDUP_REMOVED lines=9> */
.L_x_849:
        /* <DEDUP_REMOVED lines=9> */
.L_x_850:
        /* <DEDUP_REMOVED lines=9> */
.L_x_851:
        /* <DEDUP_REMOVED lines=9> */
.L_x_852:
        /* <DEDUP_REMOVED lines=9> */
.L_x_853:
        /* <DEDUP_REMOVED lines=9> */
.L_x_854:
[----:B0-----:R-:W-:-:S05]  /*35440*/  VIADD R2, R5, 0x1 ;  /* 0x0000000105027836 */ /* 0x001fca0000000000 */
[----:B------:R-:W-:-:S04]  /*35450*/  ISETP.NE.AND P0, PT, R2, 0xb, PT ;  /* 0x0000000b0200780c */ /* 0x000fc80003f05270 */
[----:B------:R-:W-:Y:S02]  /*35460*/  SEL R4, RZ, 0x1, P0 ;  /* 0x00000001ff047807 */ /* 0x000fe40000000000 */
[----:B------:R-:W-:Y:S02]  /*35470*/  SEL R3, R2, RZ, P0 ;  /* 0x000000ff02037207 */ /* 0x000fe40000000000 */
[----:B------:R-:W-:-:S03]  /*35480*/  LOP3.LUT R4, R7, R4, RZ, 0x3c, !PT ;  /* 0x0000000407047212 */ /* 0x000fc600078e3cff */
[----:B------:R-:W-:Y:S01]  /*35490*/  IMAD R3, R3, 0x8, R0 ;  /* 0x0000000803037824 */ /* 0x000fe200078e0200 */
[----:B------:R-:W-:-:S07]  /*354a0*/  SHF.L.U32 R0, R4, 0x1f, RZ ;  /* 0x0000001f04007819 */ /* 0x000fce00000006ff */
.L_x_837:
[----:B0-----:R0:W1:Y:S02]  /*354b0*/  SYNCS.PHASECHK.TRANS64.TRYWAIT P0, [R3+URZ], R0 ;  /* 0x00000000030075a7 */ /* 0x001064000800017f */
[----:B-1----:R-:W-:Y:S05]  /*354c0*/  @!P0 NANOSLEEP.SYNCS 0x989680 ;  /* 0x009896800000895d */ /* 0x002fea0003900000 */
[----:B------:R-:W1:Y:S02]  /*354d0*/  @!P0 SYNCS.PHASECHK.TRANS64 P0, [R3+URZ], R0 ;  /* 0x00000000030085a7 */ /* 0x000e64000800007f */
[----:B-1----:R-:W-:Y:S05]  /*354e0*/  @!P0 BRA `(.L_x_837) ;  /* 0xfffffffc00f08947 */ /* 0x002fea000383ffff */
.L_x_825:
[----:B------:R-:W-:Y:S05]  /*354f0*/  BSYNC B0 ;  /* 0x0000000000007941 */ /* 0x000fea0003800000 */
.L_x_824:
[----:B------:R-:W-:Y:S05]  /*35500*/  EXIT ;  /* 0x000000000000794d */ /* 0x000fea0003800000 */
.L_x_18:
[----:B--2---:R-:W-:-:S04]  /*35510*/  IMAD.U32 R3, RZ, RZ, UR7 ;  /* 0x00000007ff037e24 */ /* 0x004fc8000f8e00ff */
[----:B------:R2:W4:Y:S03]  /*35520*/  SYNCS.PHASECHK.TRANS64.TRYWAIT P0, [R3+URZ], R0 ;  /* 0x00000000030075a7 */ /* 0x000526000800017f */
[----:B----4-:R-:W-:Y:S05]  /*35530*/  @!P0 NANOSLEEP.SYNCS 0x989680 ;  /* 0x009896800000895d */ /* 0x010fea0003900000 */
[----:B------:R-:W4:Y:S02]  /*35540*/  @!P0 SYNCS.PHASECHK.TRANS64 P0, [R3+URZ], R0 ;  /* 0x00000000030085a7 */ /* 0x000f24000800007f */
[----:B----4-:R-:W-:Y:S05]  /*35550*/  @!P0 BRA `(.L_x_18) ;  /* 0xfffffffc00ec8947 */ /* 0x010fea000383ffff */
[----:B------:R-:W-:Y:S05]  /*35560*/  BRA `(.L_x_17) ;  /* 0xfffffce400b87947 */ /* 0x000fea000383ffff */
.L_x_24:
[----:B-----5:R4:W-:Y:S02]  /*35570*/  STL [R1+0x870], R0 ;  /* 0x0008700001007387 */ /* 0x0209e40000100800 */
[----:B----4-:R-:W-:-:S04]  /*35580*/  IMAD.U32 R0, RZ, RZ, UR9 ;  /* 0x00000009ff007e24 */ /* 0x010fc8000f8e00ff */
[----:B------:R4:W0:Y:S03]  /*35590*/  SYNCS.PHASECHK.TRANS64.TRYWAIT P0, [R0+URZ], R3 ;  /* 0x00000003000075a7 */ /* 0x000826000800017f */
[----:B0-----:R-:W-:Y:S05]  /*355a0*/  @!P0 NANOSLEEP.SYNCS 0x989680 ;  /* 0x009896800000895d */ /* 0x001fea0003900000 */
[----:B------:R4:W0:Y:S02]  /*355b0*/  @!P0 SYNCS.PHASECHK.TRANS64 P0, [R0+URZ], R3 ;  /* 0x00000003000085a7 */ /* 0x000824000800007f */
[----:B----4-:R4:W5:Y:S02]  /*355c0*/  LDL.LU R0, [R1+0x870] ;  /* 0x0008700001007983 */ /* 0x0109640000300800 */
[----:B0---4-:R-:W-:Y:S05]  /*355d0*/  @!P0 BRA `(.L_x_24) ;  /* 0xfffffffc00e48947 */ /* 0x011fea000383ffff */
[----:B------:R-:W-:Y:S05]  /*355e0*/  BRA `(.L_x_23) ;  /* 0xfffffd48004c7947 */ /* 0x000fea000383ffff */
.L_x_811:
[----:B------:R-:W-:Y:S01]  /*355f0*/  BSSY B1, `(.L_x_838) ;  /* 0x0000006000017945 */ /* 0x000fe20003800000 */
[----:B------:R-:W-:-:S07]  /*35600*/  IMAD.MOV.U32 R2, RZ, RZ, -0x1 ;  /* 0xffffffffff027424 */ /* 0x000fce00078e00ff */
[----:B------:R-:W-:Y:S05]  /*35610*/  WARPSYNC.COLLECTIVE R2, `(.L_x_839) ;  /* 0x00000000020c7348 */ /* 0x000fea0003c00000 */
[----:B------:R-:W-:Y:S02]  /*35620*/  ELECT P1, UR62, PT ;  /* 0x00000000003e782f */ /* 0x000fe40003820000 */
[----:B------:R-:W-:Y:S01]  /*35630*/  MOV R2, UR62 ;  /* 0x0000003e00027c02 */ /* 0x000fe20008000f00 */
[----:B------:R-:W-:Y:S10]  /*35640*/  ENDCOLLECTIVE ;  /* 0x000000000000791b */ /* 0x000ff40003800000 */
.L_x_839:
[----:B------:R-:W-:Y:S05]  /*35650*/  BSYNC B1 ;  /* 0x0000000000017941 */ /* 0x000fea0003800000 */
.L_x_838:
[----:B------:R-:W-:Y:S05]  /*35660*/  BRA `(.L_x_840) ;  /* 0xffffffec00247947 */ /* 0x000fea000383ffff */
.L_x_814:
[----:B-1----:R1:W2:Y:S02]  /*35670*/  SYNCS.PHASECHK.TRANS64.TRYWAIT P1, [R16+URZ+0x58], R11 ;  /* 0x0000580b100075a7 */ /* 0x0022a4000802017f */
[----:B--2---:R-:W-:Y:S05]  /*35680*/  @!P1 NANOSLEEP.SYNCS 0x989680 ;  /* 0x009896800000995d */ /* 0x004fea0003900000 */
[----:B------:R-:W2:Y:S02]  /*35690*/  @!P1 SYNCS.PHASECHK.TRANS64 P1, [R16+URZ+0x58], R11 ;  /* 0x0000580b100095a7 */ /* 0x000ea4000802007f */
[----:B--2---:R-:W-:Y:S05]  /*356a0*/  @!P1 BRA `(.L_x_814) ;  /* 0xfffffffc00f09947 */ /* 0x004fea000383ffff */
[----:B------:R-:W-:Y:S05]  /*356b0*/  BRA `(.L_x_841) ;  /* 0xffffffec00587947 */ /* 0x000fea000383ffff */
.L_x_823:
[----:B------:R-:W-:Y:S01]  /*356c0*/  BSSY B0, `(.L_x_842) ;  /* 0x0000006000007945 */ /* 0x000fe20003800000 */
[----:B------:R-:W-:-:S07]  /*356d0*/  IMAD.MOV.U32 R2, RZ, RZ, -0x1 ;  /* 0xffffffffff027424 */ /* 0x000fce00078e00ff */
[----:B------:R-:W-:Y:S05]  /*356e0*/  WARPSYNC.COLLECTIVE R2, `(.L_x_843) ;  /* 0x00000000020c7348 */ /* 0x000fea0003c00000 */
[----:B------:R-:W-:Y:S02]  /*356f0*/  ELECT P1, UR62, PT ;  /* 0x00000000003e782f */ /* 0x000fe40003820000 */
[----:B------:R-:W-:Y:S01]  /*35700*/  MOV R2, UR62 ;  /* 0x0000003e00027c02 */ /* 0x000fe20008000f00 */
[----:B------:R-:W-:Y:S10]  /*35710*/  ENDCOLLECTIVE ;  /* 0x000000000000791b */ /* 0x000ff40003800000 */
.L_x_843:
[----:B------:R-:W-:Y:S05]  /*35720*/  BSYNC B0 ;  /* 0x0000000000007941 */ /* 0x000fea0003800000 */
.L_x_842:
[----:B------:R-:W-:Y:S01]  /*35730*/  PLOP3.LUT P0, PT, P1, PT, PT, 0x80, 0x0 ;  /* 0x000000000000781c */ /* 0x000fe20000f0f070 */
[----:B------:R-:W-:-:S12]  /*35740*/  BRA `(.L_x_844) ;  /* 0xfffffff400bc7947 */ /* 0x000fd8000383ffff */
.L_x_827:
[----:B0-----:R0:W1:Y:S02]  /*35750*/  SYNCS.PHASECHK.TRANS64.TRYWAIT P0, [R3+URZ], R2 ;  /* 0x00000002030075a7 */ /* 0x001064000800017f */
[----:B-1----:R-:W-:Y:S05]  /*35760*/  @!P0 NANOSLEEP.SYNCS 0x989680 ;  /* 0x009896800000895d */ /* 0x002fea0003900000 */
[----:B------:R-:W1:Y:S02]  /*35770*/  @!P0 SYNCS.PHASECHK.TRANS64 P0, [R3+URZ], R2 ;  /* 0x00000002030085a7 */ /* 0x000e64000800007f */
[----:B-1----:R-:W-:Y:S05]  /*35780*/  @!P0 BRA `(.L_x_827) ;  /* 0xfffffffc00f08947 */ /* 0x002fea000383ffff */
[----:B------:R-:W-:Y:S05]  /*35790*/  BRA `(.L_x_845) ;  /* 0xfffffff400e47947 */ /* 0x000fea000383ffff */
.L_x_828:
[----:B0-----:R0:W1:Y:S02]  /*357a0*/  SYNCS.PHASECHK.TRANS64.TRYWAIT P0, [R3+URZ], R2 ;  /* 0x00000002030075a7 */ /* 0x001064000800017f */
[----:B-1----:R-:W-:Y:S05]  /*357b0*/  @!P0 NANOSLEEP.SYNCS 0x989680 ;  /* 0x009896800000895d */ /* 0x002fea0003900000 */
[----:B------:R-:W1:Y:S02]  /*357c0*/  @!P0 SYNCS.PHASECHK.TRANS64 P0, [R3+URZ], R2 ;  /* 0x00000002030085a7 */ /* 0x000e64000800007f */
[----:B-1----:R-:W-:Y:S05]  /*357d0*/  @!P0 BRA `(.L_x_828) ;  /* 0xfffffffc00f08947 */ /* 0x002fea000383ffff */
[----:B------:R-:W-:Y:S05]  /*357e0*/  BRA `(.L_x_846) ;  /* 0xfffffff400f47947 */ /* 0x000fea000383ffff */
.L_x_829:
[----:B0-----:R0:W1:Y:S02]  /*357f0*/  SYNCS.PHASECHK.TRANS64.TRYWAIT P0, [R3+URZ], R2 ;  /* 0x00000002030075a7 */ /* 0x001064000800017f */
[----:B-1----:R-:W-:Y:S05]  /*35800*/  @!P0 NANOSLEEP.SYNCS 0x989680 ;  /* 0x009896800000895d */ /* 0x002fea0003900000 */
[----:B------:R-:W1:Y:S02]  /*35810*/  @!P0 SYNCS.PHASECHK.TRANS64 P0, [R3+URZ], R2 ;  /* 0x00000002030085a7 */ /* 0x000e64000800007f */
[----:B-1----:R-:W-:Y:S05]  /*35820*/  @!P0 BRA `(.L_x_829) ;  /* 0xfffffffc00f08947 */ /* 0x002fea000383ffff */
[----:B------:R-:W-:Y:S05]  /*35830*/  BRA `(.L_x_847) ;  /* 0xfffffff800047947 */ /* 0x000fea000383ffff */
.L_x_830:
[----:B0-----:R0:W1:Y:S02]  /*35840*/  SYNCS.PHASECHK.TRANS64.TRYWAIT P0, [R3+URZ], R2 ;  /* 0x00000002030075a7 */ /* 0x001064000800017f */
[----:B-1----:R-:W-:Y:S05]  /*35850*/  @!P0 NANOSLEEP.SYNCS 0x989680 ;  /* 0x009896800000895d */ /* 0x002fea0003900000 */
[----:B------:R-:W1:Y:S02]  /*35860*/  @!P0 SYNCS.PHASECHK.TRANS64 P0, [R3+URZ], R2 ;  /* 0x00000002030085a7 */ /* 0x000e64000800007f */
[----:B-1----:R-:W-:Y:S05]  /*35870*/  @!P0 BRA `(.L_x_830) ;  /* 0xfffffffc00f08947 */ /* 0x002fea000383ffff */
[----:B------:R-:W-:Y:S05]  /*35880*/  BRA `(.L_x_848) ;  /* 0xfffffff800147947 */ /* 0x000fea000383ffff */
.L_x_831:
[----:B0-----:R0:W1:Y:S02]  /*35890*/  SYNCS.PHASECHK.TRANS64.TRYWAIT P0, [R3+URZ], R2 ;  /* 0x00000002030075a7 */ /* 0x001064000800017f */
[----:B-1----:R-:W-:Y:S05]  /*358a0*/  @!P0 NANOSLEEP.SYNCS 0x989680 ;  /* 0x009896800000895d */ /* 0x002fea0003900000 */
[----:B------:R-:W1:Y:S02]  /*358b0*/  @!P0 SYNCS.PHASECHK.TRANS64 P0, [R3+URZ], R2 ;  /* 0x00000002030085a7 */ /* 0x000e64000800007f */
[----:B-1----:R-:W-:Y:S05]  /*358c0*/  @!P0 BRA `(.L_x_831) ;  /* 0xfffffffc00f08947 */ /* 0x002fea000383ffff */
[----:B------:R-:W-:Y:S05]  /*358d0*/  BRA `(.L_x_849) ;  /* 0xfffffff800247947 */ /* 0x000fea000383ffff */
.L_x_832:
[----:B0-----:R0:W1:Y:S02]  /*358e0*/  SYNCS.PHASECHK.TRANS64.TRYWAIT P0, [R3+URZ], R2 ;  /* 0x00000002030075a7 */ /* 0x001064000800017f */
[----:B-1----:R-:W-:Y:S05]  /*358f0*/  @!P0 NANOSLEEP.SYNCS 0x989680 ;  /* 0x009896800000895d */ /* 0x002fea0003900000 */
[----:B------:R-:W1:Y:S02]  /*35900*/  @!P0 SYNCS.PHASECHK.TRANS64 P0, [R3+URZ], R2 ;  /* 0x00000002030085a7 */ /* 0x000e64000800007f */
[----:B-1----:R-:W-:Y:S05]  /*35910*/  @!P0 BRA `(.L_x_832) ;  /* 0xfffffffc00f08947 */ /* 0x002fea000383ffff */
[----:B------:R-:W-:Y:S05]  /*35920*/  BRA `(.L_x_850) ;  /* 0xfffffff800347947 */ /* 0x000fea000383ffff */
.L_x_833:
[----:B0-----:R0:W1:Y:S02]  /*35930*/  SYNCS.PHASECHK.TRANS64.TRYWAIT P0, [R3+URZ], R2 ;  /* 0x00000002030075a7 */ /* 0x001064000800017f */
[----:B-1----:R-:W-:Y:S05]  /*35940*/  @!P0 NANOSLEEP.SYNCS 0x989680 ;  /* 0x009896800000895d */ /* 0x002fea0003900000 */
[----:B------:R-:W1:Y:S02]  /*35950*/  @!P0 SYNCS.PHASECHK.TRANS64 P0, [R3+URZ], R2 ;  /* 0x00000002030085a7 */ /* 0x000e64000800007f */
[----:B-1----:R-:W-:Y:S05]  /*35960*/  @!P0 BRA `(.L_x_833) ;  /* 0xfffffffc00f08947 */ /* 0x002fea000383ffff */
[----:B------:R-:W-:Y:S05]  /*35970*/  BRA `(.L_x_851) ;  /* 0xfffffff800447947 */ /* 0x000fea000383ffff */
.L_x_834:
[----:B0-----:R0:W1:Y:S02]  /*35980*/  SYNCS.PHASECHK.TRANS64.TRYWAIT P0, [R3+URZ], R2 ;  /* 0x00000002030075a7 */ /* 0x001064000800017f */
[----:B-1----:R-:W-:Y:S05]  /*35990*/  @!P0 NANOSLEEP.SYNCS 0x989680 ;  /* 0x009896800000895d */ /* 0x002fea0003900000 */
[----:B------:R-:W1:Y:S02]  /*359a0*/  @!P0 SYNCS.PHASECHK.TRANS64 P0, [R3+URZ], R2 ;  /* 0x00000002030085a7 */ /* 0x000e64000800007f */
[----:B-1----:R-:W-:Y:S05]  /*359b0*/  @!P0 BRA `(.L_x_834) ;  /* 0xfffffffc00f08947 */ /* 0x002fea000383ffff */
[----:B------:R-:W-:Y:S05]  /*359c0*/  BRA `(.L_x_852) ;  /* 0xfffffff800547947 */ /* 0x000fea000383ffff */
.L_x_835:
[----:B0-----:R0:W1:Y:S02]  /*359d0*/  SYNCS.PHASECHK.TRANS64.TRYWAIT P0, [R3+URZ], R2 ;  /* 0x00000002030075a7 */ /* 0x001064000800017f */
[----:B-1----:R-:W-:Y:S05]  /*359e0*/  @!P0 NANOSLEEP.SYNCS 0x989680 ;  /* 0x009896800000895d */ /* 0x002fea0003900000 */
[----:B------:R-:W1:Y:S02]  /*359f0*/  @!P0 SYNCS.PHASECHK.TRANS64 P0, [R3+URZ], R2 ;  /* 0x00000002030085a7 */ /* 0x000e64000800007f */
[----:B-1----:R-:W-:Y:S05]  /*35a00*/  @!P0 BRA `(.L_x_835) ;  /* 0xfffffffc00f08947 */ /* 0x002fea000383ffff */
[----:B------:R-:W-:Y:S05]  /*35a10*/  BRA `(.L_x_853) ;  /* 0xfffffff800647947 */ /* 0x000fea000383ffff */
.L_x_836:
[----:B0-----:R0:W1:Y:S02]  /*35a20*/  SYNCS.PHASECHK.TRANS64.TRYWAIT P0, [R3+URZ], R2 ;  /* 0x00000002030075a7 */ /* 0x001064000800017f */
[----:B-1----:R-:W-:Y:S05]  /*35a30*/  @!P0 NANOSLEEP.SYNCS 0x989680 ;  /* 0x009896800000895d */ /* 0x002fea0003900000 */
[----:B------:R-:W1:Y:S02]  /*35a40*/  @!P0 SYNCS.PHASECHK.TRANS64 P0, [R3+URZ], R2 ;  /* 0x00000002030085a7 */ /* 0x000e64000800007f */
[----:B-1----:R-:W-:Y:S05]  /*35a50*/  @!P0 BRA `(.L_x_836) ;  /* 0xfffffffc00f08947 */ /* 0x002fea000383ffff */
[----:B------:R-:W-:Y:S05]  /*35a60*/  BRA `(.L_x_854) ;  /* 0xfffffff800747947 */ /* 0x000fea000383ffff */
.L_x_855:
[----:B------:R-:W-:-:S00]  /*35a70*/  BRA `(.L_x_855) ;  /* 0xfffffffc00fc7947 */ /* 0x000fc0000383ffff */
[----:B------:R-:W-:-:S00]  /*35a80*/  NOP ;  /* 0x0000000000007918 */ /* 0x000fc00000000000 */
[----:B------:R-:W-:-:S00]  /*35a90*/  NOP ;  /* 0x0000000000007918 */ /* 0x000fc00000000000 */
[----:B------:R-:W-:-:S00]  /*35aa0*/  NOP ;  /* 0x0000000000007918 */ /* 0x000fc00000000000 */
[----:B------:R-:W-:-:S00]  /*35ab0*/  NOP ;  /* 0x0000000000007918 */ /* 0x000fc00000000000 */
[----:B------:R-:W-:-:S00]  /*35ac0*/  NOP ;  /* 0x0000000000007918 */ /* 0x000fc00000000000 */
[----:B------:R-:W-:-:S00]  /*35ad0*/  NOP ;  /* 0x0000000000007918 */ /* 0x000fc00000000000 */
[----:B------:R-:W-:-:S00]  /*35ae0*/  NOP ;  /* 0x0000000000007918 */ /* 0x000fc00000000000 */
[----:B------:R-:W-:-:S00]  /*35af0*/  NOP ;  /* 0x0000000000007918 */ /* 0x000fc00000000000 */
.L_x_856:


//--------------------- .nv.shared._ZN7cutlass13device_kernelINS_4gemm6kernel13GemmUniversalIN4cute5tupleIJiiiiEEENS1_10collective13CollectiveMmaINS1_37MainloopSm90TmaGmmaWarpSpecializedFP8ILi11ENS5_IJNS4_1CILi1EEESB_SB_EEENS1_35KernelTmaWarpSpecializedCooperativeEEENS5_IJNSA_ILi256EEENSA_ILi384EEENSA_ILi32EEEEEENS_12float_e4m3_tENS5_IJlSB_lEEESJ_SK_NS4_8TiledMMAINS4_8MMA_AtomIJNS4_4SM904GMMA31MMA_64x192x32_F32E4M3E4M3_SS_TNILNSO_7ScaleInE1ELSQ_1EEEEEENS4_6LayoutINS5_IJNSA_ILi2EEESB_SB_EEENS5_IJSB_NSA_ILi0EEESW_EEEEENS5_IJNS4_10UnderscoreESZ_SZ_EEEEENS4_13SM90_TMA_LOADENS4_14ComposedLayoutINS4_7SwizzleILi1ELi4ELi3EEENS4_18smem_ptr_flag_bitsILi8EEENST_INS5_IJNSA_ILi8EEESH_EEENS5_IJSH_SB_EEEEEEEvNS4_8identityES12_S1C_vS1D_EENS_8epilogue10collective6detail29Sm90TmaWarpSpecializedAdapterINS1G_15DefaultEpilogueISJ_SK_SK_NS1F_6thread17LinearCombinationISJ_Li1EffLNS1K_9ScaleType4KindE0ELNS_15FloatRoundStyleE2ESJ_EENS1_15EpilogueDefaultEEEEEvvEEEEvNT_6ParamsE --------------------------
	.section	.nv.shared._ZN7cutlass13device_kernelINS_4gemm6kernel13GemmUniversalIN4cute5tupleIJiiiiEEENS1_10collective13CollectiveMmaINS1_37MainloopSm90TmaGmmaWarpSpecializedFP8ILi11ENS5_IJNS4_1CILi1EEESB_SB_EEENS1_35KernelTmaWarpSpecializedCooperativeEEENS5_IJNSA_ILi256EEENSA_ILi384EEENSA_ILi32EEEEEENS_12float_e4m3_tENS5_IJlSB_lEEESJ_SK_NS4_8TiledMMAINS4_8MMA_AtomIJNS4_4SM904GMMA31MMA_64x192x32_F32E4M3E4M3_SS_TNILNSO_7ScaleInE1ELSQ_1EEEEEENS4_6LayoutINS5_IJNSA_ILi2EEESB_SB_EEENS5_IJSB_NSA_ILi0EEESW_EEEEENS5_IJNS4_10UnderscoreESZ_SZ_EEEEENS4_13SM90_TMA_LOADENS4_14ComposedLayoutINS4_7SwizzleILi1ELi4ELi3EEENS4_18smem_ptr_flag_bitsILi8EEENST_INS5_IJNSA_ILi8EEESH_EEENS5_IJSH_SB_EEEEEEEvNS4_8identityES12_S1C_vS1D_EENS_8epilogue10collective6detail29Sm90TmaWarpSpecializedAdapterINS1G_15DefaultEpilogueISJ_SK_SK_NS1F_6thread17LinearCombinationISJ_Li1EffLNS1K_9ScaleType4KindE0ELNS_15FloatRoundStyleE2ESJ_EENS1_15EpilogueDefaultEEEEEvvEEEEvNT_6ParamsE,"aw",@nobits
	.sectionflags	@""
	.align	16
	.zero		1024


//--------------------- .nv.shared.reserved.0     --------------------------
	.section	.nv.shared.reserved.0,"aw",@nobits
	.weak		__nv_reservedSMEM_offset_0_alias
	.size		__nv_reservedSMEM_offset_0_alias, 0, 0
	.other		__nv_reservedSMEM_offset_0_alias,@"STO_CUDA_RESERVED_SHARED STV_DEFAULT"
__nv_reservedSMEM_offset_0_alias:
	.zero		0


//--------------------- .nv.global                --------------------------
	.section	.nv.global,"aw",@nobits
.nv.global:
	.type		_ZN40_INTERNAL_3aed6830_4_k_cu_c886e9c2_176124cute1_E,@object
	.size		_ZN40_INTERNAL_3aed6830_4_k_cu_c886e9c2_176124cute1_E,(_ZN40_INTERNAL_3aed6830_4_k_cu_c886e9c2_176124cuda3std3__45__cpo6cbeginE - _ZN40_INTERNAL_3aed6830_4_k_cu_c886e9c2_176124cute1_E)
_ZN40_INTERNAL_3aed6830_4_k_cu_c886e9c2_176124cute1_E:
	.zero		1
	.type		_ZN40_INTERNAL_3aed6830_4_k_cu_c886e9c2_176124cuda3std3__45__cpo6cbeginE,@object
	.size		_ZN40_INTERNAL_3aed6830_4_k_cu_c886e9c2_176124cuda3std3__45__cpo6cbeginE,(_ZN40_INTERNAL_3aed6830_4_k_cu_c886e9c2_176124cuda3std3__48in_placeE - _ZN40_INTERNAL_3aed6830_4_k_cu_c886e9c2_176124cuda3std3__45__cpo6cbeginE)
_ZN40_INTERNAL_3aed6830_4_k_cu_c886e9c2_176124cuda3std3__45__cpo6cbeginE:
	.zero		1
	.type		_ZN40_INTERNAL_3aed6830_4_k_cu_c886e9c2_176124cuda3std3__48in_placeE,@object
	.size		_ZN40_INTERNAL_3aed6830_4_k_cu_c886e9c2_176124cuda3std3__48in_placeE,(_ZN40_INTERNAL_3aed6830_4_k_cu_c886e9c2_176124cuda3std6ranges3__45__cpo9iter_moveE - _ZN40_INTERNAL_3aed6830_4_k_cu_c886e9c2_176124cuda3std3__48in_placeE)
_ZN40_INTERNAL_3aed6830_4_k_cu_c886e9c2_176124cuda3std3__48in_placeE:
	.zero		1
	.type		_ZN40_INTERNAL_3aed6830_4_k_cu_c886e9c2_176124cuda3std6ranges3__45__cpo9iter_moveE,@object
	.size		_ZN40_INTERNAL_3aed6830_4_k_cu_c886e9c2_176124cuda3std6ranges3__45__cpo9iter_moveE,(_ZN40_INTERNAL_3aed6830_4_k_cu_c886e9c2_176124cuda3std3__45__cpo5beginE - _ZN40_INTERNAL_3aed6830_4_k_cu_c886e9c2_176124cuda3std6ranges3__45__cpo9iter_moveE)
_ZN40_INTERNAL_3aed6830_4_k_cu_c886e9c2_176124cuda3std6ranges3__45__cpo9iter_moveE:
	.zero		1
	.type		_ZN40_INTERNAL_3aed6830_4_k_cu_c886e9c2_176124cuda3std3__45__cpo5beginE,@object
	.size		_ZN40_INTERNAL_3aed6830_4_k_cu_c886e9c2_176124cuda3std3__45__cpo5beginE,(_ZN40_INTERNAL_3aed6830_4_k_cu_c886e9c2_176124cuda3std3__442_GLOBAL__N__3aed6830_4_k_cu_c886e9c2_176126ignoreE - _ZN40_INTERNAL_3aed6830_4_k_cu_c886e9c2_176124cuda3std3__45__cpo5beginE)
_ZN40_INTERNAL_3aed6830_4_k_cu_c886e9c2_176124cuda3std3__45__cpo5beginE:
	.zero		1
	.type		_ZN40_INTERNAL_3aed6830_4_k_cu_c886e9c2_176124cuda3std3__442_GLOBAL__N__3aed6830_4_k_cu_c886e9c2_176126ignoreE,@object
	.size		_ZN40_INTERNAL_3aed6830_4_k_cu_c886e9c2_176124cuda3std3__442_GLOBAL__N__3aed6830_4_k_cu_c886e9c2_176126ignoreE,(_ZN40_INTERNAL_3aed6830_4_k_cu_c886e9c2_176124cute7productE - _ZN40_INTERNAL_3aed6830_4_k_cu_c886e9c2_176124cuda3std3__442_GLOBAL__N__3aed6830_4_k_cu_c886e9c2_176126ignoreE)
_ZN40_INTERNAL_3aed6830_4_k_cu_c886e9c2_176124cuda3std3__442_GLOBAL__N__3aed6830_4_k_cu_c886e9c2_176126ignoreE:
	.zero		1
	.type		_ZN40_INTERNAL_3aed6830_4_k_cu_c886e9c2_176124cute7productE,@object
	.size		_ZN40_INTERNAL_3aed6830_4_k_cu_c886e9c2_176124cute7productE,(_ZN40_INTERNAL_3aed6830_4_k_cu_c886e9c2_176124cuda3std3__45__cpo3endE - _ZN40_INTERNAL_3aed6830_4_k_cu_c886e9c2_176124cute7productE)
_ZN40_INTERNAL_3aed6830_4_k_cu_c886e9c2_176124cute7productE:
	.zero		1
	.type		_ZN40_INTERNAL_3aed6830_4_k_cu_c886e9c2_176124cuda3std3__45__cpo3endE,@object
	.size		_ZN40_INTERNAL_3aed6830_4_k_cu_c886e9c2_176124cuda3std3__45__cpo3endE,(_ZN40_INTERNAL_3aed6830_4_k_cu_c886e9c2_176124cuda3std3__419piecewise_constructE - _ZN40_INTERNAL_3aed6830_4_k_cu_c886e9c2_176124cuda3std3__45__cpo3endE)
_ZN40_INTERNAL_3aed6830_4_k_cu_c886e9c2_176124cuda3std3__45__cpo3endE:
	.zero		1
	.type		_ZN40_INTERNAL_3aed6830_4_k_cu_c886e9c2_176124cuda3std3__419piecewise_constructE,@object
	.size		_ZN40_INTERNAL_3aed6830_4_k_cu_c886e9c2_176124cuda3std3__419piecewise_constructE,(_ZN40_INTERNAL_3aed6830_4_k_cu_c886e9c2_176124cuda3std3__45__cpo4cendE - _ZN40_INTERNAL_3aed6830_4_k_cu_c886e9c2_176124cuda3std3__419piecewise_constructE)
_ZN40_INTERNAL_3aed6830_4_k_cu_c886e9c2_176124cuda3std3__419piecewise_constructE:
	.zero		1
	.type		_ZN40_INTERNAL_3aed6830_4_k_cu_c886e9c2_176124cuda3std3__45__cpo4cendE,@object
	.size		_ZN40_INTERNAL_3aed6830_4_k_cu_c886e9c2_176124cuda3std3__45__cpo4cendE,(_ZN40_INTERNAL_3aed6830_4_k_cu_c886e9c2_176124cuda3std6ranges3__45__cpo4swapE - _ZN40_INTERNAL_3aed6830_4_k_cu_c886e9c2_176124cuda3std3__45__cpo4cendE)
_ZN40_INTERNAL_3aed6830_4_k_cu_c886e9c2_176124cuda3std3__45__cpo4cendE:
	.zero		1
	.type		_ZN40_INTERNAL_3aed6830_4_k_cu_c886e9c2_176124cuda3std6ranges3__45__cpo4swapE,@object
	.size		_ZN40_INTERNAL_3aed6830_4_k_cu_c886e9c2_176124cuda3std6ranges3__45__cpo4swapE,(.L_7 - _ZN40_INTERNAL_3aed6830_4_k_cu_c886e9c2_176124cuda3std6ranges3__45__cpo4swapE)
_ZN40_INTERNAL_3aed6830_4_k_cu_c886e9c2_176124cuda3std6ranges3__45__cpo4swapE:
	.zero		1
.L_7:


//--------------------- .nv.constant0._ZN7cutlass13device_kernelINS_4gemm6kernel13GemmUniversalIN4cute5tupleIJiiiiEEENS1_10collective13CollectiveMmaINS1_37MainloopSm90TmaGmmaWarpSpecializedFP8ILi11ENS5_IJNS4_1CILi1EEESB_SB_EEENS1_35KernelTmaWarpSpecializedCooperativeEEENS5_IJNSA_ILi256EEENSA_ILi384EEENSA_ILi32EEEEEENS_12float_e4m3_tENS5_IJlSB_lEEESJ_SK_NS4_8TiledMMAINS4_8MMA_AtomIJNS4_4SM904GMMA31MMA_64x192x32_F32E4M3E4M3_SS_TNILNSO_7ScaleInE1ELSQ_1EEEEEENS4_6LayoutINS5_IJNSA_ILi2EEESB_SB_EEENS5_IJSB_NSA_ILi0EEESW_EEEEENS5_IJNS4_10UnderscoreESZ_SZ_EEEEENS4_13SM90_TMA_LOADENS4_14ComposedLayoutINS4_7SwizzleILi1ELi4ELi3EEENS4_18smem_ptr_flag_bitsILi8EEENST_INS5_IJNSA_ILi8EEESH_EEENS5_IJSH_SB_EEEEEEEvNS4_8identityES12_S1C_vS1D_EENS_8epilogue10collective6detail29Sm90TmaWarpSpecializedAdapterINS1G_15DefaultEpilogueISJ_SK_SK_NS1F_6thread17LinearCombinationISJ_Li1EffLNS1K_9ScaleType4KindE0ELNS_15FloatRoundStyleE2ESJ_EENS1_15EpilogueDefaultEEEEEvvEEEEvNT_6ParamsE --------------------------
	.section	.nv.constant0._ZN7cutlass13device_kernelINS_4gemm6kernel13GemmUniversalIN4cute5tupleIJiiiiEEENS1_10collective13CollectiveMmaINS1_37MainloopSm90TmaGmmaWarpSpecializedFP8ILi11ENS5_IJNS4_1CILi1EEESB_SB_EEENS1_35KernelTmaWarpSpecializedCooperativeEEENS5_IJNSA_ILi256EEENSA_ILi384EEENSA_ILi32EEEEEENS_12float_e4m3_tENS5_IJlSB_lEEESJ_SK_NS4_8TiledMMAINS4_8MMA_AtomIJNS4_4SM904GMMA31MMA_64x192x32_F32E4M3E4M3_SS_TNILNSO_7ScaleInE1ELSQ_1EEEEEENS4_6LayoutINS5_IJNSA_ILi2EEESB_SB_EEENS5_IJSB_NSA_ILi0EEESW_EEEEENS5_IJNS4_10UnderscoreESZ_SZ_EEEEENS4_13SM90_TMA_LOADENS4_14ComposedLayoutINS4_7SwizzleILi1ELi4ELi3EEENS4_18smem_ptr_flag_bitsILi8EEENST_INS5_IJNSA_ILi8EEESH_EEENS5_IJSH_SB_EEEEEEEvNS4_8identityES12_S1C_vS1D_EENS_8epilogue10collective6detail29Sm90TmaWarpSpecializedAdapterINS1G_15DefaultEpilogueISJ_SK_SK_NS1F_6thread17LinearCombinationISJ_Li1EffLNS1K_9ScaleType4KindE0ELNS_15FloatRoundStyleE2ESJ_EENS1_15EpilogueDefaultEEEEEvvEEEEvNT_6ParamsE,"a",@progbits
	.sectionflags	@""
	.align	4
.nv.constant0._ZN7cutlass13device_kernelINS_4gemm6kernel13GemmUniversalIN4cute5tupleIJiiiiEEENS1_10collective13CollectiveMmaINS1_37MainloopSm90TmaGmmaWarpSpecializedFP8ILi11ENS5_IJNS4_1CILi1EEESB_SB_EEENS1_35KernelTmaWarpSpecializedCooperativeEEENS5_IJNSA_ILi256EEENSA_ILi384EEENSA_ILi32EEEEEENS_12float_e4m3_tENS5_IJlSB_lEEESJ_SK_NS4_8TiledMMAINS4_8MMA_AtomIJNS4_4SM904GMMA31MMA_64x192x32_F32E4M3E4M3_SS_TNILNSO_7ScaleInE1ELSQ_1EEEEEENS4_6LayoutINS5_IJNSA_ILi2EEESB_SB_EEENS5_IJSB_NSA_ILi0EEESW_EEEEENS5_IJNS4_10UnderscoreESZ_SZ_EEEEENS4_13SM90_TMA_LOADENS4_14ComposedLayoutINS4_7SwizzleILi1ELi4ELi3EEENS4_18smem_ptr_flag_bitsILi8EEENST_INS5_IJNSA_ILi8EEESH_EEENS5_IJSH_SB_EEEEEEEvNS4_8identityES12_S1C_vS1D_EENS_8epilogue10collective6detail29Sm90TmaWarpSpecializedAdapterINS1G_15DefaultEpilogueISJ_SK_SK_NS1F_6thread17LinearCombinationISJ_Li1EffLNS1K_9ScaleType4KindE0ELNS_15FloatRoundStyleE2ESJ_EENS1_15EpilogueDefaultEEEEEvvEEEEvNT_6ParamsE:
	.zero		1664


//--------------------- SYMBOLS --------------------------

	.type		.nv.reservedSmem.offset0,@object
	.size		.nv.reservedSmem.offset0,0x4
